	.target	sm_100a

	.elftype	@"ET_EXEC"


//--------------------- .note.nv.tkinfo           --------------------------
	.section	.note.nv.tkinfo,"",@"SHT_NOTE"
	.sectionflags	@"SHF_NOTE_NV_TKINFO"
	.tkinfo
        /*0018*/ 	.word	0x00000002
        /*0030*/ 	.string	""
        /*0030*/ 	.string	"ptxas"
        /*0030*/ 	.string	"Cuda compilation tools, release 13.0, V13.0.88"
        /*0030*/ 	.string	"Build cuda_13.0.r13.0/compiler.36424714_0"
        /*0030*/ 	.string	"-arch sm_100a -m 64 "



//--------------------- .note.nv.cuinfo           --------------------------
	.section	.note.nv.cuinfo,"",@"SHT_NOTE"
	.sectionflags	@"SHF_NOTE_NV_CUINFO"
        /*0018*/ 	.short	0x0002
        /*001a*/ 	.short	0x0064
        /*001c*/ 	.short	0x0082
	.zero		2


//--------------------- .nv.info                  --------------------------
	.section	.nv.info,"",@"SHT_CUDA_INFO"
	.align	4


	//----- nvinfo : EIATTR_REGCOUNT
	.align		4
        /*0000*/ 	.byte	0x04, 0x2f
        /*0002*/ 	.short	(.L_12 - .L_11)
	.align		4
.L_11:
        /*0004*/ 	.word	index@(_ZN7cutlass13device_kernelIN5flash11enable_sm90INS1_16FlashAttnFwdSm90INS1_25CollectiveMainloopFwdSm90ILi2EN4cute5tupleIJNS5_1CILi1EEES8_S8_EEENS6_IJNS7_ILi192EEENS7_ILi128EEENS7_ILi64EEEEEELi64ENS_10bfloat16_tEfNS_4arch4Sm90ELb1ELb0ELb1ELb1ELb1ELb1ELb0ELb1ELb1ELb1ELb1ELb0EEENS1_21CollectiveEpilogueFwdINS6_IJSA_SC_SB_EEES9_SE_SG_Li384ELb1ELb1ELb1ELb0EEENS1_36VarlenDynamicPersistentTileSchedulerILi192ELi128ELi384ELi128ELb1ELb1ELb1ELb1ELb1ELb1EEEEEEEEEvNT_6ParamsE)
        /*0008*/ 	.word	0x00000004


	//----- nvinfo : EIATTR_FRAME_SIZE
	.align		4
.L_12:
        /*000c*/ 	.byte	0x04, 0x11
        /*000e*/ 	.short	(.L_14 - .L_13)
	.align		4
.L_13:
        /*0010*/ 	.word	index@(_ZN7cutlass13device_kernelIN5flash11enable_sm90INS1_16FlashAttnFwdSm90INS1_25CollectiveMainloopFwdSm90ILi2EN4cute5tupleIJNS5_1CILi1EEES8_S8_EEENS6_IJNS7_ILi192EEENS7_ILi128EEENS7_ILi64EEEEEELi64ENS_10bfloat16_tEfNS_4arch4Sm90ELb1ELb0ELb1ELb1ELb1ELb1ELb0ELb1ELb1ELb1ELb1ELb0EEENS1_21CollectiveEpilogueFwdINS6_IJSA_SC_SB_EEES9_SE_SG_Li384ELb1ELb1ELb1ELb0EEENS1_36VarlenDynamicPersistentTileSchedulerILi192ELi128ELi384ELi128ELb1ELb1ELb1ELb1ELb1ELb1EEEEEEEEEvNT_6ParamsE)
        /*0014*/ 	.word	0x00000000


	//----- nvinfo : EIATTR_REGCOUNT
	.align		4
.L_14:
        /*0018*/ 	.byte	0x04, 0x2f
        /*001a*/ 	.short	(.L_16 - .L_15)
	.align		4
.L_15:
        /*001c*/ 	.word	index@(_ZN7cutlass13device_kernelIN5flash11enable_sm90INS1_16FlashAttnFwdSm90INS1_25CollectiveMainloopFwdSm90ILi2EN4cute5tupleIJNS5_1CILi1EEES8_S8_EEENS6_IJNS7_ILi192EEENS7_ILi128EEENS7_ILi64EEEEEELi64ENS_10bfloat16_tEfNS_4arch4Sm90ELb1ELb0ELb1ELb1ELb1ELb0ELb0ELb1ELb1ELb1ELb1ELb0EEENS1_21CollectiveEpilogueFwdINS6_IJSA_SC_SB_EEES9_SE_SG_Li384ELb1ELb1ELb1ELb0EEENS1_36VarlenDynamicPersistentTileSchedulerILi192ELi128ELi384ELi128ELb1ELb1ELb1ELb1ELb1ELb1EEEEEEEEEvNT_6ParamsE)
        /*0020*/ 	.word	0x00000004


	//----- nvinfo : EIATTR_FRAME_SIZE
	.align		4
.L_16:
        /*0024*/ 	.byte	0x04, 0x11
        /*0026*/ 	.short	(.L_18 - .L_17)
	.align		4
.L_17:
        /*0028*/ 	.word	index@(_ZN7cutlass13device_kernelIN5flash11enable_sm90INS1_16FlashAttnFwdSm90INS1_25CollectiveMainloopFwdSm90ILi2EN4cute5tupleIJNS5_1CILi1EEES8_S8_EEENS6_IJNS7_ILi192EEENS7_ILi128EEENS7_ILi64EEEEEELi64ENS_10bfloat16_tEfNS_4arch4Sm90ELb1ELb0ELb1ELb1ELb1ELb0ELb0ELb1ELb1ELb1ELb1ELb0EEENS1_21CollectiveEpilogueFwdINS6_IJSA_SC_SB_EEES9_SE_SG_Li384ELb1ELb1ELb1ELb0EEENS1_36VarlenDynamicPersistentTileSchedulerILi192ELi128ELi384ELi128ELb1ELb1ELb1ELb1ELb1ELb1EEEEEEEEEvNT_6ParamsE)
        /*002c*/ 	.word	0x00000000


	//----- nvinfo : EIATTR_REGCOUNT
	.align		4
.L_18:
        /*0030*/ 	.byte	0x04, 0x2f
        /*0032*/ 	.short	(.L_20 - .L_19)
	.align		4
.L_19:
        /*0034*/ 	.word	index@(_ZN7cutlass13device_kernelIN5flash11enable_sm90INS1_16FlashAttnFwdSm90INS1_25CollectiveMainloopFwdSm90ILi2EN4cute5tupleIJNS5_1CILi1EEES8_S8_EEENS6_IJNS7_ILi192EEENS7_ILi128EEENS7_ILi64EEEEEELi64ENS_10bfloat16_tEfNS_4arch4Sm90ELb1ELb0ELb1ELb0ELb1ELb0ELb0ELb1ELb1ELb1ELb1ELb0EEENS1_21CollectiveEpilogueFwdINS6_IJSA_SC_SB_EEES9_SE_SG_Li384ELb0ELb1ELb1ELb0EEENS1_19SingleTileSchedulerILb0ELb1ELb1ELi192EEEEEEEEEvNT_6ParamsE)
        /*0038*/ 	.word	0x00000004


	//----- nvinfo : EIATTR_FRAME_SIZE
	.align		4
.L_20:
        /*003c*/ 	.byte	0x04, 0x11
        /*003e*/ 	.short	(.L_22 - .L_21)
	.align		4
.L_21:
        /*0040*/ 	.word	index@(_ZN7cutlass13device_kernelIN5flash11enable_sm90INS1_16FlashAttnFwdSm90INS1_25CollectiveMainloopFwdSm90ILi2EN4cute5tupleIJNS5_1CILi1EEES8_S8_EEENS6_IJNS7_ILi192EEENS7_ILi128EEENS7_ILi64EEEEEELi64ENS_10bfloat16_tEfNS_4arch4Sm90ELb1ELb0ELb1ELb0ELb1ELb0ELb0ELb1ELb1ELb1ELb1ELb0EEENS1_21CollectiveEpilogueFwdINS6_IJSA_SC_SB_EEES9_SE_SG_Li384ELb0ELb1ELb1ELb0EEENS1_19SingleTileSchedulerILb0ELb1ELb1ELi192EEEEEEEEEvNT_6ParamsE)
        /*0044*/ 	.word	0x00000000


	//----- nvinfo : EIATTR_REGCOUNT
	.align		4
.L_22:
        /*0048*/ 	.byte	0x04, 0x2f
        /*004a*/ 	.short	(.L_24 - .L_23)
	.align		4
.L_23:
        /*004c*/ 	.word	index@(_ZN7cutlass13device_kernelIN5flash11enable_sm90INS1_16FlashAttnFwdSm90INS1_25CollectiveMainloopFwdSm90ILi2EN4cute5tupleIJNS5_1CILi1EEES8_S8_EEENS6_IJNS7_ILi192EEENS7_ILi128EEENS7_ILi64EEEEEELi64ENS_10bfloat16_tEfNS_4arch4Sm90ELb0ELb1ELb1ELb1ELb1ELb1ELb0ELb1ELb1ELb1ELb1ELb0EEENS1_21CollectiveEpilogueFwdINS6_IJSA_SC_SB_EEES9_SE_SG_Li384ELb1ELb1ELb1ELb0EEENS1_36VarlenDynamicPersistentTileSchedulerILi192ELi128ELi384ELi128ELb1ELb1ELb1ELb1ELb0ELb1EEEEEEEEEvNT_6ParamsE)
        /*0050*/ 	.word	0x00000004


	//----- nvinfo : EIATTR_FRAME_SIZE
	.align		4
.L_24:
        /*0054*/ 	.byte	0x04, 0x11
        /*0056*/ 	.short	(.L_26 - .L_25)
	.align		4
.L_25:
        /*0058*/ 	.word	index@(_ZN7cutlass13device_kernelIN5flash11enable_sm90INS1_16FlashAttnFwdSm90INS1_25CollectiveMainloopFwdSm90ILi2EN4cute5tupleIJNS5_1CILi1EEES8_S8_EEENS6_IJNS7_ILi192EEENS7_ILi128EEENS7_ILi64EEEEEELi64ENS_10bfloat16_tEfNS_4arch4Sm90ELb0ELb1ELb1ELb1ELb1ELb1ELb0ELb1ELb1ELb1ELb1ELb0EEENS1_21CollectiveEpilogueFwdINS6_IJSA_SC_SB_EEES9_SE_SG_Li384ELb1ELb1ELb1ELb0EEENS1_36VarlenDynamicPersistentTileSchedulerILi192ELi128ELi384ELi128ELb1ELb1ELb1ELb1ELb0ELb1EEEEEEEEEvNT_6ParamsE)
        /*005c*/ 	.word	0x00000000


	//----- nvinfo : EIATTR_REGCOUNT
	.align		4
.L_26:
        /*0060*/ 	.byte	0x04, 0x2f
        /*0062*/ 	.short	(.L_28 - .L_27)
	.align		4
.L_27:
        /*0064*/ 	.word	index@(_ZN7cutlass13device_kernelIN5flash11enable_sm90INS1_16FlashAttnFwdSm90INS1_25CollectiveMainloopFwdSm90ILi2EN4cute5tupleIJNS5_1CILi1EEES8_S8_EEENS6_IJNS7_ILi192EEENS7_ILi128EEENS7_ILi64EEEEEELi64ENS_10bfloat16_tEfNS_4arch4Sm90ELb0ELb1ELb1ELb1ELb1ELb0ELb0ELb1ELb1ELb1ELb1ELb0EEENS1_21CollectiveEpilogueFwdINS6_IJSA_SC_SB_EEES9_SE_SG_Li384ELb1ELb1ELb1ELb0EEENS1_36VarlenDynamicPersistentTileSchedulerILi192ELi128ELi384ELi128ELb1ELb1ELb1ELb1ELb0ELb1EEEEEEEEEvNT_6ParamsE)
        /*0068*/ 	.word	0x00000004


	//----- nvinfo : EIATTR_FRAME_SIZE
	.align		4
.L_28:
        /*006c*/ 	.byte	0x04, 0x11
        /*006e*/ 	.short	(.L_30 - .L_29)
	.align		4
.L_29:
        /*0070*/ 	.word	index@(_ZN7cutlass13device_kernelIN5flash11enable_sm90INS1_16FlashAttnFwdSm90INS1_25CollectiveMainloopFwdSm90ILi2EN4cute5tupleIJNS5_1CILi1EEES8_S8_EEENS6_IJNS7_ILi192EEENS7_ILi128EEENS7_ILi64EEEEEELi64ENS_10bfloat16_tEfNS_4arch4Sm90ELb0ELb1ELb1ELb1ELb1ELb0ELb0ELb1ELb1ELb1ELb1ELb0EEENS1_21CollectiveEpilogueFwdINS6_IJSA_SC_SB_EEES9_SE_SG_Li384ELb1ELb1ELb1ELb0EEENS1_36VarlenDynamicPersistentTileSchedulerILi192ELi128ELi384ELi128ELb1ELb1ELb1ELb1ELb0ELb1EEEEEEEEEvNT_6ParamsE)
        /*0074*/ 	.word	0x00000000


	//----- nvinfo : EIATTR_REGCOUNT
	.align		4
.L_30:
        /*0078*/ 	.byte	0x04, 0x2f
        /*007a*/ 	.short	(.L_32 - .L_31)
	.align		4
.L_31:
        /*007c*/ 	.word	index@(_ZN7cutlass13device_kernelIN5flash11enable_sm90INS1_16FlashAttnFwdSm90INS1_25CollectiveMainloopFwdSm90ILi2EN4cute5tupleIJNS5_1CILi1EEES8_S8_EEENS6_IJNS7_ILi192EEENS7_ILi128EEENS7_ILi64EEEEEELi64ENS_10bfloat16_tEfNS_4arch4Sm90ELb0ELb1ELb1ELb0ELb1ELb0ELb0ELb1ELb1ELb1ELb1ELb0EEENS1_21CollectiveEpilogueFwdINS6_IJSA_SC_SB_EEES9_SE_SG_Li384ELb0ELb1ELb1ELb0EEENS1_19SingleTileSchedulerILb0ELb1ELb1ELi192EEEEEEEEEvNT_6ParamsE)
        /*0080*/ 	.word	0x00000004


	//----- nvinfo : EIATTR_FRAME_SIZE
	.align		4
.L_32:
        /*0084*/ 	.byte	0x04, 0x11
        /*0086*/ 	.short	(.L_34 - .L_33)
	.align		4
.L_33:
        /*0088*/ 	.word	index@(_ZN7cutlass13device_kernelIN5flash11enable_sm90INS1_16FlashAttnFwdSm90INS1_25CollectiveMainloopFwdSm90ILi2EN4cute5tupleIJNS5_1CILi1EEES8_S8_EEENS6_IJNS7_ILi192EEENS7_ILi128EEENS7_ILi64EEEEEELi64ENS_10bfloat16_tEfNS_4arch4Sm90ELb0ELb1ELb1ELb0ELb1ELb0ELb0ELb1ELb1ELb1ELb1ELb0EEENS1_21CollectiveEpilogueFwdINS6_IJSA_SC_SB_EEES9_SE_SG_Li384ELb0ELb1ELb1ELb0EEENS1_19SingleTileSchedulerILb0ELb1ELb1ELi192EEEEEEEEEvNT_6ParamsE)
        /*008c*/ 	.word	0x00000000


	//----- nvinfo : EIATTR_REGCOUNT
	.align		4
.L_34:
        /*0090*/ 	.byte	0x04, 0x2f
        /*0092*/ 	.short	(.L_36 - .L_35)
	.align		4
.L_35:
        /*0094*/ 	.word	index@(_ZN7cutlass13device_kernelIN5flash11enable_sm90INS1_16FlashAttnFwdSm90INS1_25CollectiveMainloopFwdSm90ILi2EN4cute5tupleIJNS5_1CILi1EEES8_S8_EEENS6_IJNS7_ILi192EEENS7_ILi128EEENS7_ILi64EEEEEELi64ENS_10bfloat16_tEfNS_4arch4Sm90ELb0ELb0ELb1ELb1ELb1ELb1ELb0ELb1ELb1ELb1ELb1ELb0EEENS1_21CollectiveEpilogueFwdINS6_IJSA_SC_SB_EEES9_SE_SG_Li384ELb1ELb1ELb1ELb0EEENS1_36VarlenDynamicPersistentTileSchedulerILi192ELi128ELi384ELi128ELb1ELb1ELb1ELb0ELb1ELb1EEEEEEEEEvNT_6ParamsE)
        /*0098*/ 	.word	0x00000004


	//----- nvinfo : EIATTR_FRAME_SIZE
	.align		4
.L_36:
        /*009c*/ 	.byte	0x04, 0x11
        /*009e*/ 	.short	(.L_38 - .L_37)
	.align		4
.L_37:
        /*00a0*/ 	.word	index@(_ZN7cutlass13device_kernelIN5flash11enable_sm90INS1_16FlashAttnFwdSm90INS1_25CollectiveMainloopFwdSm90ILi2EN4cute5tupleIJNS5_1CILi1EEES8_S8_EEENS6_IJNS7_ILi192EEENS7_ILi128EEENS7_ILi64EEEEEELi64ENS_10bfloat16_tEfNS_4arch4Sm90ELb0ELb0ELb1ELb1ELb1ELb1ELb0ELb1ELb1ELb1ELb1ELb0EEENS1_21CollectiveEpilogueFwdINS6_IJSA_SC_SB_EEES9_SE_SG_Li384ELb1ELb1ELb1ELb0EEENS1_36VarlenDynamicPersistentTileSchedulerILi192ELi128ELi384ELi128ELb1ELb1ELb1ELb0ELb1ELb1EEEEEEEEEvNT_6ParamsE)
        /*00a4*/ 	.word	0x00000000


	//----- nvinfo : EIATTR_REGCOUNT
	.align		4
.L_38:
        /*00a8*/ 	.byte	0x04, 0x2f
        /*00aa*/ 	.short	(.L_40 - .L_39)
	.align		4
.L_39:
        /*00ac*/ 	.word	index@(_ZN7cutlass13device_kernelIN5flash11enable_sm90INS1_16FlashAttnFwdSm90INS1_25CollectiveMainloopFwdSm90ILi2EN4cute5tupleIJNS5_1CILi1EEES8_S8_EEENS6_IJNS7_ILi192EEENS7_ILi128EEENS7_ILi64EEEEEELi64ENS_10bfloat16_tEfNS_4arch4Sm90ELb0ELb0ELb1ELb1ELb1ELb0ELb0ELb1ELb1ELb1ELb1ELb0EEENS1_21CollectiveEpilogueFwdINS6_IJSA_SC_SB_EEES9_SE_SG_Li384ELb1ELb1ELb1ELb0EEENS1_36VarlenDynamicPersistentTileSchedulerILi192ELi128ELi384ELi128ELb1ELb1ELb1ELb0ELb1ELb1EEEEEEEEEvNT_6ParamsE)
        /*00b0*/ 	.word	0x00000004


	//----- nvinfo : EIATTR_FRAME_SIZE
	.align		4
.L_40:
        /*00b4*/ 	.byte	0x04, 0x11
        /*00b6*/ 	.short	(.L_42 - .L_41)
	.align		4
.L_41:
        /*00b8*/ 	.word	index@(_ZN7cutlass13device_kernelIN5flash11enable_sm90INS1_16FlashAttnFwdSm90INS1_25CollectiveMainloopFwdSm90ILi2EN4cute5tupleIJNS5_1CILi1EEES8_S8_EEENS6_IJNS7_ILi192EEENS7_ILi128EEENS7_ILi64EEEEEELi64ENS_10bfloat16_tEfNS_4arch4Sm90ELb0ELb0ELb1ELb1ELb1ELb0ELb0ELb1ELb1ELb1ELb1ELb0EEENS1_21CollectiveEpilogueFwdINS6_IJSA_SC_SB_EEES9_SE_SG_Li384ELb1ELb1ELb1ELb0EEENS1_36VarlenDynamicPersistentTileSchedulerILi192ELi128ELi384ELi128ELb1ELb1ELb1ELb0ELb1ELb1EEEEEEEEEvNT_6ParamsE)
        /*00bc*/ 	.word	0x00000000


	//----- nvinfo : EIATTR_REGCOUNT
	.align		4
.L_42:
        /*00c0*/ 	.byte	0x04, 0x2f
        /*00c2*/ 	.short	(.L_44 - .L_43)
	.align		4
.L_43:
        /*00c4*/ 	.word	index@(_ZN7cutlass13device_kernelIN5flash11enable_sm90INS1_16FlashAttnFwdSm90INS1_25CollectiveMainloopFwdSm90ILi2EN4cute5tupleIJNS5_1CILi1EEES8_S8_EEENS6_IJNS7_ILi192EEENS7_ILi128EEENS7_ILi64EEEEEELi64ENS_10bfloat16_tEfNS_4arch4Sm90ELb0ELb0ELb1ELb0ELb1ELb0ELb0ELb1ELb1ELb1ELb1ELb0EEENS1_21CollectiveEpilogueFwdINS6_IJSA_SC_SB_EEES9_SE_SG_Li384ELb0ELb1ELb1ELb0EEENS1_19SingleTileSchedulerILb0ELb1ELb1ELi192EEEEEEEEEvNT_6ParamsE)
        /*00c8*/ 	.word	0x00000004


	//----- nvinfo : EIATTR_FRAME_SIZE
	.align		4
.L_44:
        /*00cc*/ 	.byte	0x04, 0x11
        /*00ce*/ 	.short	(.L_46 - .L_45)
	.align		4
.L_45:
        /*00d0*/ 	.word	index@(_ZN7cutlass13device_kernelIN5flash11enable_sm90INS1_16FlashAttnFwdSm90INS1_25CollectiveMainloopFwdSm90ILi2EN4cute5tupleIJNS5_1CILi1EEES8_S8_EEENS6_IJNS7_ILi192EEENS7_ILi128EEENS7_ILi64EEEEEELi64ENS_10bfloat16_tEfNS_4arch4Sm90ELb0ELb0ELb1ELb0ELb1ELb0ELb0ELb1ELb1ELb1ELb1ELb0EEENS1_21CollectiveEpilogueFwdINS6_IJSA_SC_SB_EEES9_SE_SG_Li384ELb0ELb1ELb1ELb0EEENS1_19SingleTileSchedulerILb0ELb1ELb1ELi192EEEEEEEEEvNT_6ParamsE)
        /*00d4*/ 	.word	0x00000000


	//----- nvinfo : EIATTR_REGCOUNT
	.align		4
.L_46:
        /*00d8*/ 	.byte	0x04, 0x2f
        /*00da*/ 	.short	(.L_48 - .L_47)
	.align		4
.L_47:
        /*00dc*/ 	.word	index@(_ZN7cutlass13device_kernelIN5flash11enable_sm90INS1_16FlashAttnFwdSm90INS1_25CollectiveMainloopFwdSm90ILi2EN4cute5tupleIJNS5_1CILi1EEES8_S8_EEENS6_IJNS7_ILi192EEENS7_ILi128EEENS7_ILi96EEEEEELi96ENS_10bfloat16_tEfNS_4arch4Sm90ELb1ELb0ELb1ELb1ELb1ELb1ELb0ELb0ELb1ELb1ELb1ELb0EEENS1_21CollectiveEpilogueFwdINS6_IJSA_SC_SB_EEES9_SE_SG_Li384ELb1ELb1ELb1ELb0EEENS1_36VarlenDynamicPersistentTileSchedulerILi192ELi128ELi384ELi128ELb1ELb1ELb1ELb1ELb1ELb1EEEEEEEEEvNT_6ParamsE)
        /*00e0*/ 	.word	0x00000004


	//----- nvinfo : EIATTR_FRAME_SIZE
	.align		4
.L_48:
        /*00e4*/ 	.byte	0x04, 0x11
        /*00e6*/ 	.short	(.L_50 - .L_49)
	.align		4
.L_49:
        /*00e8*/ 	.word	index@(_ZN7cutlass13device_kernelIN5flash11enable_sm90INS1_16FlashAttnFwdSm90INS1_25CollectiveMainloopFwdSm90ILi2EN4cute5tupleIJNS5_1CILi1EEES8_S8_EEENS6_IJNS7_ILi192EEENS7_ILi128EEENS7_ILi96EEEEEELi96ENS_10bfloat16_tEfNS_4arch4Sm90ELb1ELb0ELb1ELb1ELb1ELb1ELb0ELb0ELb1ELb1ELb1ELb0EEENS1_21CollectiveEpilogueFwdINS6_IJSA_SC_SB_EEES9_SE_SG_Li384ELb1ELb1ELb1ELb0EEENS1_36VarlenDynamicPersistentTileSchedulerILi192ELi128ELi384ELi128ELb1ELb1ELb1ELb1ELb1ELb1EEEEEEEEEvNT_6ParamsE)
        /*00ec*/ 	.word	0x00000000


	//----- nvinfo : EIATTR_REGCOUNT
	.align		4
.L_50:
        /*00f0*/ 	.byte	0x04, 0x2f
        /*00f2*/ 	.short	(.L_52 - .L_51)
	.align		4
.L_51:
        /*00f4*/ 	.word	index@(_ZN7cutlass13device_kernelIN5flash11enable_sm90INS1_16FlashAttnFwdSm90INS1_25CollectiveMainloopFwdSm90ILi2EN4cute5tupleIJNS5_1CILi1EEES8_S8_EEENS6_IJNS7_ILi192EEENS7_ILi128EEENS7_ILi96EEEEEELi96ENS_10bfloat16_tEfNS_4arch4Sm90ELb1ELb0ELb1ELb1ELb1ELb0ELb0ELb0ELb1ELb1ELb1ELb0EEENS1_21CollectiveEpilogueFwdINS6_IJSA_SC_SB_EEES9_SE_SG_Li384ELb1ELb1ELb1ELb0EEENS1_36VarlenDynamicPersistentTileSchedulerILi192ELi128ELi384ELi128ELb1ELb1ELb1ELb1ELb1ELb1EEEEEEEEEvNT_6ParamsE)
        /*00f8*/ 	.word	0x00000004


	//----- nvinfo : EIATTR_FRAME_SIZE
	.align		4
.L_52:
        /*00fc*/ 	.byte	0x04, 0x11
        /*00fe*/ 	.short	(.L_54 - .L_53)
	.align		4
.L_53:
        /*0100*/ 	.word	index@(_ZN7cutlass13device_kernelIN5flash11enable_sm90INS1_16FlashAttnFwdSm90INS1_25CollectiveMainloopFwdSm90ILi2EN4cute5tupleIJNS5_1CILi1EEES8_S8_EEENS6_IJNS7_ILi192EEENS7_ILi128EEENS7_ILi96EEEEEELi96ENS_10bfloat16_tEfNS_4arch4Sm90ELb1ELb0ELb1ELb1ELb1ELb0ELb0ELb0ELb1ELb1ELb1ELb0EEENS1_21CollectiveEpilogueFwdINS6_IJSA_SC_SB_EEES9_SE_SG_Li384ELb1ELb1ELb1ELb0EEENS1_36VarlenDynamicPersistentTileSchedulerILi192ELi128ELi384ELi128ELb1ELb1ELb1ELb1ELb1ELb1EEEEEEEEEvNT_6ParamsE)
        /*0104*/ 	.word	0x00000000


	//----- nvinfo : EIATTR_REGCOUNT
	.align		4
.L_54:
        /*0108*/ 	.byte	0x04, 0x2f
        /*010a*/ 	.short	(.L_56 - .L_55)
	.align		4
.L_55:
        /*010c*/ 	.word	index@(_ZN7cutlass13device_kernelIN5flash11enable_sm90INS1_16FlashAttnFwdSm90INS1_25CollectiveMainloopFwdSm90ILi2EN4cute5tupleIJNS5_1CILi1EEES8_S8_EEENS6_IJNS7_ILi192EEENS7_ILi128EEENS7_ILi96EEEEEELi96ENS_10bfloat16_tEfNS_4arch4Sm90ELb1ELb0ELb1ELb0ELb1ELb0ELb0ELb0ELb1ELb1ELb1ELb0EEENS1_21CollectiveEpilogueFwdINS6_IJSA_SC_SB_EEES9_SE_SG_Li384ELb0ELb1ELb1ELb0EEENS1_19SingleTileSchedulerILb0ELb1ELb1ELi192EEEEEEEEEvNT_6ParamsE)
        /*0110*/ 	.word	0x00000004


	//----- nvinfo : EIATTR_FRAME_SIZE
	.align		4
.L_56:
        /*0114*/ 	.byte	0x04, 0x11
        /*0116*/ 	.short	(.L_58 - .L_57)
	.align		4
.L_57:
        /*0118*/ 	.word	index@(_ZN7cutlass13device_kernelIN5flash11enable_sm90INS1_16FlashAttnFwdSm90INS1_25CollectiveMainloopFwdSm90ILi2EN4cute5tupleIJNS5_1CILi1EEES8_S8_EEENS6_IJNS7_ILi192EEENS7_ILi128EEENS7_ILi96EEEEEELi96ENS_10bfloat16_tEfNS_4arch4Sm90ELb1ELb0ELb1ELb0ELb1ELb0ELb0ELb0ELb1ELb1ELb1ELb0EEENS1_21CollectiveEpilogueFwdINS6_IJSA_SC_SB_EEES9_SE_SG_Li384ELb0ELb1ELb1ELb0EEENS1_19SingleTileSchedulerILb0ELb1ELb1ELi192EEEEEEEEEvNT_6ParamsE)
        /*011c*/ 	.word	0x00000000


	//----- nvinfo : EIATTR_REGCOUNT
	.align		4
.L_58:
        /*0120*/ 	.byte	0x04, 0x2f
        /*0122*/ 	.short	(.L_60 - .L_59)
	.align		4
.L_59:
        /*0124*/ 	.word	index@(_ZN7cutlass13device_kernelIN5flash11enable_sm90INS1_16FlashAttnFwdSm90INS1_25CollectiveMainloopFwdSm90ILi2EN4cute5tupleIJNS5_1CILi1EEES8_S8_EEENS6_IJNS7_ILi192EEENS7_ILi128EEENS7_ILi96EEEEEELi96ENS_10bfloat16_tEfNS_4arch4Sm90ELb0ELb1ELb1ELb1ELb1ELb1ELb0ELb0ELb1ELb1ELb1ELb0EEENS1_21CollectiveEpilogueFwdINS6_IJSA_SC_SB_EEES9_SE_SG_Li384ELb1ELb1ELb1ELb0EEENS1_36VarlenDynamicPersistentTileSchedulerILi192ELi128ELi384ELi128ELb1ELb1ELb1ELb1ELb0ELb1EEEEEEEEEvNT_6ParamsE)
        /*0128*/ 	.word	0x00000004


	//----- nvinfo : EIATTR_FRAME_SIZE
	.align		4
.L_60:
        /*012c*/ 	.byte	0x04, 0x11
        /*012e*/ 	.short	(.L_62 - .L_61)
	.align		4
.L_61:
        /*0130*/ 	.word	index@(_ZN7cutlass13device_kernelIN5flash11enable_sm90INS1_16FlashAttnFwdSm90INS1_25CollectiveMainloopFwdSm90ILi2EN4cute5tupleIJNS5_1CILi1EEES8_S8_EEENS6_IJNS7_ILi192EEENS7_ILi128EEENS7_ILi96EEEEEELi96ENS_10bfloat16_tEfNS_4arch4Sm90ELb0ELb1ELb1ELb1ELb1ELb1ELb0ELb0ELb1ELb1ELb1ELb0EEENS1_21CollectiveEpilogueFwdINS6_IJSA_SC_SB_EEES9_SE_SG_Li384ELb1ELb1ELb1ELb0EEENS1_36VarlenDynamicPersistentTileSchedulerILi192ELi128ELi384ELi128ELb1ELb1ELb1ELb1ELb0ELb1EEEEEEEEEvNT_6ParamsE)
        /*0134*/ 	.word	0x00000000


	//----- nvinfo : EIATTR_REGCOUNT
	.align		4
.L_62:
        /*0138*/ 	.byte	0x04, 0x2f
        /*013a*/ 	.short	(.L_64 - .L_63)
	.align		4
.L_63:
        /*013c*/ 	.word	index@(_ZN7cutlass13device_kernelIN5flash11enable_sm90INS1_16FlashAttnFwdSm90INS1_25CollectiveMainloopFwdSm90ILi2EN4cute5tupleIJNS5_1CILi1EEES8_S8_EEENS6_IJNS7_ILi192EEENS7_ILi128EEENS7_ILi96EEEEEELi96ENS_10bfloat16_tEfNS_4arch4Sm90ELb0ELb1ELb1ELb1ELb1ELb0ELb0ELb0ELb1ELb1ELb1ELb0EEENS1_21CollectiveEpilogueFwdINS6_IJSA_SC_SB_EEES9_SE_SG_Li384ELb1ELb1ELb1ELb0EEENS1_36VarlenDynamicPersistentTileSchedulerILi192ELi128ELi384ELi128ELb1ELb1ELb1ELb1ELb0ELb1EEEEEEEEEvNT_6ParamsE)
        /*0140*/ 	.word	0x00000004


	//----- nvinfo : EIATTR_FRAME_SIZE
	.align		4
.L_64:
        /*0144*/ 	.byte	0x04, 0x11
        /*0146*/ 	.short	(.L_66 - .L_65)
	.align		4
.L_65:
        /*0148*/ 	.word	index@(_ZN7cutlass13device_kernelIN5flash11enable_sm90INS1_16FlashAttnFwdSm90INS1_25CollectiveMainloopFwdSm90ILi2EN4cute5tupleIJNS5_1CILi1EEES8_S8_EEENS6_IJNS7_ILi192EEENS7_ILi128EEENS7_ILi96EEEEEELi96ENS_10bfloat16_tEfNS_4arch4Sm90ELb0ELb1ELb1ELb1ELb1ELb0ELb0ELb0ELb1ELb1ELb1ELb0EEENS1_21CollectiveEpilogueFwdINS6_IJSA_SC_SB_EEES9_SE_SG_Li384ELb1ELb1ELb1ELb0EEENS1_36VarlenDynamicPersistentTileSchedulerILi192ELi128ELi384ELi128ELb1ELb1ELb1ELb1ELb0ELb1EEEEEEEEEvNT_6ParamsE)
        /*014c*/ 	.word	0x00000000


	//----- nvinfo : EIATTR_REGCOUNT
	.align		4
.L_66:
        /*0150*/ 	.byte	0x04, 0x2f
        /*0152*/ 	.short	(.L_68 - .L_67)
	.align		4
.L_67:
        /*0154*/ 	.word	index@(_ZN7cutlass13device_kernelIN5flash11enable_sm90INS1_16FlashAttnFwdSm90INS1_25CollectiveMainloopFwdSm90ILi2EN4cute5tupleIJNS5_1CILi1EEES8_S8_EEENS6_IJNS7_ILi192EEENS7_ILi128EEENS7_ILi96EEEEEELi96ENS_10bfloat16_tEfNS_4arch4Sm90ELb0ELb1ELb1ELb0ELb1ELb0ELb0ELb0ELb1ELb1ELb1ELb0EEENS1_21CollectiveEpilogueFwdINS6_IJSA_SC_SB_EEES9_SE_SG_Li384ELb0ELb1ELb1ELb0EEENS1_19SingleTileSchedulerILb0ELb1ELb1ELi192EEEEEEEEEvNT_6ParamsE)
        /*0158*/ 	.word	0x00000004


	//----- nvinfo : EIATTR_FRAME_SIZE
	.align		4
.L_68:
        /*015c*/ 	.byte	0x04, 0x11
        /*015e*/ 	.short	(.L_70 - .L_69)
	.align		4
.L_69:
        /*0160*/ 	.word	index@(_ZN7cutlass13device_kernelIN5flash11enable_sm90INS1_16FlashAttnFwdSm90INS1_25CollectiveMainloopFwdSm90ILi2EN4cute5tupleIJNS5_1CILi1EEES8_S8_EEENS6_IJNS7_ILi192EEENS7_ILi128EEENS7_ILi96EEEEEELi96ENS_10bfloat16_tEfNS_4arch4Sm90ELb0ELb1ELb1ELb0ELb1ELb0ELb0ELb0ELb1ELb1ELb1ELb0EEENS1_21CollectiveEpilogueFwdINS6_IJSA_SC_SB_EEES9_SE_SG_Li384ELb0ELb1ELb1ELb0EEENS1_19SingleTileSchedulerILb0ELb1ELb1ELi192EEEEEEEEEvNT_6ParamsE)
        /*0164*/ 	.word	0x00000000


	//----- nvinfo : EIATTR_REGCOUNT
	.align		4
.L_70:
        /*0168*/ 	.byte	0x04, 0x2f
        /*016a*/ 	.short	(.L_72 - .L_71)
	.align		4
.L_71:
        /*016c*/ 	.word	index@(_ZN7cutlass13device_kernelIN5flash11enable_sm90INS1_16FlashAttnFwdSm90INS1_25CollectiveMainloopFwdSm90ILi2EN4cute5tupleIJNS5_1CILi1EEES8_S8_EEENS6_IJNS7_ILi192EEENS7_ILi128EEENS7_ILi96EEEEEELi96ENS_10bfloat16_tEfNS_4arch4Sm90ELb0ELb0ELb1ELb1ELb1ELb1ELb0ELb0ELb1ELb1ELb1ELb0EEENS1_21CollectiveEpilogueFwdINS6_IJSA_SC_SB_EEES9_SE_SG_Li384ELb1ELb1ELb1ELb0EEENS1_36VarlenDynamicPersistentTileSchedulerILi192ELi128ELi384ELi128ELb1ELb1ELb1ELb0ELb1ELb1EEEEEEEEEvNT_6ParamsE)
        /*0170*/ 	.word	0x00000004


	//----- nvinfo : EIATTR_FRAME_SIZE
	.align		4
.L_72:
        /*0174*/ 	.byte	0x04, 0x11
        /*0176*/ 	.short	(.L_74 - .L_73)
	.align		4
.L_73:
        /*0178*/ 	.word	index@(_ZN7cutlass13device_kernelIN5flash11enable_sm90INS1_16FlashAttnFwdSm90INS1_25CollectiveMainloopFwdSm90ILi2EN4cute5tupleIJNS5_1CILi1EEES8_S8_EEENS6_IJNS7_ILi192EEENS7_ILi128EEENS7_ILi96EEEEEELi96ENS_10bfloat16_tEfNS_4arch4Sm90ELb0ELb0ELb1ELb1ELb1ELb1ELb0ELb0ELb1ELb1ELb1ELb0EEENS1_21CollectiveEpilogueFwdINS6_IJSA_SC_SB_EEES9_SE_SG_Li384ELb1ELb1ELb1ELb0EEENS1_36VarlenDynamicPersistentTileSchedulerILi192ELi128ELi384ELi128ELb1ELb1ELb1ELb0ELb1ELb1EEEEEEEEEvNT_6ParamsE)
        /*017c*/ 	.word	0x00000000


	//----- nvinfo : EIATTR_REGCOUNT
	.align		4
.L_74:
        /*0180*/ 	.byte	0x04, 0x2f
        /*0182*/ 	.short	(.L_76 - .L_75)
	.align		4
.L_75:
        /*0184*/ 	.word	index@(_ZN7cutlass13device_kernelIN5flash11enable_sm90INS1_16FlashAttnFwdSm90INS1_25CollectiveMainloopFwdSm90ILi2EN4cute5tupleIJNS5_1CILi1EEES8_S8_EEENS6_IJNS7_ILi192EEENS7_ILi128EEENS7_ILi96EEEEEELi96ENS_10bfloat16_tEfNS_4arch4Sm90ELb0ELb0ELb1ELb1ELb1ELb0ELb0ELb0ELb1ELb1ELb1ELb0EEENS1_21CollectiveEpilogueFwdINS6_IJSA_SC_SB_EEES9_SE_SG_Li384ELb1ELb1ELb1ELb0EEENS1_36VarlenDynamicPersistentTileSchedulerILi192ELi128ELi384ELi128ELb1ELb1ELb1ELb0ELb1ELb1EEEEEEEEEvNT_6ParamsE)
        /*0188*/ 	.word	0x00000004


	//----- nvinfo : EIATTR_FRAME_SIZE
	.align		4
.L_76:
        /*018c*/ 	.byte	0x04, 0x11
        /*018e*/ 	.short	(.L_78 - .L_77)
	.align		4
.L_77:
        /*0190*/ 	.word	index@(_ZN7cutlass13device_kernelIN5flash11enable_sm90INS1_16FlashAttnFwdSm90INS1_25CollectiveMainloopFwdSm90ILi2EN4cute5tupleIJNS5_1CILi1EEES8_S8_EEENS6_IJNS7_ILi192EEENS7_ILi128EEENS7_ILi96EEEEEELi96ENS_10bfloat16_tEfNS_4arch4Sm90ELb0ELb0ELb1ELb1ELb1ELb0ELb0ELb0ELb1ELb1ELb1ELb0EEENS1_21CollectiveEpilogueFwdINS6_IJSA_SC_SB_EEES9_SE_SG_Li384ELb1ELb1ELb1ELb0EEENS1_36VarlenDynamicPersistentTileSchedulerILi192ELi128ELi384ELi128ELb1ELb1ELb1ELb0ELb1ELb1EEEEEEEEEvNT_6ParamsE)
        /*0194*/ 	.word	0x00000000


	//----- nvinfo : EIATTR_REGCOUNT
	.align		4
.L_78:
        /*0198*/ 	.byte	0x04, 0x2f
        /*019a*/ 	.short	(.L_80 - .L_79)
	.align		4
.L_79:
        /*019c*/ 	.word	index@(_ZN7cutlass13device_kernelIN5flash11enable_sm90INS1_16FlashAttnFwdSm90INS1_25CollectiveMainloopFwdSm90ILi2EN4cute5tupleIJNS5_1CILi1EEES8_S8_EEENS6_IJNS7_ILi192EEENS7_ILi128EEENS7_ILi96EEEEEELi96ENS_10bfloat16_tEfNS_4arch4Sm90ELb0ELb0ELb1ELb0ELb1ELb0ELb0ELb0ELb1ELb1ELb1ELb0EEENS1_21CollectiveEpilogueFwdINS6_IJSA_SC_SB_EEES9_SE_SG_Li384ELb0ELb1ELb1ELb0EEENS1_19SingleTileSchedulerILb0ELb1ELb1ELi192EEEEEEEEEvNT_6ParamsE)
        /*01a0*/ 	.word	0x00000004


	//----- nvinfo : EIATTR_FRAME_SIZE
	.align		4
.L_80:
        /*01a4*/ 	.byte	0x04, 0x11
        /*01a6*/ 	.short	(.L_82 - .L_81)
	.align		4
.L_81:
        /*01a8*/ 	.word	index@(_ZN7cutlass13device_kernelIN5flash11enable_sm90INS1_16FlashAttnFwdSm90INS1_25CollectiveMainloopFwdSm90ILi2EN4cute5tupleIJNS5_1CILi1EEES8_S8_EEENS6_IJNS7_ILi192EEENS7_ILi128EEENS7_ILi96EEEEEELi96ENS_10bfloat16_tEfNS_4arch4Sm90ELb0ELb0ELb1ELb0ELb1ELb0ELb0ELb0ELb1ELb1ELb1ELb0EEENS1_21CollectiveEpilogueFwdINS6_IJSA_SC_SB_EEES9_SE_SG_Li384ELb0ELb1ELb1ELb0EEENS1_19SingleTileSchedulerILb0ELb1ELb1ELi192EEEEEEEEEvNT_6ParamsE)
        /*01ac*/ 	.word	0x00000000


	//----- nvinfo : EIATTR_REGCOUNT
	.align		4
.L_82:
        /*01b0*/ 	.byte	0x04, 0x2f
        /*01b2*/ 	.short	(.L_84 - .L_83)
	.align		4
.L_83:
        /*01b4*/ 	.word	index@(_ZN7cutlass13device_kernelIN5flash11enable_sm90INS1_16FlashAttnFwdSm90INS1_25CollectiveMainloopFwdSm90ILi2EN4cute5tupleIJNS5_1CILi1EEES8_S8_EEENS6_IJNS7_ILi128EEESA_SA_EEELi128ENS_10bfloat16_tEfNS_4arch4Sm90ELb1ELb0ELb1ELb1ELb1ELb1ELb0ELb1ELb1ELb1ELb1ELb0EEENS1_21CollectiveEpilogueFwdISB_S9_SC_SE_Li256ELb1ELb1ELb1ELb0EEENS1_36VarlenDynamicPersistentTileSchedulerILi128ELi128ELi256ELi128ELb1ELb1ELb1ELb1ELb1ELb1EEEEEEEEEvNT_6ParamsE)
        /*01b8*/ 	.word	0x00000004


	//----- nvinfo : EIATTR_FRAME_SIZE
	.align		4
.L_84:
        /*01bc*/ 	.byte	0x04, 0x11
        /*01be*/ 	.short	(.L_86 - .L_85)
	.align		4
.L_85:
        /*01c0*/ 	.word	index@(_ZN7cutlass13device_kernelIN5flash11enable_sm90INS1_16FlashAttnFwdSm90INS1_25CollectiveMainloopFwdSm90ILi2EN4cute5tupleIJNS5_1CILi1EEES8_S8_EEENS6_IJNS7_ILi128EEESA_SA_EEELi128ENS_10bfloat16_tEfNS_4arch4Sm90ELb1ELb0ELb1ELb1ELb1ELb1ELb0ELb1ELb1ELb1ELb1ELb0EEENS1_21CollectiveEpilogueFwdISB_S9_SC_SE_Li256ELb1ELb1ELb1ELb0EEENS1_36VarlenDynamicPersistentTileSchedulerILi128ELi128ELi256ELi128ELb1ELb1ELb1ELb1ELb1ELb1EEEEEEEEEvNT_6ParamsE)
        /*01c4*/ 	.word	0x00000000


	//----- nvinfo : EIATTR_REGCOUNT
	.align		4
.L_86:
        /*01c8*/ 	.byte	0x04, 0x2f
        /*01ca*/ 	.short	(.L_88 - .L_87)
	.align		4
.L_87:
        /*01cc*/ 	.word	index@(_ZN7cutlass13device_kernelIN5flash11enable_sm90INS1_16FlashAttnFwdSm90INS1_25CollectiveMainloopFwdSm90ILi2EN4cute5tupleIJNS5_1CILi1EEES8_S8_EEENS6_IJNS7_ILi128EEESA_SA_EEELi128ENS_10bfloat16_tEfNS_4arch4Sm90ELb1ELb0ELb1ELb1ELb1ELb0ELb0ELb1ELb1ELb1ELb1ELb0EEENS1_21CollectiveEpilogueFwdISB_S9_SC_SE_Li256ELb1ELb1ELb1ELb0EEENS1_36VarlenDynamicPersistentTileSchedulerILi128ELi128ELi256ELi128ELb1ELb1ELb1ELb1ELb1ELb1EEEEEEEEEvNT_6ParamsE)
        /*01d0*/ 	.word	0x00000004


	//----- nvinfo : EIATTR_FRAME_SIZE
	.align		4
.L_88:
        /*01d4*/ 	.byte	0x04, 0x11
        /*01d6*/ 	.short	(.L_90 - .L_89)
	.align		4
.L_89:
        /*01d8*/ 	.word	index@(_ZN7cutlass13device_kernelIN5flash11enable_sm90INS1_16FlashAttnFwdSm90INS1_25CollectiveMainloopFwdSm90ILi2EN4cute5tupleIJNS5_1CILi1EEES8_S8_EEENS6_IJNS7_ILi128EEESA_SA_EEELi128ENS_10bfloat16_tEfNS_4arch4Sm90ELb1ELb0ELb1ELb1ELb1ELb0ELb0ELb1ELb1ELb1ELb1ELb0EEENS1_21CollectiveEpilogueFwdISB_S9_SC_SE_Li256ELb1ELb1ELb1ELb0EEENS1_36VarlenDynamicPersistentTileSchedulerILi128ELi128ELi256ELi128ELb1ELb1ELb1ELb1ELb1ELb1EEEEEEEEEvNT_6ParamsE)
        /*01dc*/ 	.word	0x00000000


	//----- nvinfo : EIATTR_REGCOUNT
	.align		4
.L_90:
        /*01e0*/ 	.byte	0x04, 0x2f
        /*01e2*/ 	.short	(.L_92 - .L_91)
	.align		4
.L_91:
        /*01e4*/ 	.word	index@(_ZN7cutlass13device_kernelIN5flash11enable_sm90INS1_16FlashAttnFwdSm90INS1_25CollectiveMainloopFwdSm90ILi2EN4cute5tupleIJNS5_1CILi1EEES8_S8_EEENS6_IJNS7_ILi128EEESA_SA_EEELi128ENS_10bfloat16_tEfNS_4arch4Sm90ELb1ELb0ELb1ELb0ELb1ELb0ELb0ELb1ELb1ELb1ELb1ELb0EEENS1_21CollectiveEpilogueFwdISB_S9_SC_SE_Li256ELb0ELb1ELb1ELb0EEENS1_19SingleTileSchedulerILb0ELb1ELb1ELi128EEEEEEEEEvNT_6ParamsE)
        /*01e8*/ 	.word	0x00000004


	//----- nvinfo : EIATTR_FRAME_SIZE
	.align		4
.L_92:
        /*01ec*/ 	.byte	0x04, 0x11
        /*01ee*/ 	.short	(.L_94 - .L_93)
	.align		4
.L_93:
        /*01f0*/ 	.word	index@(_ZN7cutlass13device_kernelIN5flash11enable_sm90INS1_16FlashAttnFwdSm90INS1_25CollectiveMainloopFwdSm90ILi2EN4cute5tupleIJNS5_1CILi1EEES8_S8_EEENS6_IJNS7_ILi128EEESA_SA_EEELi128ENS_10bfloat16_tEfNS_4arch4Sm90ELb1ELb0ELb1ELb0ELb1ELb0ELb0ELb1ELb1ELb1ELb1ELb0EEENS1_21CollectiveEpilogueFwdISB_S9_SC_SE_Li256ELb0ELb1ELb1ELb0EEENS1_19SingleTileSchedulerILb0ELb1ELb1ELi128EEEEEEEEEvNT_6ParamsE)
        /*01f4*/ 	.word	0x00000000


	//----- nvinfo : EIATTR_REGCOUNT
	.align		4
.L_94:
        /*01f8*/ 	.byte	0x04, 0x2f
        /*01fa*/ 	.short	(.L_96 - .L_95)
	.align		4
.L_95:
        /*01fc*/ 	.word	index@(_ZN7cutlass13device_kernelIN5flash11enable_sm90INS1_16FlashAttnFwdSm90INS1_25CollectiveMainloopFwdSm90ILi2EN4cute5tupleIJNS5_1CILi1EEES8_S8_EEENS6_IJNS7_ILi128EEESA_SA_EEELi128ENS_10bfloat16_tEfNS_4arch4Sm90ELb0ELb1ELb1ELb1ELb1ELb1ELb0ELb1ELb1ELb1ELb1ELb0EEENS1_21CollectiveEpilogueFwdISB_S9_SC_SE_Li256ELb1ELb1ELb1ELb0EEENS1_36VarlenDynamicPersistentTileSchedulerILi128ELi128ELi256ELi128ELb1ELb1ELb1ELb1ELb0ELb1EEEEEEEEEvNT_6ParamsE)
        /*0200*/ 	.word	0x00000004


	//----- nvinfo : EIATTR_FRAME_SIZE
	.align		4
.L_96:
        /*0204*/ 	.byte	0x04, 0x11
        /*0206*/ 	.short	(.L_98 - .L_97)
	.align		4
.L_97:
        /*0208*/ 	.word	index@(_ZN7cutlass13device_kernelIN5flash11enable_sm90INS1_16FlashAttnFwdSm90INS1_25CollectiveMainloopFwdSm90ILi2EN4cute5tupleIJNS5_1CILi1EEES8_S8_EEENS6_IJNS7_ILi128EEESA_SA_EEELi128ENS_10bfloat16_tEfNS_4arch4Sm90ELb0ELb1ELb1ELb1ELb1ELb1ELb0ELb1ELb1ELb1ELb1ELb0EEENS1_21CollectiveEpilogueFwdISB_S9_SC_SE_Li256ELb1ELb1ELb1ELb0EEENS1_36VarlenDynamicPersistentTileSchedulerILi128ELi128ELi256ELi128ELb1ELb1ELb1ELb1ELb0ELb1EEEEEEEEEvNT_6ParamsE)
        /*020c*/ 	.word	0x00000000


	//----- nvinfo : EIATTR_REGCOUNT
	.align		4
.L_98:
        /*0210*/ 	.byte	0x04, 0x2f
        /*0212*/ 	.short	(.L_100 - .L_99)
	.align		4
.L_99:
        /*0214*/ 	.word	index@(_ZN7cutlass13device_kernelIN5flash11enable_sm90INS1_16FlashAttnFwdSm90INS1_25CollectiveMainloopFwdSm90ILi2EN4cute5tupleIJNS5_1CILi1EEES8_S8_EEENS6_IJNS7_ILi128EEESA_SA_EEELi128ENS_10bfloat16_tEfNS_4arch4Sm90ELb0ELb1ELb1ELb1ELb1ELb0ELb0ELb1ELb1ELb1ELb1ELb0EEENS1_21CollectiveEpilogueFwdISB_S9_SC_SE_Li256ELb1ELb1ELb1ELb0EEENS1_36VarlenDynamicPersistentTileSchedulerILi128ELi128ELi256ELi128ELb1ELb1ELb1ELb1ELb0ELb1EEEEEEEEEvNT_6ParamsE)
        /*0218*/ 	.word	0x00000004


	//----- nvinfo : EIATTR_FRAME_SIZE
	.align		4
.L_100:
        /*021c*/ 	.byte	0x04, 0x11
        /*021e*/ 	.short	(.L_102 - .L_101)
	.align		4
.L_101:
        /*0220*/ 	.word	index@(_ZN7cutlass13device_kernelIN5flash11enable_sm90INS1_16FlashAttnFwdSm90INS1_25CollectiveMainloopFwdSm90ILi2EN4cute5tupleIJNS5_1CILi1EEES8_S8_EEENS6_IJNS7_ILi128EEESA_SA_EEELi128ENS_10bfloat16_tEfNS_4arch4Sm90ELb0ELb1ELb1ELb1ELb1ELb0ELb0ELb1ELb1ELb1ELb1ELb0EEENS1_21CollectiveEpilogueFwdISB_S9_SC_SE_Li256ELb1ELb1ELb1ELb0EEENS1_36VarlenDynamicPersistentTileSchedulerILi128ELi128ELi256ELi128ELb1ELb1ELb1ELb1ELb0ELb1EEEEEEEEEvNT_6ParamsE)
        /*0224*/ 	.word	0x00000000


	//----- nvinfo : EIATTR_REGCOUNT
	.align		4
.L_102:
        /*0228*/ 	.byte	0x04, 0x2f
        /*022a*/ 	.short	(.L_104 - .L_103)
	.align		4
.L_103:
        /*022c*/ 	.word	index@(_ZN7cutlass13device_kernelIN5flash11enable_sm90INS1_16FlashAttnFwdSm90INS1_25CollectiveMainloopFwdSm90ILi2EN4cute5tupleIJNS5_1CILi1EEES8_S8_EEENS6_IJNS7_ILi128EEESA_SA_EEELi128ENS_10bfloat16_tEfNS_4arch4Sm90ELb0ELb1ELb1ELb0ELb1ELb0ELb0ELb1ELb1ELb1ELb1ELb0EEENS1_21CollectiveEpilogueFwdISB_S9_SC_SE_Li256ELb0ELb1ELb1ELb0EEENS1_19SingleTileSchedulerILb0ELb1ELb1ELi128EEEEEEEEEvNT_6ParamsE)
        /*0230*/ 	.word	0x00000004


	//----- nvinfo : EIATTR_FRAME_SIZE
	.align		4
.L_104:
        /*0234*/ 	.byte	0x04, 0x11
        /*0236*/ 	.short	(.L_106 - .L_105)
	.align		4
.L_105:
        /*0238*/ 	.word	index@(_ZN7cutlass13device_kernelIN5flash11enable_sm90INS1_16FlashAttnFwdSm90INS1_25CollectiveMainloopFwdSm90ILi2EN4cute5tupleIJNS5_1CILi1EEES8_S8_EEENS6_IJNS7_ILi128EEESA_SA_EEELi128ENS_10bfloat16_tEfNS_4arch4Sm90ELb0ELb1ELb1ELb0ELb1ELb0ELb0ELb1ELb1ELb1ELb1ELb0EEENS1_21CollectiveEpilogueFwdISB_S9_SC_SE_Li256ELb0ELb1ELb1ELb0EEENS1_19SingleTileSchedulerILb0ELb1ELb1ELi128EEEEEEEEEvNT_6ParamsE)
        /*023c*/ 	.word	0x00000000


	//----- nvinfo : EIATTR_REGCOUNT
	.align		4
.L_106:
        /*0240*/ 	.byte	0x04, 0x2f
        /*0242*/ 	.short	(.L_108 - .L_107)
	.align		4
.L_107:
        /*0244*/ 	.word	index@(_ZN7cutlass13device_kernelIN5flash11enable_sm90INS1_16FlashAttnFwdSm90INS1_25CollectiveMainloopFwdSm90ILi2EN4cute5tupleIJNS5_1CILi1EEES8_S8_EEENS6_IJNS7_ILi128EEESA_SA_EEELi128ENS_10bfloat16_tEfNS_4arch4Sm90ELb0ELb0ELb1ELb1ELb1ELb1ELb0ELb1ELb1ELb1ELb1ELb0EEENS1_21CollectiveEpilogueFwdISB_S9_SC_SE_Li256ELb1ELb1ELb1ELb0EEENS1_36VarlenDynamicPersistentTileSchedulerILi128ELi128ELi256ELi128ELb1ELb1ELb1ELb0ELb1ELb1EEEEEEEEEvNT_6ParamsE)
        /*0248*/ 	.word	0x00000004


	//----- nvinfo : EIATTR_FRAME_SIZE
	.align		4
.L_108:
        /*024c*/ 	.byte	0x04, 0x11
        /*024e*/ 	.short	(.L_110 - .L_109)
	.align		4
.L_109:
        /*0250*/ 	.word	index@(_ZN7cutlass13device_kernelIN5flash11enable_sm90INS1_16FlashAttnFwdSm90INS1_25CollectiveMainloopFwdSm90ILi2EN4cute5tupleIJNS5_1CILi1EEES8_S8_EEENS6_IJNS7_ILi128EEESA_SA_EEELi128ENS_10bfloat16_tEfNS_4arch4Sm90ELb0ELb0ELb1ELb1ELb1ELb1ELb0ELb1ELb1ELb1ELb1ELb0EEENS1_21CollectiveEpilogueFwdISB_S9_SC_SE_Li256ELb1ELb1ELb1ELb0EEENS1_36VarlenDynamicPersistentTileSchedulerILi128ELi128ELi256ELi128ELb1ELb1ELb1ELb0ELb1ELb1EEEEEEEEEvNT_6ParamsE)
        /*0254*/ 	.word	0x00000000


	//----- nvinfo : EIATTR_REGCOUNT
	.align		4
.L_110:
        /*0258*/ 	.byte	0x04, 0x2f
        /*025a*/ 	.short	(.L_112 - .L_111)
	.align		4
.L_111:
        /*025c*/ 	.word	index@(_ZN7cutlass13device_kernelIN5flash11enable_sm90INS1_16FlashAttnFwdSm90INS1_25CollectiveMainloopFwdSm90ILi2EN4cute5tupleIJNS5_1CILi1EEES8_S8_EEENS6_IJNS7_ILi128EEESA_SA_EEELi128ENS_10bfloat16_tEfNS_4arch4Sm90ELb0ELb0ELb1ELb1ELb1ELb0ELb0ELb1ELb1ELb1ELb1ELb0EEENS1_21CollectiveEpilogueFwdISB_S9_SC_SE_Li256ELb1ELb1ELb1ELb0EEENS1_36VarlenDynamicPersistentTileSchedulerILi128ELi128ELi256ELi128ELb1ELb1ELb1ELb0ELb1ELb1EEEEEEEEEvNT_6ParamsE)
        /*0260*/ 	.word	0x00000004


	//----- nvinfo : EIATTR_FRAME_SIZE
	.align		4
.L_112:
        /*0264*/ 	.byte	0x04, 0x11
        /*0266*/ 	.short	(.L_114 - .L_113)
	.align		4
.L_113:
        /*0268*/ 	.word	index@(_ZN7cutlass13device_kernelIN5flash11enable_sm90INS1_16FlashAttnFwdSm90INS1_25CollectiveMainloopFwdSm90ILi2EN4cute5tupleIJNS5_1CILi1EEES8_S8_EEENS6_IJNS7_ILi128EEESA_SA_EEELi128ENS_10bfloat16_tEfNS_4arch4Sm90ELb0ELb0ELb1ELb1ELb1ELb0ELb0ELb1ELb1ELb1ELb1ELb0EEENS1_21CollectiveEpilogueFwdISB_S9_SC_SE_Li256ELb1ELb1ELb1ELb0EEENS1_36VarlenDynamicPersistentTileSchedulerILi128ELi128ELi256ELi128ELb1ELb1ELb1ELb0ELb1ELb1EEEEEEEEEvNT_6ParamsE)
        /*026c*/ 	.word	0x00000000


	//----- nvinfo : EIATTR_REGCOUNT
	.align		4
.L_114:
        /*0270*/ 	.byte	0x04, 0x2f
        /*0272*/ 	.short	(.L_116 - .L_115)
	.align		4
.L_115:
        /*0274*/ 	.word	index@(_ZN7cutlass13device_kernelIN5flash11enable_sm90INS1_16FlashAttnFwdSm90INS1_25CollectiveMainloopFwdSm90ILi2EN4cute5tupleIJNS5_1CILi1EEES8_S8_EEENS6_IJNS7_ILi128EEESA_SA_EEELi128ENS_10bfloat16_tEfNS_4arch4Sm90ELb0ELb0ELb1ELb0ELb1ELb0ELb0ELb1ELb1ELb1ELb1ELb0EEENS1_21CollectiveEpilogueFwdISB_S9_SC_SE_Li256ELb0ELb1ELb1ELb0EEENS1_19SingleTileSchedulerILb0ELb1ELb1ELi128EEEEEEEEEvNT_6ParamsE)
        /*0278*/ 	.word	0x00000004


	//----- nvinfo : EIATTR_FRAME_SIZE
	.align		4
.L_116:
        /*027c*/ 	.byte	0x04, 0x11
        /*027e*/ 	.short	(.L_118 - .L_117)
	.align		4
.L_117:
        /*0280*/ 	.word	index@(_ZN7cutlass13device_kernelIN5flash11enable_sm90INS1_16FlashAttnFwdSm90INS1_25CollectiveMainloopFwdSm90ILi2EN4cute5tupleIJNS5_1CILi1EEES8_S8_EEENS6_IJNS7_ILi128EEESA_SA_EEELi128ENS_10bfloat16_tEfNS_4arch4Sm90ELb0ELb0ELb1ELb0ELb1ELb0ELb0ELb1ELb1ELb1ELb1ELb0EEENS1_21CollectiveEpilogueFwdISB_S9_SC_SE_Li256ELb0ELb1ELb1ELb0EEENS1_19SingleTileSchedulerILb0ELb1ELb1ELi128EEEEEEEEEvNT_6ParamsE)
        /*0284*/ 	.word	0x00000000


	//----- nvinfo : EIATTR_REGCOUNT
	.align		4
.L_118:
        /*0288*/ 	.byte	0x04, 0x2f
        /*028a*/ 	.short	(.L_120 - .L_119)
	.align		4
.L_119:
        /*028c*/ 	.word	index@(_ZN7cutlass13device_kernelIN5flash11enable_sm90INS1_16FlashAttnFwdSm90INS1_25CollectiveMainloopFwdSm90ILi2EN4cute5tupleIJNS5_1CILi1EEES8_S8_EEENS6_IJNS7_ILi128EEENS7_ILi96EEENS7_ILi192EEEEEELi192ENS_10bfloat16_tEfNS_4arch4Sm90ELb1ELb0ELb1ELb1ELb1ELb1ELb0ELb1ELb1ELb1ELb1ELb0EEENS1_21CollectiveEpilogueFwdINS6_IJSA_SC_SB_EEES9_SE_SG_Li256ELb1ELb1ELb1ELb0EEENS1_36VarlenDynamicPersistentTileSchedulerILi128ELi96ELi256ELi128ELb1ELb1ELb1ELb1ELb1ELb1EEEEEEEEEvNT_6ParamsE)
        /*0290*/ 	.word	0x00000004


	//----- nvinfo : EIATTR_FRAME_SIZE
	.align		4
.L_120:
        /*0294*/ 	.byte	0x04, 0x11
        /*0296*/ 	.short	(.L_122 - .L_121)
	.align		4
.L_121:
        /*0298*/ 	.word	index@(_ZN7cutlass13device_kernelIN5flash11enable_sm90INS1_16FlashAttnFwdSm90INS1_25CollectiveMainloopFwdSm90ILi2EN4cute5tupleIJNS5_1CILi1EEES8_S8_EEENS6_IJNS7_ILi128EEENS7_ILi96EEENS7_ILi192EEEEEELi192ENS_10bfloat16_tEfNS_4arch4Sm90ELb1ELb0ELb1ELb1ELb1ELb1ELb0ELb1ELb1ELb1ELb1ELb0EEENS1_21CollectiveEpilogueFwdINS6_IJSA_SC_SB_EEES9_SE_SG_Li256ELb1ELb1ELb1ELb0EEENS1_36VarlenDynamicPersistentTileSchedulerILi128ELi96ELi256ELi128ELb1ELb1ELb1ELb1ELb1ELb1EEEEEEEEEvNT_6ParamsE)
        /*029c*/ 	.word	0x00000000


	//----- nvinfo : EIATTR_REGCOUNT
	.align		4
.L_122:
        /*02a0*/ 	.byte	0x04, 0x2f
        /*02a2*/ 	.short	(.L_124 - .L_123)
	.align		4
.L_123:
        /*02a4*/ 	.word	index@(_ZN7cutlass13device_kernelIN5flash11enable_sm90INS1_16FlashAttnFwdSm90INS1_25CollectiveMainloopFwdSm90ILi2EN4cute5tupleIJNS5_1CILi1EEES8_S8_EEENS6_IJNS7_ILi128EEENS7_ILi96EEENS7_ILi192EEEEEELi192ENS_10bfloat16_tEfNS_4arch4Sm90ELb1ELb0ELb1ELb1ELb1ELb0ELb0ELb1ELb1ELb1ELb1ELb0EEENS1_21CollectiveEpilogueFwdINS6_IJSA_SC_SB_EEES9_SE_SG_Li256ELb1ELb1ELb1ELb0EEENS1_36VarlenDynamicPersistentTileSchedulerILi128ELi96ELi256ELi128ELb1ELb1ELb1ELb1ELb1ELb1EEEEEEEEEvNT_6ParamsE)
        /*02a8*/ 	.word	0x00000004


	//----- nvinfo : EIATTR_FRAME_SIZE
	.align		4
.L_124:
        /*02ac*/ 	.byte	0x04, 0x11
        /*02ae*/ 	.short	(.L_126 - .L_125)
	.align		4
.L_125:
        /*02b0*/ 	.word	index@(_ZN7cutlass13device_kernelIN5flash11enable_sm90INS1_16FlashAttnFwdSm90INS1_25CollectiveMainloopFwdSm90ILi2EN4cute5tupleIJNS5_1CILi1EEES8_S8_EEENS6_IJNS7_ILi128EEENS7_ILi96EEENS7_ILi192EEEEEELi192ENS_10bfloat16_tEfNS_4arch4Sm90ELb1ELb0ELb1ELb1ELb1ELb0ELb0ELb1ELb1ELb1ELb1ELb0EEENS1_21CollectiveEpilogueFwdINS6_IJSA_SC_SB_EEES9_SE_SG_Li256ELb1ELb1ELb1ELb0EEENS1_36VarlenDynamicPersistentTileSchedulerILi128ELi96ELi256ELi128ELb1ELb1ELb1ELb1ELb1ELb1EEEEEEEEEvNT_6ParamsE)
        /*02b4*/ 	.word	0x00000000


	//----- nvinfo : EIATTR_REGCOUNT
	.align		4
.L_126:
        /*02b8*/ 	.byte	0x04, 0x2f
        /*02ba*/ 	.short	(.L_128 - .L_127)
	.align		4
.L_127:
        /*02bc*/ 	.word	index@(_ZN7cutlass13device_kernelIN5flash11enable_sm90INS1_16FlashAttnFwdSm90INS1_25CollectiveMainloopFwdSm90ILi2EN4cute5tupleIJNS5_1CILi1EEES8_S8_EEENS6_IJNS7_ILi128EEENS7_ILi96EEENS7_ILi192EEEEEELi192ENS_10bfloat16_tEfNS_4arch4Sm90ELb1ELb0ELb1ELb0ELb1ELb0ELb0ELb1ELb1ELb1ELb1ELb0EEENS1_21CollectiveEpilogueFwdINS6_IJSA_SC_SB_EEES9_SE_SG_Li256ELb0ELb1ELb1ELb0EEENS1_19SingleTileSchedulerILb0ELb1ELb1ELi128EEEEEEEEEvNT_6ParamsE)
        /*02c0*/ 	.word	0x00000004


	//----- nvinfo : EIATTR_FRAME_SIZE
	.align		4
.L_128:
        /*02c4*/ 	.byte	0x04, 0x11
        /*02c6*/ 	.short	(.L_130 - .L_129)
	.align		4
.L_129:
        /*02c8*/ 	.word	index@(_ZN7cutlass13device_kernelIN5flash11enable_sm90INS1_16FlashAttnFwdSm90INS1_25CollectiveMainloopFwdSm90ILi2EN4cute5tupleIJNS5_1CILi1EEES8_S8_EEENS6_IJNS7_ILi128EEENS7_ILi96EEENS7_ILi192EEEEEELi192ENS_10bfloat16_tEfNS_4arch4Sm90ELb1ELb0ELb1ELb0ELb1ELb0ELb0ELb1ELb1ELb1ELb1ELb0EEENS1_21CollectiveEpilogueFwdINS6_IJSA_SC_SB_EEES9_SE_SG_Li256ELb0ELb1ELb1ELb0EEENS1_19SingleTileSchedulerILb0ELb1ELb1ELi128EEEEEEEEEvNT_6ParamsE)
        /*02cc*/ 	.word	0x00000000


	//----- nvinfo : EIATTR_REGCOUNT
	.align		4
.L_130:
        /*02d0*/ 	.byte	0x04, 0x2f
        /*02d2*/ 	.short	(.L_132 - .L_131)
	.align		4
.L_131:
        /*02d4*/ 	.word	index@(_ZN7cutlass13device_kernelIN5flash11enable_sm90INS1_16FlashAttnFwdSm90INS1_25CollectiveMainloopFwdSm90ILi2EN4cute5tupleIJNS5_1CILi1EEES8_S8_EEENS6_IJNS7_ILi128EEENS7_ILi96EEENS7_ILi192EEEEEELi192ENS_10bfloat16_tEfNS_4arch4Sm90ELb0ELb1ELb1ELb1ELb1ELb1ELb0ELb1ELb1ELb1ELb1ELb0EEENS1_21CollectiveEpilogueFwdINS6_IJSA_SC_SB_EEES9_SE_SG_Li256ELb1ELb1ELb1ELb0EEENS1_36VarlenDynamicPersistentTileSchedulerILi128ELi96ELi256ELi128ELb1ELb1ELb1ELb1ELb0ELb1EEEEEEEEEvNT_6ParamsE)
        /*02d8*/ 	.word	0x00000004


	//----- nvinfo : EIATTR_FRAME_SIZE
	.align		4
.L_132:
        /*02dc*/ 	.byte	0x04, 0x11
        /*02de*/ 	.short	(.L_134 - .L_133)
	.align		4
.L_133:
        /*02e0*/ 	.word	index@(_ZN7cutlass13device_kernelIN5flash11enable_sm90INS1_16FlashAttnFwdSm90INS1_25CollectiveMainloopFwdSm90ILi2EN4cute5tupleIJNS5_1CILi1EEES8_S8_EEENS6_IJNS7_ILi128EEENS7_ILi96EEENS7_ILi192EEEEEELi192ENS_10bfloat16_tEfNS_4arch4Sm90ELb0ELb1ELb1ELb1ELb1ELb1ELb0ELb1ELb1ELb1ELb1ELb0EEENS1_21CollectiveEpilogueFwdINS6_IJSA_SC_SB_EEES9_SE_SG_Li256ELb1ELb1ELb1ELb0EEENS1_36VarlenDynamicPersistentTileSchedulerILi128ELi96ELi256ELi128ELb1ELb1ELb1ELb1ELb0ELb1EEEEEEEEEvNT_6ParamsE)
        /*02e4*/ 	.word	0x00000000


	//----- nvinfo : EIATTR_REGCOUNT
	.align		4
.L_134:
        /*02e8*/ 	.byte	0x04, 0x2f
        /*02ea*/ 	.short	(.L_136 - .L_135)
	.align		4
.L_135:
        /*02ec*/ 	.word	index@(_ZN7cutlass13device_kernelIN5flash11enable_sm90INS1_16FlashAttnFwdSm90INS1_25CollectiveMainloopFwdSm90ILi2EN4cute5tupleIJNS5_1CILi1EEES8_S8_EEENS6_IJNS7_ILi128EEENS7_ILi96EEENS7_ILi192EEEEEELi192ENS_10bfloat16_tEfNS_4arch4Sm90ELb0ELb1ELb1ELb1ELb1ELb0ELb0ELb1ELb1ELb1ELb1ELb0EEENS1_21CollectiveEpilogueFwdINS6_IJSA_SC_SB_EEES9_SE_SG_Li256ELb1ELb1ELb1ELb0EEENS1_36VarlenDynamicPersistentTileSchedulerILi128ELi96ELi256ELi128ELb1ELb1ELb1ELb1ELb0ELb1EEEEEEEEEvNT_6ParamsE)
        /*02f0*/ 	.word	0x00000004


	//----- nvinfo : EIATTR_FRAME_SIZE
	.align		4
.L_136:
        /*02f4*/ 	.byte	0x04, 0x11
        /*02f6*/ 	.short	(.L_138 - .L_137)
	.align		4
.L_137:
        /*02f8*/ 	.word	index@(_ZN7cutlass13device_kernelIN5flash11enable_sm90INS1_16FlashAttnFwdSm90INS1_25CollectiveMainloopFwdSm90ILi2EN4cute5tupleIJNS5_1CILi1EEES8_S8_EEENS6_IJNS7_ILi128EEENS7_ILi96EEENS7_ILi192EEEEEELi192ENS_10bfloat16_tEfNS_4arch4Sm90ELb0ELb1ELb1ELb1ELb1ELb0ELb0ELb1ELb1ELb1ELb1ELb0EEENS1_21CollectiveEpilogueFwdINS6_IJSA_SC_SB_EEES9_SE_SG_Li256ELb1ELb1ELb1ELb0EEENS1_36VarlenDynamicPersistentTileSchedulerILi128ELi96ELi256ELi128ELb1ELb1ELb1ELb1ELb0ELb1EEEEEEEEEvNT_6ParamsE)
        /*02fc*/ 	.word	0x00000000


	//----- nvinfo : EIATTR_REGCOUNT
	.align		4
.L_138:
        /*0300*/ 	.byte	0x04, 0x2f
        /*0302*/ 	.short	(.L_140 - .L_139)
	.align		4
.L_139:
        /*0304*/ 	.word	index@(_ZN7cutlass13device_kernelIN5flash11enable_sm90INS1_16FlashAttnFwdSm90INS1_25CollectiveMainloopFwdSm90ILi2EN4cute5tupleIJNS5_1CILi1EEES8_S8_EEENS6_IJNS7_ILi128EEENS7_ILi96EEENS7_ILi192EEEEEELi192ENS_10bfloat16_tEfNS_4arch4Sm90ELb0ELb1ELb1ELb0ELb1ELb0ELb0ELb1ELb1ELb1ELb1ELb0EEENS1_21CollectiveEpilogueFwdINS6_IJSA_SC_SB_EEES9_SE_SG_Li256ELb0ELb1ELb1ELb0EEENS1_19SingleTileSchedulerILb0ELb1ELb1ELi128EEEEEEEEEvNT_6ParamsE)
        /*0308*/ 	.word	0x00000004


	//----- nvinfo : EIATTR_FRAME_SIZE
	.align		4
.L_140:
        /*030c*/ 	.byte	0x04, 0x11
        /*030e*/ 	.short	(.L_142 - .L_141)
	.align		4
.L_141:
        /*0310*/ 	.word	index@(_ZN7cutlass13device_kernelIN5flash11enable_sm90INS1_16FlashAttnFwdSm90INS1_25CollectiveMainloopFwdSm90ILi2EN4cute5tupleIJNS5_1CILi1EEES8_S8_EEENS6_IJNS7_ILi128EEENS7_ILi96EEENS7_ILi192EEEEEELi192ENS_10bfloat16_tEfNS_4arch4Sm90ELb0ELb1ELb1ELb0ELb1ELb0ELb0ELb1ELb1ELb1ELb1ELb0EEENS1_21CollectiveEpilogueFwdINS6_IJSA_SC_SB_EEES9_SE_SG_Li256ELb0ELb1ELb1ELb0EEENS1_19SingleTileSchedulerILb0ELb1ELb1ELi128EEEEEEEEEvNT_6ParamsE)
        /*0314*/ 	.word	0x00000000


	//----- nvinfo : EIATTR_REGCOUNT
	.align		4
.L_142:
        /*0318*/ 	.byte	0x04, 0x2f
        /*031a*/ 	.short	(.L_144 - .L_143)
	.align		4
.L_143:
        /*031c*/ 	.word	index@(_ZN7cutlass13device_kernelIN5flash11enable_sm90INS1_16FlashAttnFwdSm90INS1_25CollectiveMainloopFwdSm90ILi2EN4cute5tupleIJNS5_1CILi1EEES8_S8_EEENS6_IJNS7_ILi128EEENS7_ILi96EEENS7_ILi192EEEEEELi192ENS_10bfloat16_tEfNS_4arch4Sm90ELb0ELb0ELb1ELb1ELb1ELb1ELb0ELb1ELb1ELb1ELb1ELb0EEENS1_21CollectiveEpilogueFwdINS6_IJSA_SC_SB_EEES9_SE_SG_Li256ELb1ELb1ELb1ELb0EEENS1_36VarlenDynamicPersistentTileSchedulerILi128ELi96ELi256ELi128ELb1ELb1ELb1ELb0ELb1ELb1EEEEEEEEEvNT_6ParamsE)
        /*0320*/ 	.word	0x00000004


	//----- nvinfo : EIATTR_FRAME_SIZE
	.align		4
.L_144:
        /*0324*/ 	.byte	0x04, 0x11
        /*0326*/ 	.short	(.L_146 - .L_145)
	.align		4
.L_145:
        /*0328*/ 	.word	index@(_ZN7cutlass13device_kernelIN5flash11enable_sm90INS1_16FlashAttnFwdSm90INS1_25CollectiveMainloopFwdSm90ILi2EN4cute5tupleIJNS5_1CILi1EEES8_S8_EEENS6_IJNS7_ILi128EEENS7_ILi96EEENS7_ILi192EEEEEELi192ENS_10bfloat16_tEfNS_4arch4Sm90ELb0ELb0ELb1ELb1ELb1ELb1ELb0ELb1ELb1ELb1ELb1ELb0EEENS1_21CollectiveEpilogueFwdINS6_IJSA_SC_SB_EEES9_SE_SG_Li256ELb1ELb1ELb1ELb0EEENS1_36VarlenDynamicPersistentTileSchedulerILi128ELi96ELi256ELi128ELb1ELb1ELb1ELb0ELb1ELb1EEEEEEEEEvNT_6ParamsE)
        /*032c*/ 	.word	0x00000000


	//----- nvinfo : EIATTR_REGCOUNT
	.align		4
.L_146:
        /*0330*/ 	.byte	0x04, 0x2f
        /*0332*/ 	.short	(.L_148 - .L_147)
	.align		4
.L_147:
        /*0334*/ 	.word	index@(_ZN7cutlass13device_kernelIN5flash11enable_sm90INS1_16FlashAttnFwdSm90INS1_25CollectiveMainloopFwdSm90ILi2EN4cute5tupleIJNS5_1CILi1EEES8_S8_EEENS6_IJNS7_ILi128EEENS7_ILi96EEENS7_ILi192EEEEEELi192ENS_10bfloat16_tEfNS_4arch4Sm90ELb0ELb0ELb1ELb1ELb1ELb0ELb0ELb1ELb1ELb1ELb1ELb0EEENS1_21CollectiveEpilogueFwdINS6_IJSA_SC_SB_EEES9_SE_SG_Li256ELb1ELb1ELb1ELb0EEENS1_36VarlenDynamicPersistentTileSchedulerILi128ELi96ELi256ELi128ELb1ELb1ELb1ELb0ELb1ELb1EEEEEEEEEvNT_6ParamsE)
        /*0338*/ 	.word	0x00000004


	//----- nvinfo : EIATTR_FRAME_SIZE
	.align		4
.L_148:
        /*033c*/ 	.byte	0x04, 0x11
        /*033e*/ 	.short	(.L_150 - .L_149)
	.align		4
.L_149:
        /*0340*/ 	.word	index@(_ZN7cutlass13device_kernelIN5flash11enable_sm90INS1_16FlashAttnFwdSm90INS1_25CollectiveMainloopFwdSm90ILi2EN4cute5tupleIJNS5_1CILi1EEES8_S8_EEENS6_IJNS7_ILi128EEENS7_ILi96EEENS7_ILi192EEEEEELi192ENS_10bfloat16_tEfNS_4arch4Sm90ELb0ELb0ELb1ELb1ELb1ELb0ELb0ELb1ELb1ELb1ELb1ELb0EEENS1_21CollectiveEpilogueFwdINS6_IJSA_SC_SB_EEES9_SE_SG_Li256ELb1ELb1ELb1ELb0EEENS1_36VarlenDynamicPersistentTileSchedulerILi128ELi96ELi256ELi128ELb1ELb1ELb1ELb0ELb1ELb1EEEEEEEEEvNT_6ParamsE)
        /*0344*/ 	.word	0x00000000


	//----- nvinfo : EIATTR_REGCOUNT
	.align		4
.L_150:
        /*0348*/ 	.byte	0x04, 0x2f
        /*034a*/ 	.short	(.L_152 - .L_151)
	.align		4
.L_151:
        /*034c*/ 	.word	index@(_ZN7cutlass13device_kernelIN5flash11enable_sm90INS1_16FlashAttnFwdSm90INS1_25CollectiveMainloopFwdSm90ILi2EN4cute5tupleIJNS5_1CILi1EEES8_S8_EEENS6_IJNS7_ILi128EEENS7_ILi96EEENS7_ILi192EEEEEELi192ENS_10bfloat16_tEfNS_4arch4Sm90ELb0ELb0ELb1ELb0ELb1ELb0ELb0ELb1ELb1ELb1ELb1ELb0EEENS1_21CollectiveEpilogueFwdINS6_IJSA_SC_SB_EEES9_SE_SG_Li256ELb0ELb1ELb1ELb0EEENS1_19SingleTileSchedulerILb0ELb1ELb1ELi128EEEEEEEEEvNT_6ParamsE)
        /*0350*/ 	.word	0x00000004


	//----- nvinfo : EIATTR_FRAME_SIZE
	.align		4
.L_152:
        /*0354*/ 	.byte	0x04, 0x11
        /*0356*/ 	.short	(.L_154 - .L_153)
	.align		4
.L_153:
        /*0358*/ 	.word	index@(_ZN7cutlass13device_kernelIN5flash11enable_sm90INS1_16FlashAttnFwdSm90INS1_25CollectiveMainloopFwdSm90ILi2EN4cute5tupleIJNS5_1CILi1EEES8_S8_EEENS6_IJNS7_ILi128EEENS7_ILi96EEENS7_ILi192EEEEEELi192ENS_10bfloat16_tEfNS_4arch4Sm90ELb0ELb0ELb1ELb0ELb1ELb0ELb0ELb1ELb1ELb1ELb1ELb0EEENS1_21CollectiveEpilogueFwdINS6_IJSA_SC_SB_EEES9_SE_SG_Li256ELb0ELb1ELb1ELb0EEENS1_19SingleTileSchedulerILb0ELb1ELb1ELi128EEEEEEEEEvNT_6ParamsE)
        /*035c*/ 	.word	0x00000000


	//----- nvinfo : EIATTR_REGCOUNT
	.align		4
.L_154:
        /*0360*/ 	.byte	0x04, 0x2f
        /*0362*/ 	.short	(.L_156 - .L_155)
	.align		4
.L_155:
        /*0364*/ 	.word	index@(_ZN7cutlass13device_kernelIN5flash11enable_sm90INS1_16FlashAttnFwdSm90INS1_25CollectiveMainloopFwdSm90ILi2EN4cute5tupleIJNS5_1CILi1EEES8_S8_EEENS6_IJNS7_ILi128EEENS7_ILi80EEENS7_ILi256EEEEEELi256ENS_10bfloat16_tEfNS_4arch4Sm90ELb1ELb0ELb1ELb1ELb1ELb1ELb0ELb1ELb1ELb1ELb1ELb0EEENS1_21CollectiveEpilogueFwdINS6_IJSA_SC_SB_EEES9_SE_SG_Li256ELb1ELb1ELb1ELb0EEENS1_36VarlenDynamicPersistentTileSchedulerILi128ELi80ELi256ELi128ELb1ELb1ELb1ELb1ELb1ELb1EEEEEEEEEvNT_6ParamsE)
        /*0368*/ 	.word	0x00000004


	//----- nvinfo : EIATTR_FRAME_SIZE
	.align		4
.L_156:
        /*036c*/ 	.byte	0x04, 0x11
        /*036e*/ 	.short	(.L_158 - .L_157)
	.align		4
.L_157:
        /*0370*/ 	.word	index@(_ZN7cutlass13device_kernelIN5flash11enable_sm90INS1_16FlashAttnFwdSm90INS1_25CollectiveMainloopFwdSm90ILi2EN4cute5tupleIJNS5_1CILi1EEES8_S8_EEENS6_IJNS7_ILi128EEENS7_ILi80EEENS7_ILi256EEEEEELi256ENS_10bfloat16_tEfNS_4arch4Sm90ELb1ELb0ELb1ELb1ELb1ELb1ELb0ELb1ELb1ELb1ELb1ELb0EEENS1_21CollectiveEpilogueFwdINS6_IJSA_SC_SB_EEES9_SE_SG_Li256ELb1ELb1ELb1ELb0EEENS1_36VarlenDynamicPersistentTileSchedulerILi128ELi80ELi256ELi128ELb1ELb1ELb1ELb1ELb1ELb1EEEEEEEEEvNT_6ParamsE)
        /*0374*/ 	.word	0x00000000


	//----- nvinfo : EIATTR_REGCOUNT
	.align		4
.L_158:
        /*0378*/ 	.byte	0x04, 0x2f
        /*037a*/ 	.short	(.L_160 - .L_159)
	.align		4
.L_159:
        /*037c*/ 	.word	index@(_ZN7cutlass13device_kernelIN5flash11enable_sm90INS1_16FlashAttnFwdSm90INS1_25CollectiveMainloopFwdSm90ILi2EN4cute5tupleIJNS5_1CILi1EEES8_S8_EEENS6_IJNS7_ILi128EEENS7_ILi80EEENS7_ILi256EEEEEELi256ENS_10bfloat16_tEfNS_4arch4Sm90ELb1ELb0ELb1ELb1ELb1ELb0ELb0ELb1ELb1ELb1ELb1ELb0EEENS1_21CollectiveEpilogueFwdINS6_IJSA_SC_SB_EEES9_SE_SG_Li256ELb1ELb1ELb1ELb0EEENS1_36VarlenDynamicPersistentTileSchedulerILi128ELi80ELi256ELi128ELb1ELb1ELb1ELb1ELb1ELb1EEEEEEEEEvNT_6ParamsE)
        /*0380*/ 	.word	0x00000004


	//----- nvinfo : EIATTR_FRAME_SIZE
	.align		4
.L_160:
        /*0384*/ 	.byte	0x04, 0x11
        /*0386*/ 	.short	(.L_162 - .L_161)
	.align		4
.L_161:
        /*0388*/ 	.word	index@(_ZN7cutlass13device_kernelIN5flash11enable_sm90INS1_16FlashAttnFwdSm90INS1_25CollectiveMainloopFwdSm90ILi2EN4cute5tupleIJNS5_1CILi1EEES8_S8_EEENS6_IJNS7_ILi128EEENS7_ILi80EEENS7_ILi256EEEEEELi256ENS_10bfloat16_tEfNS_4arch4Sm90ELb1ELb0ELb1ELb1ELb1ELb0ELb0ELb1ELb1ELb1ELb1ELb0EEENS1_21CollectiveEpilogueFwdINS6_IJSA_SC_SB_EEES9_SE_SG_Li256ELb1ELb1ELb1ELb0EEENS1_36VarlenDynamicPersistentTileSchedulerILi128ELi80ELi256ELi128ELb1ELb1ELb1ELb1ELb1ELb1EEEEEEEEEvNT_6ParamsE)
        /*038c*/ 	.word	0x00000000


	//----- nvinfo : EIATTR_REGCOUNT
	.align		4
.L_162:
        /*0390*/ 	.byte	0x04, 0x2f
        /*0392*/ 	.short	(.L_164 - .L_163)
	.align		4
.L_163:
        /*0394*/ 	.word	index@(_ZN7cutlass13device_kernelIN5flash11enable_sm90INS1_16FlashAttnFwdSm90INS1_25CollectiveMainloopFwdSm90ILi2EN4cute5tupleIJNS5_1CILi1EEES8_S8_EEENS6_IJNS7_ILi128EEENS7_ILi80EEENS7_ILi256EEEEEELi256ENS_10bfloat16_tEfNS_4arch4Sm90ELb1ELb0ELb1ELb0ELb1ELb0ELb0ELb1ELb1ELb1ELb1ELb0EEENS1_21CollectiveEpilogueFwdINS6_IJSA_SC_SB_EEES9_SE_SG_Li256ELb0ELb1ELb1ELb0EEENS1_19SingleTileSchedulerILb0ELb1ELb1ELi128EEEEEEEEEvNT_6ParamsE)
        /*0398*/ 	.word	0x00000004


	//----- nvinfo : EIATTR_FRAME_SIZE
	.align		4
.L_164:
        /*039c*/ 	.byte	0x04, 0x11
        /*039e*/ 	.short	(.L_166 - .L_165)
	.align		4
.L_165:
        /*03a0*/ 	.word	index@(_ZN7cutlass13device_kernelIN5flash11enable_sm90INS1_16FlashAttnFwdSm90INS1_25CollectiveMainloopFwdSm90ILi2EN4cute5tupleIJNS5_1CILi1EEES8_S8_EEENS6_IJNS7_ILi128EEENS7_ILi80EEENS7_ILi256EEEEEELi256ENS_10bfloat16_tEfNS_4arch4Sm90ELb1ELb0ELb1ELb0ELb1ELb0ELb0ELb1ELb1ELb1ELb1ELb0EEENS1_21CollectiveEpilogueFwdINS6_IJSA_SC_SB_EEES9_SE_SG_Li256ELb0ELb1ELb1ELb0EEENS1_19SingleTileSchedulerILb0ELb1ELb1ELi128EEEEEEEEEvNT_6ParamsE)
        /*03a4*/ 	.word	0x00000000


	//----- nvinfo : EIATTR_REGCOUNT
	.align		4
.L_166:
        /*03a8*/ 	.byte	0x04, 0x2f
        /*03aa*/ 	.short	(.L_168 - .L_167)
	.align		4
.L_167:
        /*03ac*/ 	.word	index@(_ZN7cutlass13device_kernelIN5flash11enable_sm90INS1_16FlashAttnFwdSm90INS1_25CollectiveMainloopFwdSm90ILi2EN4cute5tupleIJNS5_1CILi1EEES8_S8_EEENS6_IJNS7_ILi128EEENS7_ILi64EEENS7_ILi256EEEEEELi256ENS_10bfloat16_tEfNS_4arch4Sm90ELb0ELb1ELb1ELb1ELb1ELb1ELb0ELb1ELb1ELb1ELb1ELb0EEENS1_21CollectiveEpilogueFwdINS6_IJSA_SC_SB_EEES9_SE_SG_Li256ELb1ELb1ELb1ELb0EEENS1_36VarlenDynamicPersistentTileSchedulerILi128ELi64ELi256ELi128ELb1ELb1ELb1ELb1ELb0ELb1EEEEEEEEEvNT_6ParamsE)
        /*03b0*/ 	.word	0x00000004


	//----- nvinfo : EIATTR_FRAME_SIZE
	.align		4
.L_168:
        /*03b4*/ 	.byte	0x04, 0x11
        /*03b6*/ 	.short	(.L_170 - .L_169)
	.align		4
.L_169:
        /*03b8*/ 	.word	index@(_ZN7cutlass13device_kernelIN5flash11enable_sm90INS1_16FlashAttnFwdSm90INS1_25CollectiveMainloopFwdSm90ILi2EN4cute5tupleIJNS5_1CILi1EEES8_S8_EEENS6_IJNS7_ILi128EEENS7_ILi64EEENS7_ILi256EEEEEELi256ENS_10bfloat16_tEfNS_4arch4Sm90ELb0ELb1ELb1ELb1ELb1ELb1ELb0ELb1ELb1ELb1ELb1ELb0EEENS1_21CollectiveEpilogueFwdINS6_IJSA_SC_SB_EEES9_SE_SG_Li256ELb1ELb1ELb1ELb0EEENS1_36VarlenDynamicPersistentTileSchedulerILi128ELi64ELi256ELi128ELb1ELb1ELb1ELb1ELb0ELb1EEEEEEEEEvNT_6ParamsE)
        /*03bc*/ 	.word	0x00000000


	//----- nvinfo : EIATTR_REGCOUNT
	.align		4
.L_170:
        /*03c0*/ 	.byte	0x04, 0x2f
        /*03c2*/ 	.short	(.L_172 - .L_171)
	.align		4
.L_171:
        /*03c4*/ 	.word	index@(_ZN7cutlass13device_kernelIN5flash11enable_sm90INS1_16FlashAttnFwdSm90INS1_25CollectiveMainloopFwdSm90ILi2EN4cute5tupleIJNS5_1CILi1EEES8_S8_EEENS6_IJNS7_ILi128EEENS7_ILi64EEENS7_ILi256EEEEEELi256ENS_10bfloat16_tEfNS_4arch4Sm90ELb0ELb1ELb1ELb1ELb1ELb0ELb0ELb1ELb1ELb1ELb1ELb0EEENS1_21CollectiveEpilogueFwdINS6_IJSA_SC_SB_EEES9_SE_SG_Li256ELb1ELb1ELb1ELb0EEENS1_36VarlenDynamicPersistentTileSchedulerILi128ELi64ELi256ELi128ELb1ELb1ELb1ELb1ELb0ELb1EEEEEEEEEvNT_6ParamsE)
        /*03c8*/ 	.word	0x00000004


	//----- nvinfo : EIATTR_FRAME_SIZE
	.align		4
.L_172:
        /*03cc*/ 	.byte	0x04, 0x11
        /*03ce*/ 	.short	(.L_174 - .L_173)
	.align		4
.L_173:
        /*03d0*/ 	.word	index@(_ZN7cutlass13device_kernelIN5flash11enable_sm90INS1_16FlashAttnFwdSm90INS1_25CollectiveMainloopFwdSm90ILi2EN4cute5tupleIJNS5_1CILi1EEES8_S8_EEENS6_IJNS7_ILi128EEENS7_ILi64EEENS7_ILi256EEEEEELi256ENS_10bfloat16_tEfNS_4arch4Sm90ELb0ELb1ELb1ELb1ELb1ELb0ELb0ELb1ELb1ELb1ELb1ELb0EEENS1_21CollectiveEpilogueFwdINS6_IJSA_SC_SB_EEES9_SE_SG_Li256ELb1ELb1ELb1ELb0EEENS1_36VarlenDynamicPersistentTileSchedulerILi128ELi64ELi256ELi128ELb1ELb1ELb1ELb1ELb0ELb1EEEEEEEEEvNT_6ParamsE)
        /*03d4*/ 	.word	0x00000000


	//----- nvinfo : EIATTR_REGCOUNT
	.align		4
.L_174:
        /*03d8*/ 	.byte	0x04, 0x2f
        /*03da*/ 	.short	(.L_176 - .L_175)
	.align		4
.L_175:
        /*03dc*/ 	.word	index@(_ZN7cutlass13device_kernelIN5flash11enable_sm90INS1_16FlashAttnFwdSm90INS1_25CollectiveMainloopFwdSm90ILi2EN4cute5tupleIJNS5_1CILi1EEES8_S8_EEENS6_IJNS7_ILi128EEENS7_ILi64EEENS7_ILi256EEEEEELi256ENS_10bfloat16_tEfNS_4arch4Sm90ELb0ELb1ELb1ELb0ELb1ELb0ELb0ELb1ELb1ELb1ELb1ELb0EEENS1_21CollectiveEpilogueFwdINS6_IJSA_SC_SB_EEES9_SE_SG_Li256ELb0ELb1ELb1ELb0EEENS1_19SingleTileSchedulerILb0ELb1ELb1ELi128EEEEEEEEEvNT_6ParamsE)
        /*03e0*/ 	.word	0x00000004


	//----- nvinfo : EIATTR_FRAME_SIZE
	.align		4
.L_176:
        /*03e4*/ 	.byte	0x04, 0x11
        /*03e6*/ 	.short	(.L_178 - .L_177)
	.align		4
.L_177:
        /*03e8*/ 	.word	index@(_ZN7cutlass13device_kernelIN5flash11enable_sm90INS1_16FlashAttnFwdSm90INS1_25CollectiveMainloopFwdSm90ILi2EN4cute5tupleIJNS5_1CILi1EEES8_S8_EEENS6_IJNS7_ILi128EEENS7_ILi64EEENS7_ILi256EEEEEELi256ENS_10bfloat16_tEfNS_4arch4Sm90ELb0ELb1ELb1ELb0ELb1ELb0ELb0ELb1ELb1ELb1ELb1ELb0EEENS1_21CollectiveEpilogueFwdINS6_IJSA_SC_SB_EEES9_SE_SG_Li256ELb0ELb1ELb1ELb0EEENS1_19SingleTileSchedulerILb0ELb1ELb1ELi128EEEEEEEEEvNT_6ParamsE)
        /*03ec*/ 	.word	0x00000000


	//----- nvinfo : EIATTR_REGCOUNT
	.align		4
.L_178:
        /*03f0*/ 	.byte	0x04, 0x2f
        /*03f2*/ 	.short	(.L_180 - .L_179)
	.align		4
.L_179:
        /*03f4*/ 	.word	index@(_ZN7cutlass13device_kernelIN5flash11enable_sm90INS1_16FlashAttnFwdSm90INS1_25CollectiveMainloopFwdSm90ILi2EN4cute5tupleIJNS5_1CILi1EEES8_S8_EEENS6_IJNS7_ILi128EEENS7_ILi80EEENS7_ILi256EEEEEELi256ENS_10bfloat16_tEfNS_4arch4Sm90ELb0ELb0ELb1ELb1ELb1ELb1ELb0ELb1ELb1ELb1ELb1ELb0EEENS1_21CollectiveEpilogueFwdINS6_IJSA_SC_SB_EEES9_SE_SG_Li256ELb1ELb1ELb1ELb0EEENS1_36VarlenDynamicPersistentTileSchedulerILi128ELi80ELi256ELi128ELb1ELb1ELb1ELb0ELb1ELb1EEEEEEEEEvNT_6ParamsE)
        /*03f8*/ 	.word	0x00000004


	//----- nvinfo : EIATTR_FRAME_SIZE
	.align		4
.L_180:
        /*03fc*/ 	.byte	0x04, 0x11
        /*03fe*/ 	.short	(.L_182 - .L_181)
	.align		4
.L_181:
        /*0400*/ 	.word	index@(_ZN7cutlass13device_kernelIN5flash11enable_sm90INS1_16FlashAttnFwdSm90INS1_25CollectiveMainloopFwdSm90ILi2EN4cute5tupleIJNS5_1CILi1EEES8_S8_EEENS6_IJNS7_ILi128EEENS7_ILi80EEENS7_ILi256EEEEEELi256ENS_10bfloat16_tEfNS_4arch4Sm90ELb0ELb0ELb1ELb1ELb1ELb1ELb0ELb1ELb1ELb1ELb1ELb0EEENS1_21CollectiveEpilogueFwdINS6_IJSA_SC_SB_EEES9_SE_SG_Li256ELb1ELb1ELb1ELb0EEENS1_36VarlenDynamicPersistentTileSchedulerILi128ELi80ELi256ELi128ELb1ELb1ELb1ELb0ELb1ELb1EEEEEEEEEvNT_6ParamsE)
        /*0404*/ 	.word	0x00000000


	//----- nvinfo : EIATTR_REGCOUNT
	.align		4
.L_182:
        /*0408*/ 	.byte	0x04, 0x2f
        /*040a*/ 	.short	(.L_184 - .L_183)
	.align		4
.L_183:
        /*040c*/ 	.word	index@(_ZN7cutlass13device_kernelIN5flash11enable_sm90INS1_16FlashAttnFwdSm90INS1_25CollectiveMainloopFwdSm90ILi2EN4cute5tupleIJNS5_1CILi1EEES8_S8_EEENS6_IJNS7_ILi128EEENS7_ILi80EEENS7_ILi256EEEEEELi256ENS_10bfloat16_tEfNS_4arch4Sm90ELb0ELb0ELb1ELb1ELb1ELb0ELb0ELb1ELb1ELb1ELb1ELb0EEENS1_21CollectiveEpilogueFwdINS6_IJSA_SC_SB_EEES9_SE_SG_Li256ELb1ELb1ELb1ELb0EEENS1_36VarlenDynamicPersistentTileSchedulerILi128ELi80ELi256ELi128ELb1ELb1ELb1ELb0ELb1ELb1EEEEEEEEEvNT_6ParamsE)
        /*0410*/ 	.word	0x00000004


	//----- nvinfo : EIATTR_FRAME_SIZE
	.align		4
.L_184:
        /*0414*/ 	.byte	0x04, 0x11
        /*0416*/ 	.short	(.L_186 - .L_185)
	.align		4
.L_185:
        /*0418*/ 	.word	index@(_ZN7cutlass13device_kernelIN5flash11enable_sm90INS1_16FlashAttnFwdSm90INS1_25CollectiveMainloopFwdSm90ILi2EN4cute5tupleIJNS5_1CILi1EEES8_S8_EEENS6_IJNS7_ILi128EEENS7_ILi80EEENS7_ILi256EEEEEELi256ENS_10bfloat16_tEfNS_4arch4Sm90ELb0ELb0ELb1ELb1ELb1ELb0ELb0ELb1ELb1ELb1ELb1ELb0EEENS1_21CollectiveEpilogueFwdINS6_IJSA_SC_SB_EEES9_SE_SG_Li256ELb1ELb1ELb1ELb0EEENS1_36VarlenDynamicPersistentTileSchedulerILi128ELi80ELi256ELi128ELb1ELb1ELb1ELb0ELb1ELb1EEEEEEEEEvNT_6ParamsE)
        /*041c*/ 	.word	0x00000000


	//----- nvinfo : EIATTR_REGCOUNT
	.align		4
.L_186:
        /*0420*/ 	.byte	0x04, 0x2f
        /*0422*/ 	.short	(.L_188 - .L_187)
	.align		4
.L_187:
        /*0424*/ 	.word	index@(_ZN7cutlass13device_kernelIN5flash11enable_sm90INS1_16FlashAttnFwdSm90INS1_25CollectiveMainloopFwdSm90ILi2EN4cute5tupleIJNS5_1CILi1EEES8_S8_EEENS6_IJNS7_ILi128EEENS7_ILi80EEENS7_ILi256EEEEEELi256ENS_10bfloat16_tEfNS_4arch4Sm90ELb0ELb0ELb1ELb0ELb1ELb0ELb0ELb1ELb1ELb1ELb1ELb0EEENS1_21CollectiveEpilogueFwdINS6_IJSA_SC_SB_EEES9_SE_SG_Li256ELb0ELb1ELb1ELb0EEENS1_19SingleTileSchedulerILb0ELb1ELb1ELi128EEEEEEEEEvNT_6ParamsE)
        /*0428*/ 	.word	0x00000004


	//----- nvinfo : EIATTR_FRAME_SIZE
	.align		4
.L_188:
        /*042c*/ 	.byte	0x04, 0x11
        /*042e*/ 	.short	(.L_190 - .L_189)
	.align		4
.L_189:
        /*0430*/ 	.word	index@(_ZN7cutlass13device_kernelIN5flash11enable_sm90INS1_16FlashAttnFwdSm90INS1_25CollectiveMainloopFwdSm90ILi2EN4cute5tupleIJNS5_1CILi1EEES8_S8_EEENS6_IJNS7_ILi128EEENS7_ILi80EEENS7_ILi256EEEEEELi256ENS_10bfloat16_tEfNS_4arch4Sm90ELb0ELb0ELb1ELb0ELb1ELb0ELb0ELb1ELb1ELb1ELb1ELb0EEENS1_21CollectiveEpilogueFwdINS6_IJSA_SC_SB_EEES9_SE_SG_Li256ELb0ELb1ELb1ELb0EEENS1_19SingleTileSchedulerILb0ELb1ELb1ELi128EEEEEEEEEvNT_6ParamsE)
        /*0434*/ 	.word	0x00000000


	//----- nvinfo : EIATTR_MIN_STACK_SIZE
	.align		4
.L_190:
        /*0438*/ 	.byte	0x04, 0x12
        /*043a*/ 	.short	(.L_192 - .L_191)
	.align		4
.L_191:
        /*043c*/ 	.word	index@(_ZN7cutlass13device_kernelIN5flash11enable_sm90INS1_16FlashAttnFwdSm90INS1_25CollectiveMainloopFwdSm90ILi2EN4cute5tupleIJNS5_1CILi1EEES8_S8_EEENS6_IJNS7_ILi128EEENS7_ILi80EEENS7_ILi256EEEEEELi256ENS_10bfloat16_tEfNS_4arch4Sm90ELb0ELb0ELb1ELb0ELb1ELb0ELb0ELb1ELb1ELb1ELb1ELb0EEENS1_21CollectiveEpilogueFwdINS6_IJSA_SC_SB_EEES9_SE_SG_Li256ELb0ELb1ELb1ELb0EEENS1_19SingleTileSchedulerILb0ELb1ELb1ELi128EEEEEEEEEvNT_6ParamsE)
        /*0440*/ 	.word	0x00000000


	//----- nvinfo : EIATTR_MIN_STACK_SIZE
	.align		4
.L_192:
        /*0444*/ 	.byte	0x04, 0x12
        /*0446*/ 	.short	(.L_194 - .L_193)
	.align		4
.L_193:
        /*0448*/ 	.word	index@(_ZN7cutlass13device_kernelIN5flash11enable_sm90INS1_16FlashAttnFwdSm90INS1_25CollectiveMainloopFwdSm90ILi2EN4cute5tupleIJNS5_1CILi1EEES8_S8_EEENS6_IJNS7_ILi128EEENS7_ILi80EEENS7_ILi256EEEEEELi256ENS_10bfloat16_tEfNS_4arch4Sm90ELb0ELb0ELb1ELb1ELb1ELb0ELb0ELb1ELb1ELb1ELb1ELb0EEENS1_21CollectiveEpilogueFwdINS6_IJSA_SC_SB_EEES9_SE_SG_Li256ELb1ELb1ELb1ELb0EEENS1_36VarlenDynamicPersistentTileSchedulerILi128ELi80ELi256ELi128ELb1ELb1ELb1ELb0ELb1ELb1EEEEEEEEEvNT_6ParamsE)
        /*044c*/ 	.word	0x00000000


	//----- nvinfo : EIATTR_MIN_STACK_SIZE
	.align		4
.L_194:
        /*0450*/ 	.byte	0x04, 0x12
        /*0452*/ 	.short	(.L_196 - .L_195)
	.align		4
.L_195:
        /*0454*/ 	.word	index@(_ZN7cutlass13device_kernelIN5flash11enable_sm90INS1_16FlashAttnFwdSm90INS1_25CollectiveMainloopFwdSm90ILi2EN4cute5tupleIJNS5_1CILi1EEES8_S8_EEENS6_IJNS7_ILi128EEENS7_ILi80EEENS7_ILi256EEEEEELi256ENS_10bfloat16_tEfNS_4arch4Sm90ELb0ELb0ELb1ELb1ELb1ELb1ELb0ELb1ELb1ELb1ELb1ELb0EEENS1_21CollectiveEpilogueFwdINS6_IJSA_SC_SB_EEES9_SE_SG_Li256ELb1ELb1ELb1ELb0EEENS1_36VarlenDynamicPersistentTileSchedulerILi128ELi80ELi256ELi128ELb1ELb1ELb1ELb0ELb1ELb1EEEEEEEEEvNT_6ParamsE)
        /*0458*/ 	.word	0x00000000


	//----- nvinfo : EIATTR_MIN_STACK_SIZE
	.align		4
.L_196:
        /*045c*/ 	.byte	0x04, 0x12
        /*045e*/ 	.short	(.L_198 - .L_197)
	.align		4
.L_197:
        /*0460*/ 	.word	index@(_ZN7cutlass13device_kernelIN5flash11enable_sm90INS1_16FlashAttnFwdSm90INS1_25CollectiveMainloopFwdSm90ILi2EN4cute5tupleIJNS5_1CILi1EEES8_S8_EEENS6_IJNS7_ILi128EEENS7_ILi64EEENS7_ILi256EEEEEELi256ENS_10bfloat16_tEfNS_4arch4Sm90ELb0ELb1ELb1ELb0ELb1ELb0ELb0ELb1ELb1ELb1ELb1ELb0EEENS1_21CollectiveEpilogueFwdINS6_IJSA_SC_SB_EEES9_SE_SG_Li256ELb0ELb1ELb1ELb0EEENS1_19SingleTileSchedulerILb0ELb1ELb1ELi128EEEEEEEEEvNT_6ParamsE)
        /*0464*/ 	.word	0x00000000


	//----- nvinfo : EIATTR_MIN_STACK_SIZE
	.align		4
.L_198:
        /*0468*/ 	.byte	0x04, 0x12
        /*046a*/ 	.short	(.L_200 - .L_199)
	.align		4
.L_199:
        /*046c*/ 	.word	index@(_ZN7cutlass13device_kernelIN5flash11enable_sm90INS1_16FlashAttnFwdSm90INS1_25CollectiveMainloopFwdSm90ILi2EN4cute5tupleIJNS5_1CILi1EEES8_S8_EEENS6_IJNS7_ILi128EEENS7_ILi64EEENS7_ILi256EEEEEELi256ENS_10bfloat16_tEfNS_4arch4Sm90ELb0ELb1ELb1ELb1ELb1ELb0ELb0ELb1ELb1ELb1ELb1ELb0EEENS1_21CollectiveEpilogueFwdINS6_IJSA_SC_SB_EEES9_SE_SG_Li256ELb1ELb1ELb1ELb0EEENS1_36VarlenDynamicPersistentTileSchedulerILi128ELi64ELi256ELi128ELb1ELb1ELb1ELb1ELb0ELb1EEEEEEEEEvNT_6ParamsE)
        /*0470*/ 	.word	0x00000000


	//----- nvinfo : EIATTR_MIN_STACK_SIZE
	.align		4
.L_200:
        /*0474*/ 	.byte	0x04, 0x12
        /*0476*/ 	.short	(.L_202 - .L_201)
	.align		4
.L_201:
        /*0478*/ 	.word	index@(_ZN7cutlass13device_kernelIN5flash11enable_sm90INS1_16FlashAttnFwdSm90INS1_25CollectiveMainloopFwdSm90ILi2EN4cute5tupleIJNS5_1CILi1EEES8_S8_EEENS6_IJNS7_ILi128EEENS7_ILi64EEENS7_ILi256EEEEEELi256ENS_10bfloat16_tEfNS_4arch4Sm90ELb0ELb1ELb1ELb1ELb1ELb1ELb0ELb1ELb1ELb1ELb1ELb0EEENS1_21CollectiveEpilogueFwdINS6_IJSA_SC_SB_EEES9_SE_SG_Li256ELb1ELb1ELb1ELb0EEENS1_36VarlenDynamicPersistentTileSchedulerILi128ELi64ELi256ELi128ELb1ELb1ELb1ELb1ELb0ELb1EEEEEEEEEvNT_6ParamsE)
        /*047c*/ 	.word	0x00000000


	//----- nvinfo : EIATTR_MIN_STACK_SIZE
	.align		4
.L_202:
        /*0480*/ 	.byte	0x04, 0x12
        /*0482*/ 	.short	(.L_204 - .L_203)
	.align		4
.L_203:
        /*0484*/ 	.word	index@(_ZN7cutlass13device_kernelIN5flash11enable_sm90INS1_16FlashAttnFwdSm90INS1_25CollectiveMainloopFwdSm90ILi2EN4cute5tupleIJNS5_1CILi1EEES8_S8_EEENS6_IJNS7_ILi128EEENS7_ILi80EEENS7_ILi256EEEEEELi256ENS_10bfloat16_tEfNS_4arch4Sm90ELb1ELb0ELb1ELb0ELb1ELb0ELb0ELb1ELb1ELb1ELb1ELb0EEENS1_21CollectiveEpilogueFwdINS6_IJSA_SC_SB_EEES9_SE_SG_Li256ELb0ELb1ELb1ELb0EEENS1_19SingleTileSchedulerILb0ELb1ELb1ELi128EEEEEEEEEvNT_6ParamsE)
        /*0488*/ 	.word	0x00000000


	//----- nvinfo : EIATTR_MIN_STACK_SIZE
	.align		4
.L_204:
        /*048c*/ 	.byte	0x04, 0x12
        /*048e*/ 	.short	(.L_206 - .L_205)
	.align		4
.L_205:
        /*0490*/ 	.word	index@(_ZN7cutlass13device_kernelIN5flash11enable_sm90INS1_16FlashAttnFwdSm90INS1_25CollectiveMainloopFwdSm90ILi2EN4cute5tupleIJNS5_1CILi1EEES8_S8_EEENS6_IJNS7_ILi128EEENS7_ILi80EEENS7_ILi256EEEEEELi256ENS_10bfloat16_tEfNS_4arch4Sm90ELb1ELb0ELb1ELb1ELb1ELb0ELb0ELb1ELb1ELb1ELb1ELb0EEENS1_21CollectiveEpilogueFwdINS6_IJSA_SC_SB_EEES9_SE_SG_Li256ELb1ELb1ELb1ELb0EEENS1_36VarlenDynamicPersistentTileSchedulerILi128ELi80ELi256ELi128ELb1ELb1ELb1ELb1ELb1ELb1EEEEEEEEEvNT_6ParamsE)
        /*0494*/ 	.word	0x00000000


	//----- nvinfo : EIATTR_MIN_STACK_SIZE
	.align		4
.L_206:
        /*0498*/ 	.byte	0x04, 0x12
        /*049a*/ 	.short	(.L_208 - .L_207)
	.align		4
.L_207:
        /*049c*/ 	.word	index@(_ZN7cutlass13device_kernelIN5flash11enable_sm90INS1_16FlashAttnFwdSm90INS1_25CollectiveMainloopFwdSm90ILi2EN4cute5tupleIJNS5_1CILi1EEES8_S8_EEENS6_IJNS7_ILi128EEENS7_ILi80EEENS7_ILi256EEEEEELi256ENS_10bfloat16_tEfNS_4arch4Sm90ELb1ELb0ELb1ELb1ELb1ELb1ELb0ELb1ELb1ELb1ELb1ELb0EEENS1_21CollectiveEpilogueFwdINS6_IJSA_SC_SB_EEES9_SE_SG_Li256ELb1ELb1ELb1ELb0EEENS1_36VarlenDynamicPersistentTileSchedulerILi128ELi80ELi256ELi128ELb1ELb1ELb1ELb1ELb1ELb1EEEEEEEEEvNT_6ParamsE)
        /*04a0*/ 	.word	0x00000000


	//----- nvinfo : EIATTR_MIN_STACK_SIZE
	.align		4
.L_208:
        /*04a4*/ 	.byte	0x04, 0x12
        /*04a6*/ 	.short	(.L_210 - .L_209)
	.align		4
.L_209:
        /*04a8*/ 	.word	index@(_ZN7cutlass13device_kernelIN5flash11enable_sm90INS1_16FlashAttnFwdSm90INS1_25CollectiveMainloopFwdSm90ILi2EN4cute5tupleIJNS5_1CILi1EEES8_S8_EEENS6_IJNS7_ILi128EEENS7_ILi96EEENS7_ILi192EEEEEELi192ENS_10bfloat16_tEfNS_4arch4Sm90ELb0ELb0ELb1ELb0ELb1ELb0ELb0ELb1ELb1ELb1ELb1ELb0EEENS1_21CollectiveEpilogueFwdINS6_IJSA_SC_SB_EEES9_SE_SG_Li256ELb0ELb1ELb1ELb0EEENS1_19SingleTileSchedulerILb0ELb1ELb1ELi128EEEEEEEEEvNT_6ParamsE)
        /*04ac*/ 	.word	0x00000000


	//----- nvinfo : EIATTR_MIN_STACK_SIZE
	.align		4
.L_210:
        /*04b0*/ 	.byte	0x04, 0x12
        /*04b2*/ 	.short	(.L_212 - .L_211)
	.align		4
.L_211:
        /*04b4*/ 	.word	index@(_ZN7cutlass13device_kernelIN5flash11enable_sm90INS1_16FlashAttnFwdSm90INS1_25CollectiveMainloopFwdSm90ILi2EN4cute5tupleIJNS5_1CILi1EEES8_S8_EEENS6_IJNS7_ILi128EEENS7_ILi96EEENS7_ILi192EEEEEELi192ENS_10bfloat16_tEfNS_4arch4Sm90ELb0ELb0ELb1ELb1ELb1ELb0ELb0ELb1ELb1ELb1ELb1ELb0EEENS1_21CollectiveEpilogueFwdINS6_IJSA_SC_SB_EEES9_SE_SG_Li256ELb1ELb1ELb1ELb0EEENS1_36VarlenDynamicPersistentTileSchedulerILi128ELi96ELi256ELi128ELb1ELb1ELb1ELb0ELb1ELb1EEEEEEEEEvNT_6ParamsE)
        /*04b8*/ 	.word	0x00000000


	//----- nvinfo : EIATTR_MIN_STACK_SIZE
	.align		4
.L_212:
        /*04bc*/ 	.byte	0x04, 0x12
        /*04be*/ 	.short	(.L_214 - .L_213)
	.align		4
.L_213:
        /*04c0*/ 	.word	index@(_ZN7cutlass13device_kernelIN5flash11enable_sm90INS1_16FlashAttnFwdSm90INS1_25CollectiveMainloopFwdSm90ILi2EN4cute5tupleIJNS5_1CILi1EEES8_S8_EEENS6_IJNS7_ILi128EEENS7_ILi96EEENS7_ILi192EEEEEELi192ENS_10bfloat16_tEfNS_4arch4Sm90ELb0ELb0ELb1ELb1ELb1ELb1ELb0ELb1ELb1ELb1ELb1ELb0EEENS1_21CollectiveEpilogueFwdINS6_IJSA_SC_SB_EEES9_SE_SG_Li256ELb1ELb1ELb1ELb0EEENS1_36VarlenDynamicPersistentTileSchedulerILi128ELi96ELi256ELi128ELb1ELb1ELb1ELb0ELb1ELb1EEEEEEEEEvNT_6ParamsE)
        /*04c4*/ 	.word	0x00000000


	//----- nvinfo : EIATTR_MIN_STACK_SIZE
	.align		4
.L_214:
        /*04c8*/ 	.byte	0x04, 0x12
        /*04ca*/ 	.short	(.L_216 - .L_215)
	.align		4
.L_215:
        /*04cc*/ 	.word	index@(_ZN7cutlass13device_kernelIN5flash11enable_sm90INS1_16FlashAttnFwdSm90INS1_25CollectiveMainloopFwdSm90ILi2EN4cute5tupleIJNS5_1CILi1EEES8_S8_EEENS6_IJNS7_ILi128EEENS7_ILi96EEENS7_ILi192EEEEEELi192ENS_10bfloat16_tEfNS_4arch4Sm90ELb0ELb1ELb1ELb0ELb1ELb0ELb0ELb1ELb1ELb1ELb1ELb0EEENS1_21CollectiveEpilogueFwdINS6_IJSA_SC_SB_EEES9_SE_SG_Li256ELb0ELb1ELb1ELb0EEENS1_19SingleTileSchedulerILb0ELb1ELb1ELi128EEEEEEEEEvNT_6ParamsE)
        /*04d0*/ 	.word	0x00000000


	//----- nvinfo : EIATTR_MIN_STACK_SIZE
	.align		4
.L_216:
        /*04d4*/ 	.byte	0x04, 0x12
        /*04d6*/ 	.short	(.L_218 - .L_217)
	.align		4
.L_217:
        /*04d8*/ 	.word	index@(_ZN7cutlass13device_kernelIN5flash11enable_sm90INS1_16FlashAttnFwdSm90INS1_25CollectiveMainloopFwdSm90ILi2EN4cute5tupleIJNS5_1CILi1EEES8_S8_EEENS6_IJNS7_ILi128EEENS7_ILi96EEENS7_ILi192EEEEEELi192ENS_10bfloat16_tEfNS_4arch4Sm90ELb0ELb1ELb1ELb1ELb1ELb0ELb0ELb1ELb1ELb1ELb1ELb0EEENS1_21CollectiveEpilogueFwdINS6_IJSA_SC_SB_EEES9_SE_SG_Li256ELb1ELb1ELb1ELb0EEENS1_36VarlenDynamicPersistentTileSchedulerILi128ELi96ELi256ELi128ELb1ELb1ELb1ELb1ELb0ELb1EEEEEEEEEvNT_6ParamsE)
        /*04dc*/ 	.word	0x00000000


	//----- nvinfo : EIATTR_MIN_STACK_SIZE
	.align		4
.L_218:
        /*04e0*/ 	.byte	0x04, 0x12
        /*04e2*/ 	.short	(.L_220 - .L_219)
	.align		4
.L_219:
        /*04e4*/ 	.word	index@(_ZN7cutlass13device_kernelIN5flash11enable_sm90INS1_16FlashAttnFwdSm90INS1_25CollectiveMainloopFwdSm90ILi2EN4cute5tupleIJNS5_1CILi1EEES8_S8_EEENS6_IJNS7_ILi128EEENS7_ILi96EEENS7_ILi192EEEEEELi192ENS_10bfloat16_tEfNS_4arch4Sm90ELb0ELb1ELb1ELb1ELb1ELb1ELb0ELb1ELb1ELb1ELb1ELb0EEENS1_21CollectiveEpilogueFwdINS6_IJSA_SC_SB_EEES9_SE_SG_Li256ELb1ELb1ELb1ELb0EEENS1_36VarlenDynamicPersistentTileSchedulerILi128ELi96ELi256ELi128ELb1ELb1ELb1ELb1ELb0ELb1EEEEEEEEEvNT_6ParamsE)
        /*04e8*/ 	.word	0x00000000


	//----- nvinfo : EIATTR_MIN_STACK_SIZE
	.align		4
.L_220:
        /*04ec*/ 	.byte	0x04, 0x12
        /*04ee*/ 	.short	(.L_222 - .L_221)
	.align		4
.L_221:
        /*04f0*/ 	.word	index@(_ZN7cutlass13device_kernelIN5flash11enable_sm90INS1_16FlashAttnFwdSm90INS1_25CollectiveMainloopFwdSm90ILi2EN4cute5tupleIJNS5_1CILi1EEES8_S8_EEENS6_IJNS7_ILi128EEENS7_ILi96EEENS7_ILi192EEEEEELi192ENS_10bfloat16_tEfNS_4arch4Sm90ELb1ELb0ELb1ELb0ELb1ELb0ELb0ELb1ELb1ELb1ELb1ELb0EEENS1_21CollectiveEpilogueFwdINS6_IJSA_SC_SB_EEES9_SE_SG_Li256ELb0ELb1ELb1ELb0EEENS1_19SingleTileSchedulerILb0ELb1ELb1ELi128EEEEEEEEEvNT_6ParamsE)
        /*04f4*/ 	.word	0x00000000


	//----- nvinfo : EIATTR_MIN_STACK_SIZE
	.align		4
.L_222:
        /*04f8*/ 	.byte	0x04, 0x12
        /*04fa*/ 	.short	(.L_224 - .L_223)
	.align		4
.L_223:
        /*04fc*/ 	.word	index@(_ZN7cutlass13device_kernelIN5flash11enable_sm90INS1_16FlashAttnFwdSm90INS1_25CollectiveMainloopFwdSm90ILi2EN4cute5tupleIJNS5_1CILi1EEES8_S8_EEENS6_IJNS7_ILi128EEENS7_ILi96EEENS7_ILi192EEEEEELi192ENS_10bfloat16_tEfNS_4arch4Sm90ELb1ELb0ELb1ELb1ELb1ELb0ELb0ELb1ELb1ELb1ELb1ELb0EEENS1_21CollectiveEpilogueFwdINS6_IJSA_SC_SB_EEES9_SE_SG_Li256ELb1ELb1ELb1ELb0EEENS1_36VarlenDynamicPersistentTileSchedulerILi128ELi96ELi256ELi128ELb1ELb1ELb1ELb1ELb1ELb1EEEEEEEEEvNT_6ParamsE)
        /*0500*/ 	.word	0x00000000


	//----- nvinfo : EIATTR_MIN_STACK_SIZE
	.align		4
.L_224:
        /*0504*/ 	.byte	0x04, 0x12
        /*0506*/ 	.short	(.L_226 - .L_225)
	.align		4
.L_225:
        /*0508*/ 	.word	index@(_ZN7cutlass13device_kernelIN5flash11enable_sm90INS1_16FlashAttnFwdSm90INS1_25CollectiveMainloopFwdSm90ILi2EN4cute5tupleIJNS5_1CILi1EEES8_S8_EEENS6_IJNS7_ILi128EEENS7_ILi96EEENS7_ILi192EEEEEELi192ENS_10bfloat16_tEfNS_4arch4Sm90ELb1ELb0ELb1ELb1ELb1ELb1ELb0ELb1ELb1ELb1ELb1ELb0EEENS1_21CollectiveEpilogueFwdINS6_IJSA_SC_SB_EEES9_SE_SG_Li256ELb1ELb1ELb1ELb0EEENS1_36VarlenDynamicPersistentTileSchedulerILi128ELi96ELi256ELi128ELb1ELb1ELb1ELb1ELb1ELb1EEEEEEEEEvNT_6ParamsE)
        /*050c*/ 	.word	0x00000000


	//----- nvinfo : EIATTR_MIN_STACK_SIZE
	.align		4
.L_226:
        /*0510*/ 	.byte	0x04, 0x12
        /*0512*/ 	.short	(.L_228 - .L_227)
	.align		4
.L_227:
        /*0514*/ 	.word	index@(_ZN7cutlass13device_kernelIN5flash11enable_sm90INS1_16FlashAttnFwdSm90INS1_25CollectiveMainloopFwdSm90ILi2EN4cute5tupleIJNS5_1CILi1EEES8_S8_EEENS6_IJNS7_ILi128EEESA_SA_EEELi128ENS_10bfloat16_tEfNS_4arch4Sm90ELb0ELb0ELb1ELb0ELb1ELb0ELb0ELb1ELb1ELb1ELb1ELb0EEENS1_21CollectiveEpilogueFwdISB_S9_SC_SE_Li256ELb0ELb1ELb1ELb0EEENS1_19SingleTileSchedulerILb0ELb1ELb1ELi128EEEEEEEEEvNT_6ParamsE)
        /*0518*/ 	.word	0x00000000


	//----- nvinfo : EIATTR_MIN_STACK_SIZE
	.align		4
.L_228:
        /*051c*/ 	.byte	0x04, 0x12
        /*051e*/ 	.short	(.L_230 - .L_229)
	.align		4
.L_229:
        /*0520*/ 	.word	index@(_ZN7cutlass13device_kernelIN5flash11enable_sm90INS1_16FlashAttnFwdSm90INS1_25CollectiveMainloopFwdSm90ILi2EN4cute5tupleIJNS5_1CILi1EEES8_S8_EEENS6_IJNS7_ILi128EEESA_SA_EEELi128ENS_10bfloat16_tEfNS_4arch4Sm90ELb0ELb0ELb1ELb1ELb1ELb0ELb0ELb1ELb1ELb1ELb1ELb0EEENS1_21CollectiveEpilogueFwdISB_S9_SC_SE_Li256ELb1ELb1ELb1ELb0EEENS1_36VarlenDynamicPersistentTileSchedulerILi128ELi128ELi256ELi128ELb1ELb1ELb1ELb0ELb1ELb1EEEEEEEEEvNT_6ParamsE)
        /*0524*/ 	.word	0x00000000


	//----- nvinfo : EIATTR_MIN_STACK_SIZE
	.align		4
.L_230:
        /*0528*/ 	.byte	0x04, 0x12
        /*052a*/ 	.short	(.L_232 - .L_231)
	.align		4
.L_231:
        /*052c*/ 	.word	index@(_ZN7cutlass13device_kernelIN5flash11enable_sm90INS1_16FlashAttnFwdSm90INS1_25CollectiveMainloopFwdSm90ILi2EN4cute5tupleIJNS5_1CILi1EEES8_S8_EEENS6_IJNS7_ILi128EEESA_SA_EEELi128ENS_10bfloat16_tEfNS_4arch4Sm90ELb0ELb0ELb1ELb1ELb1ELb1ELb0ELb1ELb1ELb1ELb1ELb0EEENS1_21CollectiveEpilogueFwdISB_S9_SC_SE_Li256ELb1ELb1ELb1ELb0EEENS1_36VarlenDynamicPersistentTileSchedulerILi128ELi128ELi256ELi128ELb1ELb1ELb1ELb0ELb1ELb1EEEEEEEEEvNT_6ParamsE)
        /*0530*/ 	.word	0x00000000


	//----- nvinfo : EIATTR_MIN_STACK_SIZE
	.align		4
.L_232:
        /*0534*/ 	.byte	0x04, 0x12
        /*0536*/ 	.short	(.L_234 - .L_233)
	.align		4
.L_233:
        /*0538*/ 	.word	index@(_ZN7cutlass13device_kernelIN5flash11enable_sm90INS1_16FlashAttnFwdSm90INS1_25CollectiveMainloopFwdSm90ILi2EN4cute5tupleIJNS5_1CILi1EEES8_S8_EEENS6_IJNS7_ILi128EEESA_SA_EEELi128ENS_10bfloat16_tEfNS_4arch4Sm90ELb0ELb1ELb1ELb0ELb1ELb0ELb0ELb1ELb1ELb1ELb1ELb0EEENS1_21CollectiveEpilogueFwdISB_S9_SC_SE_Li256ELb0ELb1ELb1ELb0EEENS1_19SingleTileSchedulerILb0ELb1ELb1ELi128EEEEEEEEEvNT_6ParamsE)
        /*053c*/ 	.word	0x00000000


	//----- nvinfo : EIATTR_MIN_STACK_SIZE
	.align		4
.L_234:
        /*0540*/ 	.byte	0x04, 0x12
        /*0542*/ 	.short	(.L_236 - .L_235)
	.align		4
.L_235:
        /*0544*/ 	.word	index@(_ZN7cutlass13device_kernelIN5flash11enable_sm90INS1_16FlashAttnFwdSm90INS1_25CollectiveMainloopFwdSm90ILi2EN4cute5tupleIJNS5_1CILi1EEES8_S8_EEENS6_IJNS7_ILi128EEESA_SA_EEELi128ENS_10bfloat16_tEfNS_4arch4Sm90ELb0ELb1ELb1ELb1ELb1ELb0ELb0ELb1ELb1ELb1ELb1ELb0EEENS1_21CollectiveEpilogueFwdISB_S9_SC_SE_Li256ELb1ELb1ELb1ELb0EEENS1_36VarlenDynamicPersistentTileSchedulerILi128ELi128ELi256ELi128ELb1ELb1ELb1ELb1ELb0ELb1EEEEEEEEEvNT_6ParamsE)
        /*0548*/ 	.word	0x00000000


	//----- nvinfo : EIATTR_MIN_STACK_SIZE
	.align		4
.L_236:
        /*054c*/ 	.byte	0x04, 0x12
        /*054e*/ 	.short	(.L_238 - .L_237)
	.align		4
.L_237:
        /*0550*/ 	.word	index@(_ZN7cutlass13device_kernelIN5flash11enable_sm90INS1_16FlashAttnFwdSm90INS1_25CollectiveMainloopFwdSm90ILi2EN4cute5tupleIJNS5_1CILi1EEES8_S8_EEENS6_IJNS7_ILi128EEESA_SA_EEELi128ENS_10bfloat16_tEfNS_4arch4Sm90ELb0ELb1ELb1ELb1ELb1ELb1ELb0ELb1ELb1ELb1ELb1ELb0EEENS1_21CollectiveEpilogueFwdISB_S9_SC_SE_Li256ELb1ELb1ELb1ELb0EEENS1_36VarlenDynamicPersistentTileSchedulerILi128ELi128ELi256ELi128ELb1ELb1ELb1ELb1ELb0ELb1EEEEEEEEEvNT_6ParamsE)
        /*0554*/ 	.word	0x00000000


	//----- nvinfo : EIATTR_MIN_STACK_SIZE
	.align		4
.L_238:
        /*0558*/ 	.byte	0x04, 0x12
        /*055a*/ 	.short	(.L_240 - .L_239)
	.align		4
.L_239:
        /*055c*/ 	.word	index@(_ZN7cutlass13device_kernelIN5flash11enable_sm90INS1_16FlashAttnFwdSm90INS1_25CollectiveMainloopFwdSm90ILi2EN4cute5tupleIJNS5_1CILi1EEES8_S8_EEENS6_IJNS7_ILi128EEESA_SA_EEELi128ENS_10bfloat16_tEfNS_4arch4Sm90ELb1ELb0ELb1ELb0ELb1ELb0ELb0ELb1ELb1ELb1ELb1ELb0EEENS1_21CollectiveEpilogueFwdISB_S9_SC_SE_Li256ELb0ELb1ELb1ELb0EEENS1_19SingleTileSchedulerILb0ELb1ELb1ELi128EEEEEEEEEvNT_6ParamsE)
        /*0560*/ 	.word	0x00000000


	//----- nvinfo : EIATTR_MIN_STACK_SIZE
	.align		4
.L_240:
        /*0564*/ 	.byte	0x04, 0x12
        /*0566*/ 	.short	(.L_242 - .L_241)
	.align		4
.L_241:
        /*0568*/ 	.word	index@(_ZN7cutlass13device_kernelIN5flash11enable_sm90INS1_16FlashAttnFwdSm90INS1_25CollectiveMainloopFwdSm90ILi2EN4cute5tupleIJNS5_1CILi1EEES8_S8_EEENS6_IJNS7_ILi128EEESA_SA_EEELi128ENS_10bfloat16_tEfNS_4arch4Sm90ELb1ELb0ELb1ELb1ELb1ELb0ELb0ELb1ELb1ELb1ELb1ELb0EEENS1_21CollectiveEpilogueFwdISB_S9_SC_SE_Li256ELb1ELb1ELb1ELb0EEENS1_36VarlenDynamicPersistentTileSchedulerILi128ELi128ELi256ELi128ELb1ELb1ELb1ELb1ELb1ELb1EEEEEEEEEvNT_6ParamsE)
        /*056c*/ 	.word	0x00000000


	//----- nvinfo : EIATTR_MIN_STACK_SIZE
	.align		4
.L_242:
        /*0570*/ 	.byte	0x04, 0x12
        /*0572*/ 	.short	(.L_244 - .L_243)
	.align		4
.L_243:
        /*0574*/ 	.word	index@(_ZN7cutlass13device_kernelIN5flash11enable_sm90INS1_16FlashAttnFwdSm90INS1_25CollectiveMainloopFwdSm90ILi2EN4cute5tupleIJNS5_1CILi1EEES8_S8_EEENS6_IJNS7_ILi128EEESA_SA_EEELi128ENS_10bfloat16_tEfNS_4arch4Sm90ELb1ELb0ELb1ELb1ELb1ELb1ELb0ELb1ELb1ELb1ELb1ELb0EEENS1_21CollectiveEpilogueFwdISB_S9_SC_SE_Li256ELb1ELb1ELb1ELb0EEENS1_36VarlenDynamicPersistentTileSchedulerILi128ELi128ELi256ELi128ELb1ELb1ELb1ELb1ELb1ELb1EEEEEEEEEvNT_6ParamsE)
        /*0578*/ 	.word	0x00000000


	//----- nvinfo : EIATTR_MIN_STACK_SIZE
	.align		4
.L_244:
        /*057c*/ 	.byte	0x04, 0x12
        /*057e*/ 	.short	(.L_246 - .L_245)
	.align		4
.L_245:
        /*0580*/ 	.word	index@(_ZN7cutlass13device_kernelIN5flash11enable_sm90INS1_16FlashAttnFwdSm90INS1_25CollectiveMainloopFwdSm90ILi2EN4cute5tupleIJNS5_1CILi1EEES8_S8_EEENS6_IJNS7_ILi192EEENS7_ILi128EEENS7_ILi96EEEEEELi96ENS_10bfloat16_tEfNS_4arch4Sm90ELb0ELb0ELb1ELb0ELb1ELb0ELb0ELb0ELb1ELb1ELb1ELb0EEENS1_21CollectiveEpilogueFwdINS6_IJSA_SC_SB_EEES9_SE_SG_Li384ELb0ELb1ELb1ELb0EEENS1_19SingleTileSchedulerILb0ELb1ELb1ELi192EEEEEEEEEvNT_6ParamsE)
        /*0584*/ 	.word	0x00000000


	//----- nvinfo : EIATTR_MIN_STACK_SIZE
	.align		4
.L_246:
        /*0588*/ 	.byte	0x04, 0x12
        /*058a*/ 	.short	(.L_248 - .L_247)
	.align		4
.L_247:
        /*058c*/ 	.word	index@(_ZN7cutlass13device_kernelIN5flash11enable_sm90INS1_16FlashAttnFwdSm90INS1_25CollectiveMainloopFwdSm90ILi2EN4cute5tupleIJNS5_1CILi1EEES8_S8_EEENS6_IJNS7_ILi192EEENS7_ILi128EEENS7_ILi96EEEEEELi96ENS_10bfloat16_tEfNS_4arch4Sm90ELb0ELb0ELb1ELb1ELb1ELb0ELb0ELb0ELb1ELb1ELb1ELb0EEENS1_21CollectiveEpilogueFwdINS6_IJSA_SC_SB_EEES9_SE_SG_Li384ELb1ELb1ELb1ELb0EEENS1_36VarlenDynamicPersistentTileSchedulerILi192ELi128ELi384ELi128ELb1ELb1ELb1ELb0ELb1ELb1EEEEEEEEEvNT_6ParamsE)
        /*0590*/ 	.word	0x00000000


	//----- nvinfo : EIATTR_MIN_STACK_SIZE
	.align		4
.L_248:
        /*0594*/ 	.byte	0x04, 0x12
        /*0596*/ 	.short	(.L_250 - .L_249)
	.align		4
.L_249:
        /*0598*/ 	.word	index@(_ZN7cutlass13device_kernelIN5flash11enable_sm90INS1_16FlashAttnFwdSm90INS1_25CollectiveMainloopFwdSm90ILi2EN4cute5tupleIJNS5_1CILi1EEES8_S8_EEENS6_IJNS7_ILi192EEENS7_ILi128EEENS7_ILi96EEEEEELi96ENS_10bfloat16_tEfNS_4arch4Sm90ELb0ELb0ELb1ELb1ELb1ELb1ELb0ELb0ELb1ELb1ELb1ELb0EEENS1_21CollectiveEpilogueFwdINS6_IJSA_SC_SB_EEES9_SE_SG_Li384ELb1ELb1ELb1ELb0EEENS1_36VarlenDynamicPersistentTileSchedulerILi192ELi128ELi384ELi128ELb1ELb1ELb1ELb0ELb1ELb1EEEEEEEEEvNT_6ParamsE)
        /*059c*/ 	.word	0x00000000


	//----- nvinfo : EIATTR_MIN_STACK_SIZE
	.align		4
.L_250:
        /*05a0*/ 	.byte	0x04, 0x12
        /*05a2*/ 	.short	(.L_252 - .L_251)
	.align		4
.L_251:
        /*05a4*/ 	.word	index@(_ZN7cutlass13device_kernelIN5flash11enable_sm90INS1_16FlashAttnFwdSm90INS1_25CollectiveMainloopFwdSm90ILi2EN4cute5tupleIJNS5_1CILi1EEES8_S8_EEENS6_IJNS7_ILi192EEENS7_ILi128EEENS7_ILi96EEEEEELi96ENS_10bfloat16_tEfNS_4arch4Sm90ELb0ELb1ELb1ELb0ELb1ELb0ELb0ELb0ELb1ELb1ELb1ELb0EEENS1_21CollectiveEpilogueFwdINS6_IJSA_SC_SB_EEES9_SE_SG_Li384ELb0ELb1ELb1ELb0EEENS1_19SingleTileSchedulerILb0ELb1ELb1ELi192EEEEEEEEEvNT_6ParamsE)
        /*05a8*/ 	.word	0x00000000


	//----- nvinfo : EIATTR_MIN_STACK_SIZE
	.align		4
.L_252:
        /*05ac*/ 	.byte	0x04, 0x12
        /*05ae*/ 	.short	(.L_254 - .L_253)
	.align		4
.L_253:
        /*05b0*/ 	.word	index@(_ZN7cutlass13device_kernelIN5flash11enable_sm90INS1_16FlashAttnFwdSm90INS1_25CollectiveMainloopFwdSm90ILi2EN4cute5tupleIJNS5_1CILi1EEES8_S8_EEENS6_IJNS7_ILi192EEENS7_ILi128EEENS7_ILi96EEEEEELi96ENS_10bfloat16_tEfNS_4arch4Sm90ELb0ELb1ELb1ELb1ELb1ELb0ELb0ELb0ELb1ELb1ELb1ELb0EEENS1_21CollectiveEpilogueFwdINS6_IJSA_SC_SB_EEES9_SE_SG_Li384ELb1ELb1ELb1ELb0EEENS1_36VarlenDynamicPersistentTileSchedulerILi192ELi128ELi384ELi128ELb1ELb1ELb1ELb1ELb0ELb1EEEEEEEEEvNT_6ParamsE)
        /*05b4*/ 	.word	0x00000000


	//----- nvinfo : EIATTR_MIN_STACK_SIZE
	.align		4
.L_254:
        /*05b8*/ 	.byte	0x04, 0x12
        /*05ba*/ 	.short	(.L_256 - .L_255)
	.align		4
.L_255:
        /*05bc*/ 	.word	index@(_ZN7cutlass13device_kernelIN5flash11enable_sm90INS1_16FlashAttnFwdSm90INS1_25CollectiveMainloopFwdSm90ILi2EN4cute5tupleIJNS5_1CILi1EEES8_S8_EEENS6_IJNS7_ILi192EEENS7_ILi128EEENS7_ILi96EEEEEELi96ENS_10bfloat16_tEfNS_4arch4Sm90ELb0ELb1ELb1ELb1ELb1ELb1ELb0ELb0ELb1ELb1ELb1ELb0EEENS1_21CollectiveEpilogueFwdINS6_IJSA_SC_SB_EEES9_SE_SG_Li384ELb1ELb1ELb1ELb0EEENS1_36VarlenDynamicPersistentTileSchedulerILi192ELi128ELi384ELi128ELb1ELb1ELb1ELb1ELb0ELb1EEEEEEEEEvNT_6ParamsE)
        /*05c0*/ 	.word	0x00000000


	//----- nvinfo : EIATTR_MIN_STACK_SIZE
	.align		4
.L_256:
        /*05c4*/ 	.byte	0x04, 0x12
        /*05c6*/ 	.short	(.L_258 - .L_257)
	.align		4
.L_257:
        /*05c8*/ 	.word	index@(_ZN7cutlass13device_kernelIN5flash11enable_sm90INS1_16FlashAttnFwdSm90INS1_25CollectiveMainloopFwdSm90ILi2EN4cute5tupleIJNS5_1CILi1EEES8_S8_EEENS6_IJNS7_ILi192EEENS7_ILi128EEENS7_ILi96EEEEEELi96ENS_10bfloat16_tEfNS_4arch4Sm90ELb1ELb0ELb1ELb0ELb1ELb0ELb0ELb0ELb1ELb1ELb1ELb0EEENS1_21CollectiveEpilogueFwdINS6_IJSA_SC_SB_EEES9_SE_SG_Li384ELb0ELb1ELb1ELb0EEENS1_19SingleTileSchedulerILb0ELb1ELb1ELi192EEEEEEEEEvNT_6ParamsE)
        /*05cc*/ 	.word	0x00000000


	//----- nvinfo : EIATTR_MIN_STACK_SIZE
	.align		4
.L_258:
        /*05d0*/ 	.byte	0x04, 0x12
        /*05d2*/ 	.short	(.L_260 - .L_259)
	.align		4
.L_259:
        /*05d4*/ 	.word	index@(_ZN7cutlass13device_kernelIN5flash11enable_sm90INS1_16FlashAttnFwdSm90INS1_25CollectiveMainloopFwdSm90ILi2EN4cute5tupleIJNS5_1CILi1EEES8_S8_EEENS6_IJNS7_ILi192EEENS7_ILi128EEENS7_ILi96EEEEEELi96ENS_10bfloat16_tEfNS_4arch4Sm90ELb1ELb0ELb1ELb1ELb1ELb0ELb0ELb0ELb1ELb1ELb1ELb0EEENS1_21CollectiveEpilogueFwdINS6_IJSA_SC_SB_EEES9_SE_SG_Li384ELb1ELb1ELb1ELb0EEENS1_36VarlenDynamicPersistentTileSchedulerILi192ELi128ELi384ELi128ELb1ELb1ELb1ELb1ELb1ELb1EEEEEEEEEvNT_6ParamsE)
        /*05d8*/ 	.word	0x00000000


	//----- nvinfo : EIATTR_MIN_STACK_SIZE
	.align		4
.L_260:
        /*05dc*/ 	.byte	0x04, 0x12
        /*05de*/ 	.short	(.L_262 - .L_261)
	.align		4
.L_261:
        /*05e0*/ 	.word	index@(_ZN7cutlass13device_kernelIN5flash11enable_sm90INS1_16FlashAttnFwdSm90INS1_25CollectiveMainloopFwdSm90ILi2EN4cute5tupleIJNS5_1CILi1EEES8_S8_EEENS6_IJNS7_ILi192EEENS7_ILi128EEENS7_ILi96EEEEEELi96ENS_10bfloat16_tEfNS_4arch4Sm90ELb1ELb0ELb1ELb1ELb1ELb1ELb0ELb0ELb1ELb1ELb1ELb0EEENS1_21CollectiveEpilogueFwdINS6_IJSA_SC_SB_EEES9_SE_SG_Li384ELb1ELb1ELb1ELb0EEENS1_36VarlenDynamicPersistentTileSchedulerILi192ELi128ELi384ELi128ELb1ELb1ELb1ELb1ELb1ELb1EEEEEEEEEvNT_6ParamsE)
        /*05e4*/ 	.word	0x00000000


	//----- nvinfo : EIATTR_MIN_STACK_SIZE
	.align		4
.L_262:
        /*05e8*/ 	.byte	0x04, 0x12
        /*05ea*/ 	.short	(.L_264 - .L_263)
	.align		4
.L_263:
        /*05ec*/ 	.word	index@(_ZN7cutlass13device_kernelIN5flash11enable_sm90INS1_16FlashAttnFwdSm90INS1_25CollectiveMainloopFwdSm90ILi2EN4cute5tupleIJNS5_1CILi1EEES8_S8_EEENS6_IJNS7_ILi192EEENS7_ILi128EEENS7_ILi64EEEEEELi64ENS_10bfloat16_tEfNS_4arch4Sm90ELb0ELb0ELb1ELb0ELb1ELb0ELb0ELb1ELb1ELb1ELb1ELb0EEENS1_21CollectiveEpilogueFwdINS6_IJSA_SC_SB_EEES9_SE_SG_Li384ELb0ELb1ELb1ELb0EEENS1_19SingleTileSchedulerILb0ELb1ELb1ELi192EEEEEEEEEvNT_6ParamsE)
        /*05f0*/ 	.word	0x00000000


	//----- nvinfo : EIATTR_MIN_STACK_SIZE
	.align		4
.L_264:
        /*05f4*/ 	.byte	0x04, 0x12
        /*05f6*/ 	.short	(.L_266 - .L_265)
	.align		4
.L_265:
        /*05f8*/ 	.word	index@(_ZN7cutlass13device_kernelIN5flash11enable_sm90INS1_16FlashAttnFwdSm90INS1_25CollectiveMainloopFwdSm90ILi2EN4cute5tupleIJNS5_1CILi1EEES8_S8_EEENS6_IJNS7_ILi192EEENS7_ILi128EEENS7_ILi64EEEEEELi64ENS_10bfloat16_tEfNS_4arch4Sm90ELb0ELb0ELb1ELb1ELb1ELb0ELb0ELb1ELb1ELb1ELb1ELb0EEENS1_21CollectiveEpilogueFwdINS6_IJSA_SC_SB_EEES9_SE_SG_Li384ELb1ELb1ELb1ELb0EEENS1_36VarlenDynamicPersistentTileSchedulerILi192ELi128ELi384ELi128ELb1ELb1ELb1ELb0ELb1ELb1EEEEEEEEEvNT_6ParamsE)
        /*05fc*/ 	.word	0x00000000


	//----- nvinfo : EIATTR_MIN_STACK_SIZE
	.align		4
.L_266:
        /*0600*/ 	.byte	0x04, 0x12
        /*0602*/ 	.short	(.L_268 - .L_267)
	.align		4
.L_267:
        /*0604*/ 	.word	index@(_ZN7cutlass13device_kernelIN5flash11enable_sm90INS1_16FlashAttnFwdSm90INS1_25CollectiveMainloopFwdSm90ILi2EN4cute5tupleIJNS5_1CILi1EEES8_S8_EEENS6_IJNS7_ILi192EEENS7_ILi128EEENS7_ILi64EEEEEELi64ENS_10bfloat16_tEfNS_4arch4Sm90ELb0ELb0ELb1ELb1ELb1ELb1ELb0ELb1ELb1ELb1ELb1ELb0EEENS1_21CollectiveEpilogueFwdINS6_IJSA_SC_SB_EEES9_SE_SG_Li384ELb1ELb1ELb1ELb0EEENS1_36VarlenDynamicPersistentTileSchedulerILi192ELi128ELi384ELi128ELb1ELb1ELb1ELb0ELb1ELb1EEEEEEEEEvNT_6ParamsE)
        /*0608*/ 	.word	0x00000000


	//----- nvinfo : EIATTR_MIN_STACK_SIZE
	.align		4
.L_268:
        /*060c*/ 	.byte	0x04, 0x12
        /*060e*/ 	.short	(.L_270 - .L_269)
	.align		4
.L_269:
        /*0610*/ 	.word	index@(_ZN7cutlass13device_kernelIN5flash11enable_sm90INS1_16FlashAttnFwdSm90INS1_25CollectiveMainloopFwdSm90ILi2EN4cute5tupleIJNS5_1CILi1EEES8_S8_EEENS6_IJNS7_ILi192EEENS7_ILi128EEENS7_ILi64EEEEEELi64ENS_10bfloat16_tEfNS_4arch4Sm90ELb0ELb1ELb1ELb0ELb1ELb0ELb0ELb1ELb1ELb1ELb1ELb0EEENS1_21CollectiveEpilogueFwdINS6_IJSA_SC_SB_EEES9_SE_SG_Li384ELb0ELb1ELb1ELb0EEENS1_19SingleTileSchedulerILb0ELb1ELb1ELi192EEEEEEEEEvNT_6ParamsE)
        /*0614*/ 	.word	0x00000000


	//----- nvinfo : EIATTR_MIN_STACK_SIZE
	.align		4
.L_270:
        /*0618*/ 	.byte	0x04, 0x12
        /*061a*/ 	.short	(.L_272 - .L_271)
	.align		4
.L_271:
        /*061c*/ 	.word	index@(_ZN7cutlass13device_kernelIN5flash11enable_sm90INS1_16FlashAttnFwdSm90INS1_25CollectiveMainloopFwdSm90ILi2EN4cute5tupleIJNS5_1CILi1EEES8_S8_EEENS6_IJNS7_ILi192EEENS7_ILi128EEENS7_ILi64EEEEEELi64ENS_10bfloat16_tEfNS_4arch4Sm90ELb0ELb1ELb1ELb1ELb1ELb0ELb0ELb1ELb1ELb1ELb1ELb0EEENS1_21CollectiveEpilogueFwdINS6_IJSA_SC_SB_EEES9_SE_SG_Li384ELb1ELb1ELb1ELb0EEENS1_36VarlenDynamicPersistentTileSchedulerILi192ELi128ELi384ELi128ELb1ELb1ELb1ELb1ELb0ELb1EEEEEEEEEvNT_6ParamsE)
        /*0620*/ 	.word	0x00000000


	//----- nvinfo : EIATTR_MIN_STACK_SIZE
	.align		4
.L_272:
        /*0624*/ 	.byte	0x04, 0x12
        /*0626*/ 	.short	(.L_274 - .L_273)
	.align		4
.L_273:
        /*0628*/ 	.word	index@(_ZN7cutlass13device_kernelIN5flash11enable_sm90INS1_16FlashAttnFwdSm90INS1_25CollectiveMainloopFwdSm90ILi2EN4cute5tupleIJNS5_1CILi1EEES8_S8_EEENS6_IJNS7_ILi192EEENS7_ILi128EEENS7_ILi64EEEEEELi64ENS_10bfloat16_tEfNS_4arch4Sm90ELb0ELb1ELb1ELb1ELb1ELb1ELb0ELb1ELb1ELb1ELb1ELb0EEENS1_21CollectiveEpilogueFwdINS6_IJSA_SC_SB_EEES9_SE_SG_Li384ELb1ELb1ELb1ELb0EEENS1_36VarlenDynamicPersistentTileSchedulerILi192ELi128ELi384ELi128ELb1ELb1ELb1ELb1ELb0ELb1EEEEEEEEEvNT_6ParamsE)
        /*062c*/ 	.word	0x00000000


	//----- nvinfo : EIATTR_MIN_STACK_SIZE
	.align		4
.L_274:
        /*0630*/ 	.byte	0x04, 0x12
        /*0632*/ 	.short	(.L_276 - .L_275)
	.align		4
.L_275:
        /*0634*/ 	.word	index@(_ZN7cutlass13device_kernelIN5flash11enable_sm90INS1_16FlashAttnFwdSm90INS1_25CollectiveMainloopFwdSm90ILi2EN4cute5tupleIJNS5_1CILi1EEES8_S8_EEENS6_IJNS7_ILi192EEENS7_ILi128EEENS7_ILi64EEEEEELi64ENS_10bfloat16_tEfNS_4arch4Sm90ELb1ELb0ELb1ELb0ELb1ELb0ELb0ELb1ELb1ELb1ELb1ELb0EEENS1_21CollectiveEpilogueFwdINS6_IJSA_SC_SB_EEES9_SE_SG_Li384ELb0ELb1ELb1ELb0EEENS1_19SingleTileSchedulerILb0ELb1ELb1ELi192EEEEEEEEEvNT_6ParamsE)
        /*0638*/ 	.word	0x00000000


	//----- nvinfo : EIATTR_MIN_STACK_SIZE
	.align		4
.L_276:
        /*063c*/ 	.byte	0x04, 0x12
        /*063e*/ 	.short	(.L_278 - .L_277)
	.align		4
.L_277:
        /*0640*/ 	.word	index@(_ZN7cutlass13device_kernelIN5flash11enable_sm90INS1_16FlashAttnFwdSm90INS1_25CollectiveMainloopFwdSm90ILi2EN4cute5tupleIJNS5_1CILi1EEES8_S8_EEENS6_IJNS7_ILi192EEENS7_ILi128EEENS7_ILi64EEEEEELi64ENS_10bfloat16_tEfNS_4arch4Sm90ELb1ELb0ELb1ELb1ELb1ELb0ELb0ELb1ELb1ELb1ELb1ELb0EEENS1_21CollectiveEpilogueFwdINS6_IJSA_SC_SB_EEES9_SE_SG_Li384ELb1ELb1ELb1ELb0EEENS1_36VarlenDynamicPersistentTileSchedulerILi192ELi128ELi384ELi128ELb1ELb1ELb1ELb1ELb1ELb1EEEEEEEEEvNT_6ParamsE)
        /*0644*/ 	.word	0x00000000


	//----- nvinfo : EIATTR_MIN_STACK_SIZE
	.align		4
.L_278:
        /*0648*/ 	.byte	0x04, 0x12
        /*064a*/ 	.short	(.L_280 - .L_279)
	.align		4
.L_279:
        /*064c*/ 	.word	index@(_ZN7cutlass13device_kernelIN5flash11enable_sm90INS1_16FlashAttnFwdSm90INS1_25CollectiveMainloopFwdSm90ILi2EN4cute5tupleIJNS5_1CILi1EEES8_S8_EEENS6_IJNS7_ILi192EEENS7_ILi128EEENS7_ILi64EEEEEELi64ENS_10bfloat16_tEfNS_4arch4Sm90ELb1ELb0ELb1ELb1ELb1ELb1ELb0ELb1ELb1ELb1ELb1ELb0EEENS1_21CollectiveEpilogueFwdINS6_IJSA_SC_SB_EEES9_SE_SG_Li384ELb1ELb1ELb1ELb0EEENS1_36VarlenDynamicPersistentTileSchedulerILi192ELi128ELi384ELi128ELb1ELb1ELb1ELb1ELb1ELb1EEEEEEEEEvNT_6ParamsE)
        /*0650*/ 	.word	0x00000000
.L_280:


//--------------------- .nv.compat                --------------------------
	.section	.nv.compat,"",@"SHT_CUDA_COMPAT_INFO"
	.align	4
        /*0000*/ 	.byte	0x02, 0x09, 0x01, 0x00, 0x02, 0x02, 0x01, 0x00, 0x02, 0x05, 0x05, 0x00, 0x03, 0x07, 0x01, 0x01
        /*0010*/ 	.byte	0x02, 0x03, 0x00, 0x00, 0x02, 0x06, 0x01, 0x00, 0x04, 0x0b, 0x08, 0x00, 0x09, 0x00, 0x00, 0x00
        /*0020*/ 	.byte	0x00, 0x00, 0x00, 0x00


//--------------------- .nv.info._ZN7cutlass13device_kernelIN5flash11enable_sm90INS1_16FlashAttnFwdSm90INS1_25CollectiveMainloopFwdSm90ILi2EN4cute5tupleIJNS5_1CILi1EEES8_S8_EEENS6_IJNS7_ILi128EEENS7_ILi80EEENS7_ILi256EEEEEELi256ENS_10bfloat16_tEfNS_4arch4Sm90ELb0ELb0ELb1ELb0ELb1ELb0ELb0ELb1ELb1ELb1ELb1ELb0EEENS1_21CollectiveEpilogueFwdINS6_IJSA_SC_SB_EEES9_SE_SG_Li256ELb0ELb1ELb1ELb0EEENS1_19SingleTileSchedulerILb0ELb1ELb1ELi128EEEEEEEEEvNT_6ParamsE --------------------------
	.section	.nv.info._ZN7cutlass13device_kernelIN5flash11enable_sm90INS1_16FlashAttnFwdSm90INS1_25CollectiveMainloopFwdSm90ILi2EN4cute5tupleIJNS5_1CILi1EEES8_S8_EEENS6_IJNS7_ILi128EEENS7_ILi80EEENS7_ILi256EEEEEELi256ENS_10bfloat16_tEfNS_4arch4Sm90ELb0ELb0ELb1ELb0ELb1ELb0ELb0ELb1ELb1ELb1ELb1ELb0EEENS1_21CollectiveEpilogueFwdINS6_IJSA_SC_SB_EEES9_SE_SG_Li256ELb0ELb1ELb1ELb0EEENS1_19SingleTileSchedulerILb0ELb1ELb1ELi128EEEEEEEEEvNT_6ParamsE,"",@"SHT_CUDA_INFO"
	.sectionflags	@""
	.align	4


	//----- nvinfo : EIATTR_CUDA_API_VERSION
	.align		4
        /*0000*/ 	.byte	0x04, 0x37
        /*0002*/ 	.short	(.L_282 - .L_281)
.L_281:
        /*0004*/ 	.word	0x00000082


	//----- nvinfo : EIATTR_KPARAM_INFO
	.align		4
.L_282:
        /*0008*/ 	.byte	0x04, 0x17
        /*000a*/ 	.short	(.L_284 - .L_283)
.L_283:
        /*000c*/ 	.word	0x00000000
        /*0010*/ 	.short	0x0000
        /*0012*/ 	.short	0x0000
        /*0014*/ 	.byte	0x00, 0xf0, 0x01, 0x28


	//----- nvinfo : EIATTR_SPARSE_MMA_MASK
	.align		4
.L_284:
        /*0018*/ 	.byte	0x03, 0x50
        /*001a*/ 	.short	0x0000


	//----- nvinfo : EIATTR_MAXREG_COUNT
	.align		4
        /*001c*/ 	.byte	0x03, 0x1b
        /*001e*/ 	.short	0x00a8


	//----- nvinfo : EIATTR_MERCURY_ISA_VERSION
	.align		4
        /*0020*/ 	.byte	0x03, 0x5f
        /*0022*/ 	.short	0x0101


	//----- nvinfo : EIATTR_VRC_CTA_INIT_COUNT
	.align		4
        /*0024*/ 	.byte	0x02, 0x4a
	.zero		1
	.zero		1


	//----- nvinfo : EIATTR_EXIT_INSTR_OFFSETS
	.align		4
        /*0028*/ 	.byte	0x04, 0x1c
        /*002a*/ 	.short	(.L_286 - .L_285)


	//   ....[0]....
.L_285:
        /*002c*/ 	.word	0x00000010


	//----- nvinfo : EIATTR_MAX_THREADS
	.align		4
.L_286:
        /*0030*/ 	.byte	0x04, 0x05
        /*0032*/ 	.short	(.L_288 - .L_287)
.L_287:
        /*0034*/ 	.word	0x00000180
        /*0038*/ 	.word	0x00000001
        /*003c*/ 	.word	0x00000001


	//----- nvinfo : EIATTR_CBANK_PARAM_SIZE
	.align		4
.L_288:
        /*0040*/ 	.byte	0x03, 0x19
        /*0042*/ 	.short	0x0a00


	//----- nvinfo : EIATTR_PARAM_CBANK
	.align		4
        /*0044*/ 	.byte	0x04, 0x0a
        /*0046*/ 	.short	(.L_290 - .L_289)
	.align		4
.L_289:
        /*0048*/ 	.word	index@(.nv.constant0._ZN7cutlass13device_kernelIN5flash11enable_sm90INS1_16FlashAttnFwdSm90INS1_25CollectiveMainloopFwdSm90ILi2EN4cute5tupleIJNS5_1CILi1EEES8_S8_EEENS6_IJNS7_ILi128EEENS7_ILi80EEENS7_ILi256EEEEEELi256ENS_10bfloat16_tEfNS_4arch4Sm90ELb0ELb0ELb1ELb0ELb1ELb0ELb0ELb1ELb1ELb1ELb1ELb0EEENS1_21CollectiveEpilogueFwdINS6_IJSA_SC_SB_EEES9_SE_SG_Li256ELb0ELb1ELb1ELb0EEENS1_19SingleTileSchedulerILb0ELb1ELb1ELi128EEEEEEEEEvNT_6ParamsE)
        /*004c*/ 	.short	0x0380
        /*004e*/ 	.short	0x0a00


	//----- nvinfo : EIATTR_SW_WAR
	.align		4
.L_290:
        /*0050*/ 	.byte	0x04, 0x36
        /*0052*/ 	.short	(.L_292 - .L_291)
.L_291:
        /*0054*/ 	.word	0x00000008
.L_292:


//--------------------- .nv.info._ZN7cutlass13device_kernelIN5flash11enable_sm90INS1_16FlashAttnFwdSm90INS1_25CollectiveMainloopFwdSm90ILi2EN4cute5tupleIJNS5_1CILi1EEES8_S8_EEENS6_IJNS7_ILi128EEENS7_ILi80EEENS7_ILi256EEEEEELi256ENS_10bfloat16_tEfNS_4arch4Sm90ELb0ELb0ELb1ELb1ELb1ELb0ELb0ELb1ELb1ELb1ELb1ELb0EEENS1_21CollectiveEpilogueFwdINS6_IJSA_SC_SB_EEES9_SE_SG_Li256ELb1ELb1ELb1ELb0EEENS1_36VarlenDynamicPersistentTileSchedulerILi128ELi80ELi256ELi128ELb1ELb1ELb1ELb0ELb1ELb1EEEEEEEEEvNT_6ParamsE --------------------------
	.section	.nv.info._ZN7cutlass13device_kernelIN5flash11enable_sm90INS1_16FlashAttnFwdSm90INS1_25CollectiveMainloopFwdSm90ILi2EN4cute5tupleIJNS5_1CILi1EEES8_S8_EEENS6_IJNS7_ILi128EEENS7_ILi80EEENS7_ILi256EEEEEELi256ENS_10bfloat16_tEfNS_4arch4Sm90ELb0ELb0ELb1ELb1ELb1ELb0ELb0ELb1ELb1ELb1ELb1ELb0EEENS1_21CollectiveEpilogueFwdINS6_IJSA_SC_SB_EEES9_SE_SG_Li256ELb1ELb1ELb1ELb0EEENS1_36VarlenDynamicPersistentTileSchedulerILi128ELi80ELi256ELi128ELb1ELb1ELb1ELb0ELb1ELb1EEEEEEEEEvNT_6ParamsE,"",@"SHT_CUDA_INFO"
	.sectionflags	@""
	.align	4


	//----- nvinfo : EIATTR_CUDA_API_VERSION
	.align		4
        /*0000*/ 	.byte	0x04, 0x37
        /*0002*/ 	.short	(.L_294 - .L_293)
.L_293:
        /*0004*/ 	.word	0x00000082


	//----- nvinfo : EIATTR_KPARAM_INFO
	.align		4
.L_294:
        /*0008*/ 	.byte	0x04, 0x17
        /*000a*/ 	.short	(.L_296 - .L_295)
.L_295:
        /*000c*/ 	.word	0x00000000
        /*0010*/ 	.short	0x0000
        /*0012*/ 	.short	0x0000
        /*0014*/ 	.byte	0x00, 0xf0, 0x01, 0x2a


	//----- nvinfo : EIATTR_SPARSE_MMA_MASK
	.align		4
.L_296:
        /*0018*/ 	.byte	0x03, 0x50
        /*001a*/ 	.short	0x0000


	//----- nvinfo : EIATTR_MAXREG_COUNT
	.align		4
        /*001c*/ 	.byte	0x03, 0x1b
        /*001e*/ 	.short	0x00a8


	//----- nvinfo : EIATTR_MERCURY_ISA_VERSION
	.align		4
        /*0020*/ 	.byte	0x03, 0x5f
        /*0022*/ 	.short	0x0101


	//----- nvinfo : EIATTR_VRC_CTA_INIT_COUNT
	.align		4
        /*0024*/ 	.byte	0x02, 0x4a
	.zero		1
	.zero		1


	//----- nvinfo : EIATTR_EXIT_INSTR_OFFSETS
	.align		4
        /*0028*/ 	.byte	0x04, 0x1c
        /*002a*/ 	.short	(.L_298 - .L_297)


	//   ....[0]....
.L_297:
        /*002c*/ 	.word	0x00000010


	//----- nvinfo : EIATTR_MAX_THREADS
	.align		4
.L_298:
        /*0030*/ 	.byte	0x04, 0x05
        /*0032*/ 	.short	(.L_300 - .L_299)
.L_299:
        /*0034*/ 	.word	0x00000180
        /*0038*/ 	.word	0x00000001
        /*003c*/ 	.word	0x00000001


	//----- nvinfo : EIATTR_CBANK_PARAM_SIZE
	.align		4
.L_300:
        /*0040*/ 	.byte	0x03, 0x19
        /*0042*/ 	.short	0x0a80


	//----- nvinfo : EIATTR_PARAM_CBANK
	.align		4
        /*0044*/ 	.byte	0x04, 0x0a
        /*0046*/ 	.short	(.L_302 - .L_301)
	.align		4
.L_301:
        /*0048*/ 	.word	index@(.nv.constant0._ZN7cutlass13device_kernelIN5flash11enable_sm90INS1_16FlashAttnFwdSm90INS1_25CollectiveMainloopFwdSm90ILi2EN4cute5tupleIJNS5_1CILi1EEES8_S8_EEENS6_IJNS7_ILi128EEENS7_ILi80EEENS7_ILi256EEEEEELi256ENS_10bfloat16_tEfNS_4arch4Sm90ELb0ELb0ELb1ELb1ELb1ELb0ELb0ELb1ELb1ELb1ELb1ELb0EEENS1_21CollectiveEpilogueFwdINS6_IJSA_SC_SB_EEES9_SE_SG_Li256ELb1ELb1ELb1ELb0EEENS1_36VarlenDynamicPersistentTileSchedulerILi128ELi80ELi256ELi128ELb1ELb1ELb1ELb0ELb1ELb1EEEEEEEEEvNT_6ParamsE)
        /*004c*/ 	.short	0x0380
        /*004e*/ 	.short	0x0a80


	//----- nvinfo : EIATTR_SW_WAR
	.align		4
.L_302:
        /*0050*/ 	.byte	0x04, 0x36
        /*0052*/ 	.short	(.L_304 - .L_303)
.L_303:
        /*0054*/ 	.word	0x00000008
.L_304:


//--------------------- .nv.info._ZN7cutlass13device_kernelIN5flash11enable_sm90INS1_16FlashAttnFwdSm90INS1_25CollectiveMainloopFwdSm90ILi2EN4cute5tupleIJNS5_1CILi1EEES8_S8_EEENS6_IJNS7_ILi128EEENS7_ILi80EEENS7_ILi256EEEEEELi256ENS_10bfloat16_tEfNS_4arch4Sm90ELb0ELb0ELb1ELb1ELb1ELb1ELb0ELb1ELb1ELb1ELb1ELb0EEENS1_21CollectiveEpilogueFwdINS6_IJSA_SC_SB_EEES9_SE_SG_Li256ELb1ELb1ELb1ELb0EEENS1_36VarlenDynamicPersistentTileSchedulerILi128ELi80ELi256ELi128ELb1ELb1ELb1ELb0ELb1ELb1EEEEEEEEEvNT_6ParamsE --------------------------
	.section	.nv.info._ZN7cutlass13device_kernelIN5flash11enable_sm90INS1_16FlashAttnFwdSm90INS1_25CollectiveMainloopFwdSm90ILi2EN4cute5tupleIJNS5_1CILi1EEES8_S8_EEENS6_IJNS7_ILi128EEENS7_ILi80EEENS7_ILi256EEEEEELi256ENS_10bfloat16_tEfNS_4arch4Sm90ELb0ELb0ELb1ELb1ELb1ELb1ELb0ELb1ELb1ELb1ELb1ELb0EEENS1_21CollectiveEpilogueFwdINS6_IJSA_SC_SB_EEES9_SE_SG_Li256ELb1ELb1ELb1ELb0EEENS1_36VarlenDynamicPersistentTileSchedulerILi128ELi80ELi256ELi128ELb1ELb1ELb1ELb0ELb1ELb1EEEEEEEEEvNT_6ParamsE,"",@"SHT_CUDA_INFO"
	.sectionflags	@""
	.align	4


	//----- nvinfo : EIATTR_CUDA_API_VERSION
	.align		4
        /*0000*/ 	.byte	0x04, 0x37
        /*0002*/ 	.short	(.L_306 - .L_305)
.L_305:
        /*0004*/ 	.word	0x00000082


	//----- nvinfo : EIATTR_KPARAM_INFO
	.align		4
.L_306:
        /*0008*/ 	.byte	0x04, 0x17
        /*000a*/ 	.short	(.L_308 - .L_307)
.L_307:
        /*000c*/ 	.word	0x00000000
        /*0010*/ 	.short	0x0000
        /*0012*/ 	.short	0x0000
        /*0014*/ 	.byte	0x00, 0xf0, 0x01, 0x2a


	//----- nvinfo : EIATTR_SPARSE_MMA_MASK
	.align		4
.L_308:
        /*0018*/ 	.byte	0x03, 0x50
        /*001a*/ 	.short	0x0000


	//----- nvinfo : EIATTR_MAXREG_COUNT
	.align		4
        /*001c*/ 	.byte	0x03, 0x1b
        /*001e*/ 	.short	0x00a8


	//----- nvinfo : EIATTR_MERCURY_ISA_VERSION
	.align		4
        /*0020*/ 	.byte	0x03, 0x5f
        /*0022*/ 	.short	0x0101


	//----- nvinfo : EIATTR_VRC_CTA_INIT_COUNT
	.align		4
        /*0024*/ 	.byte	0x02, 0x4a
	.zero		1
	.zero		1


	//----- nvinfo : EIATTR_EXIT_INSTR_OFFSETS
	.align		4
        /*0028*/ 	.byte	0x04, 0x1c
        /*002a*/ 	.short	(.L_310 - .L_309)


	//   ....[0]....
.L_309:
        /*002c*/ 	.word	0x00000010


	//----- nvinfo : EIATTR_MAX_THREADS
	.align		4
.L_310:
        /*0030*/ 	.byte	0x04, 0x05
        /*0032*/ 	.short	(.L_312 - .L_311)
.L_311:
        /*0034*/ 	.word	0x00000180
        /*0038*/ 	.word	0x00000001
        /*003c*/ 	.word	0x00000001


	//----- nvinfo : EIATTR_CBANK_PARAM_SIZE
	.align		4
.L_312:
        /*0040*/ 	.byte	0x03, 0x19
        /*0042*/ 	.short	0x0a80


	//----- nvinfo : EIATTR_PARAM_CBANK
	.align		4
        /*0044*/ 	.byte	0x04, 0x0a
        /*0046*/ 	.short	(.L_314 - .L_313)
	.align		4
.L_313:
        /*0048*/ 	.word	index@(.nv.constant0._ZN7cutlass13device_kernelIN5flash11enable_sm90INS1_16FlashAttnFwdSm90INS1_25CollectiveMainloopFwdSm90ILi2EN4cute5tupleIJNS5_1CILi1EEES8_S8_EEENS6_IJNS7_ILi128EEENS7_ILi80EEENS7_ILi256EEEEEELi256ENS_10bfloat16_tEfNS_4arch4Sm90ELb0ELb0ELb1ELb1ELb1ELb1ELb0ELb1ELb1ELb1ELb1ELb0EEENS1_21CollectiveEpilogueFwdINS6_IJSA_SC_SB_EEES9_SE_SG_Li256ELb1ELb1ELb1ELb0EEENS1_36VarlenDynamicPersistentTileSchedulerILi128ELi80ELi256ELi128ELb1ELb1ELb1ELb0ELb1ELb1EEEEEEEEEvNT_6ParamsE)
        /*004c*/ 	.short	0x0380
        /*004e*/ 	.short	0x0a80


	//----- nvinfo : EIATTR_SW_WAR
	.align		4
.L_314:
        /*0050*/ 	.byte	0x04, 0x36
        /*0052*/ 	.short	(.L_316 - .L_315)
.L_315:
        /*0054*/ 	.word	0x00000008
.L_316:


//--------------------- .nv.info._ZN7cutlass13device_kernelIN5flash11enable_sm90INS1_16FlashAttnFwdSm90INS1_25CollectiveMainloopFwdSm90ILi2EN4cute5tupleIJNS5_1CILi1EEES8_S8_EEENS6_IJNS7_ILi128EEENS7_ILi64EEENS7_ILi256EEEEEELi256ENS_10bfloat16_tEfNS_4arch4Sm90ELb0ELb1ELb1ELb0ELb1ELb0ELb0ELb1ELb1ELb1ELb1ELb0EEENS1_21CollectiveEpilogueFwdINS6_IJSA_SC_SB_EEES9_SE_SG_Li256ELb0ELb1ELb1ELb0EEENS1_19SingleTileSchedulerILb0ELb1ELb1ELi128EEEEEEEEEvNT_6ParamsE --------------------------
	.section	.nv.info._ZN7cutlass13device_kernelIN5flash11enable_sm90INS1_16FlashAttnFwdSm90INS1_25CollectiveMainloopFwdSm90ILi2EN4cute5tupleIJNS5_1CILi1EEES8_S8_EEENS6_IJNS7_ILi128EEENS7_ILi64EEENS7_ILi256EEEEEELi256ENS_10bfloat16_tEfNS_4arch4Sm90ELb0ELb1ELb1ELb0ELb1ELb0ELb0ELb1ELb1ELb1ELb1ELb0EEENS1_21CollectiveEpilogueFwdINS6_IJSA_SC_SB_EEES9_SE_SG_Li256ELb0ELb1ELb1ELb0EEENS1_19SingleTileSchedulerILb0ELb1ELb1ELi128EEEEEEEEEvNT_6ParamsE,"",@"SHT_CUDA_INFO"
	.sectionflags	@""
	.align	4


	//----- nvinfo : EIATTR_CUDA_API_VERSION
	.align		4
        /*0000*/ 	.byte	0x04, 0x37
        /*0002*/ 	.short	(.L_318 - .L_317)
.L_317:
        /*0004*/ 	.word	0x00000082


	//----- nvinfo : EIATTR_KPARAM_INFO
	.align		4
.L_318:
        /*0008*/ 	.byte	0x04, 0x17
        /*000a*/ 	.short	(.L_320 - .L_319)
.L_319:
        /*000c*/ 	.word	0x00000000
        /*0010*/ 	.short	0x0000
        /*0012*/ 	.short	0x0000
        /*0014*/ 	.byte	0x00, 0xf0, 0x01, 0x28


	//----- nvinfo : EIATTR_SPARSE_MMA_MASK
	.align		4
.L_320:
        /*0018*/ 	.byte	0x03, 0x50
        /*001a*/ 	.short	0x0000


	//----- nvinfo : EIATTR_MAXREG_COUNT
	.align		4
        /*001c*/ 	.byte	0x03, 0x1b
        /*001e*/ 	.short	0x00a8


	//----- nvinfo : EIATTR_MERCURY_ISA_VERSION
	.align		4
        /*0020*/ 	.byte	0x03, 0x5f
        /*0022*/ 	.short	0x0101


	//----- nvinfo : EIATTR_VRC_CTA_INIT_COUNT
	.align		4
        /*0024*/ 	.byte	0x02, 0x4a
	.zero		1
	.zero		1


	//----- nvinfo : EIATTR_EXIT_INSTR_OFFSETS
	.align		4
        /*0028*/ 	.byte	0x04, 0x1c
        /*002a*/ 	.short	(.L_322 - .L_321)


	//   ....[0]....
.L_321:
        /*002c*/ 	.word	0x00000010


	//----- nvinfo : EIATTR_MAX_THREADS
	.align		4
.L_322:
        /*0030*/ 	.byte	0x04, 0x05
        /*0032*/ 	.short	(.L_324 - .L_323)
.L_323:
        /*0034*/ 	.word	0x00000180
        /*0038*/ 	.word	0x00000001
        /*003c*/ 	.word	0x00000001


	//----- nvinfo : EIATTR_CBANK_PARAM_SIZE
	.align		4
.L_324:
        /*0040*/ 	.byte	0x03, 0x19
        /*0042*/ 	.short	0x0a00


	//----- nvinfo : EIATTR_PARAM_CBANK
	.align		4
        /*0044*/ 	.byte	0x04, 0x0a
        /*0046*/ 	.short	(.L_326 - .L_325)
	.align		4
.L_325:
        /*0048*/ 	.word	index@(.nv.constant0._ZN7cutlass13device_kernelIN5flash11enable_sm90INS1_16FlashAttnFwdSm90INS1_25CollectiveMainloopFwdSm90ILi2EN4cute5tupleIJNS5_1CILi1EEES8_S8_EEENS6_IJNS7_ILi128EEENS7_ILi64EEENS7_ILi256EEEEEELi256ENS_10bfloat16_tEfNS_4arch4Sm90ELb0ELb1ELb1ELb0ELb1ELb0ELb0ELb1ELb1ELb1ELb1ELb0EEENS1_21CollectiveEpilogueFwdINS6_IJSA_SC_SB_EEES9_SE_SG_Li256ELb0ELb1ELb1ELb0EEENS1_19SingleTileSchedulerILb0ELb1ELb1ELi128EEEEEEEEEvNT_6ParamsE)
        /*004c*/ 	.short	0x0380
        /*004e*/ 	.short	0x0a00


	//----- nvinfo : EIATTR_SW_WAR
	.align		4
.L_326:
        /*0050*/ 	.byte	0x04, 0x36
        /*0052*/ 	.short	(.L_328 - .L_327)
.L_327:
        /*0054*/ 	.word	0x00000008
.L_328:


//--------------------- .nv.info._ZN7cutlass13device_kernelIN5flash11enable_sm90INS1_16FlashAttnFwdSm90INS1_25CollectiveMainloopFwdSm90ILi2EN4cute5tupleIJNS5_1CILi1EEES8_S8_EEENS6_IJNS7_ILi128EEENS7_ILi64EEENS7_ILi256EEEEEELi256ENS_10bfloat16_tEfNS_4arch4Sm90ELb0ELb1ELb1ELb1ELb1ELb0ELb0ELb1ELb1ELb1ELb1ELb0EEENS1_21CollectiveEpilogueFwdINS6_IJSA_SC_SB_EEES9_SE_SG_Li256ELb1ELb1ELb1ELb0EEENS1_36VarlenDynamicPersistentTileSchedulerILi128ELi64ELi256ELi128ELb1ELb1ELb1ELb1ELb0ELb1EEEEEEEEEvNT_6ParamsE --------------------------
	.section	.nv.info._ZN7cutlass13device_kernelIN5flash11enable_sm90INS1_16FlashAttnFwdSm90INS1_25CollectiveMainloopFwdSm90ILi2EN4cute5tupleIJNS5_1CILi1EEES8_S8_EEENS6_IJNS7_ILi128EEENS7_ILi64EEENS7_ILi256EEEEEELi256ENS_10bfloat16_tEfNS_4arch4Sm90ELb0ELb1ELb1ELb1ELb1ELb0ELb0ELb1ELb1ELb1ELb1ELb0EEENS1_21CollectiveEpilogueFwdINS6_IJSA_SC_SB_EEES9_SE_SG_Li256ELb1ELb1ELb1ELb0EEENS1_36VarlenDynamicPersistentTileSchedulerILi128ELi64ELi256ELi128ELb1ELb1ELb1ELb1ELb0ELb1EEEEEEEEEvNT_6ParamsE,"",@"SHT_CUDA_INFO"
	.sectionflags	@""
	.align	4


	//----- nvinfo : EIATTR_CUDA_API_VERSION
	.align		4
        /*0000*/ 	.byte	0x04, 0x37
        /*0002*/ 	.short	(.L_330 - .L_329)
.L_329:
        /*0004*/ 	.word	0x00000082


	//----- nvinfo : EIATTR_KPARAM_INFO
	.align		4
.L_330:
        /*0008*/ 	.byte	0x04, 0x17
        /*000a*/ 	.short	(.L_332 - .L_331)
.L_331:
        /*000c*/ 	.word	0x00000000
        /*0010*/ 	.short	0x0000
        /*0012*/ 	.short	0x0000
        /*0014*/ 	.byte	0x00, 0xf0, 0x01, 0x2a


	//----- nvinfo : EIATTR_SPARSE_MMA_MASK
	.align		4
.L_332:
        /*0018*/ 	.byte	0x03, 0x50
        /*001a*/ 	.short	0x0000


	//----- nvinfo : EIATTR_MAXREG_COUNT
	.align		4
        /*001c*/ 	.byte	0x03, 0x1b
        /*001e*/ 	.short	0x00a8


	//----- nvinfo : EIATTR_MERCURY_ISA_VERSION
	.align		4
        /*0020*/ 	.byte	0x03, 0x5f
        /*0022*/ 	.short	0x0101


	//----- nvinfo : EIATTR_VRC_CTA_INIT_COUNT
	.align		4
        /*0024*/ 	.byte	0x02, 0x4a
	.zero		1
	.zero		1


	//----- nvinfo : EIATTR_EXIT_INSTR_OFFSETS
	.align		4
        /*0028*/ 	.byte	0x04, 0x1c
        /*002a*/ 	.short	(.L_334 - .L_333)


	//   ....[0]....
.L_333:
        /*002c*/ 	.word	0x00000010


	//----- nvinfo : EIATTR_MAX_THREADS
	.align		4
.L_334:
        /*0030*/ 	.byte	0x04, 0x05
        /*0032*/ 	.short	(.L_336 - .L_335)
.L_335:
        /*0034*/ 	.word	0x00000180
        /*0038*/ 	.word	0x00000001
        /*003c*/ 	.word	0x00000001


	//----- nvinfo : EIATTR_CBANK_PARAM_SIZE
	.align		4
.L_336:
        /*0040*/ 	.byte	0x03, 0x19
        /*0042*/ 	.short	0x0a80


	//----- nvinfo : EIATTR_PARAM_CBANK
	.align		4
        /*0044*/ 	.byte	0x04, 0x0a
        /*0046*/ 	.short	(.L_338 - .L_337)
	.align		4
.L_337:
        /*0048*/ 	.word	index@(.nv.constant0._ZN7cutlass13device_kernelIN5flash11enable_sm90INS1_16FlashAttnFwdSm90INS1_25CollectiveMainloopFwdSm90ILi2EN4cute5tupleIJNS5_1CILi1EEES8_S8_EEENS6_IJNS7_ILi128EEENS7_ILi64EEENS7_ILi256EEEEEELi256ENS_10bfloat16_tEfNS_4arch4Sm90ELb0ELb1ELb1ELb1ELb1ELb0ELb0ELb1ELb1ELb1ELb1ELb0EEENS1_21CollectiveEpilogueFwdINS6_IJSA_SC_SB_EEES9_SE_SG_Li256ELb1ELb1ELb1ELb0EEENS1_36VarlenDynamicPersistentTileSchedulerILi128ELi64ELi256ELi128ELb1ELb1ELb1ELb1ELb0ELb1EEEEEEEEEvNT_6ParamsE)
        /*004c*/ 	.short	0x0380
        /*004e*/ 	.short	0x0a80


	//----- nvinfo : EIATTR_SW_WAR
	.align		4
.L_338:
        /*0050*/ 	.byte	0x04, 0x36
        /*0052*/ 	.short	(.L_340 - .L_339)
.L_339:
        /*0054*/ 	.word	0x00000008
.L_340:


//--------------------- .nv.info._ZN7cutlass13device_kernelIN5flash11enable_sm90INS1_16FlashAttnFwdSm90INS1_25CollectiveMainloopFwdSm90ILi2EN4cute5tupleIJNS5_1CILi1EEES8_S8_EEENS6_IJNS7_ILi128EEENS7_ILi64EEENS7_ILi256EEEEEELi256ENS_10bfloat16_tEfNS_4arch4Sm90ELb0ELb1ELb1ELb1ELb1ELb1ELb0ELb1ELb1ELb1ELb1ELb0EEENS1_21CollectiveEpilogueFwdINS6_IJSA_SC_SB_EEES9_SE_SG_Li256ELb1ELb1ELb1ELb0EEENS1_36VarlenDynamicPersistentTileSchedulerILi128ELi64ELi256ELi128ELb1ELb1ELb1ELb1ELb0ELb1EEEEEEEEEvNT_6ParamsE --------------------------
	.section	.nv.info._ZN7cutlass13device_kernelIN5flash11enable_sm90INS1_16FlashAttnFwdSm90INS1_25CollectiveMainloopFwdSm90ILi2EN4cute5tupleIJNS5_1CILi1EEES8_S8_EEENS6_IJNS7_ILi128EEENS7_ILi64EEENS7_ILi256EEEEEELi256ENS_10bfloat16_tEfNS_4arch4Sm90ELb0ELb1ELb1ELb1ELb1ELb1ELb0ELb1ELb1ELb1ELb1ELb0EEENS1_21CollectiveEpilogueFwdINS6_IJSA_SC_SB_EEES9_SE_SG_Li256ELb1ELb1ELb1ELb0EEENS1_36VarlenDynamicPersistentTileSchedulerILi128ELi64ELi256ELi128ELb1ELb1ELb1ELb1ELb0ELb1EEEEEEEEEvNT_6ParamsE,"",@"SHT_CUDA_INFO"
	.sectionflags	@""
	.align	4


	//----- nvinfo : EIATTR_CUDA_API_VERSION
	.align		4
        /*0000*/ 	.byte	0x04, 0x37
        /*0002*/ 	.short	(.L_342 - .L_341)
.L_341:
        /*0004*/ 	.word	0x00000082


	//----- nvinfo : EIATTR_KPARAM_INFO
	.align		4
.L_342:
        /*0008*/ 	.byte	0x04, 0x17
        /*000a*/ 	.short	(.L_344 - .L_343)
.L_343:
        /*000c*/ 	.word	0x00000000
        /*0010*/ 	.short	0x0000
        /*0012*/ 	.short	0x0000
        /*0014*/ 	.byte	0x00, 0xf0, 0x01, 0x2a


	//----- nvinfo : EIATTR_SPARSE_MMA_MASK
	.align		4
.L_344:
        /*0018*/ 	.byte	0x03, 0x50
        /*001a*/ 	.short	0x0000


	//----- nvinfo : EIATTR_MAXREG_COUNT
	.align		4
        /*001c*/ 	.byte	0x03, 0x1b
        /*001e*/ 	.short	0x00a8


	//----- nvinfo : EIATTR_MERCURY_ISA_VERSION
	.align		4
        /*0020*/ 	.byte	0x03, 0x5f
        /*0022*/ 	.short	0x0101


	//----- nvinfo : EIATTR_VRC_CTA_INIT_COUNT
	.align		4
        /*0024*/ 	.byte	0x02, 0x4a
	.zero		1
	.zero		1


	//----- nvinfo : EIATTR_EXIT_INSTR_OFFSETS
	.align		4
        /*0028*/ 	.byte	0x04, 0x1c
        /*002a*/ 	.short	(.L_346 - .L_345)


	//   ....[0]....
.L_345:
        /*002c*/ 	.word	0x00000010


	//----- nvinfo : EIATTR_MAX_THREADS
	.align		4
.L_346:
        /*0030*/ 	.byte	0x04, 0x05
        /*0032*/ 	.short	(.L_348 - .L_347)
.L_347:
        /*0034*/ 	.word	0x00000180
        /*0038*/ 	.word	0x00000001
        /*003c*/ 	.word	0x00000001


	//----- nvinfo : EIATTR_CBANK_PARAM_SIZE
	.align		4
.L_348:
        /*0040*/ 	.byte	0x03, 0x19
        /*0042*/ 	.short	0x0a80


	//----- nvinfo : EIATTR_PARAM_CBANK
	.align		4
        /*0044*/ 	.byte	0x04, 0x0a
        /*0046*/ 	.short	(.L_350 - .L_349)
	.align		4
.L_349:
        /*0048*/ 	.word	index@(.nv.constant0._ZN7cutlass13device_kernelIN5flash11enable_sm90INS1_16FlashAttnFwdSm90INS1_25CollectiveMainloopFwdSm90ILi2EN4cute5tupleIJNS5_1CILi1EEES8_S8_EEENS6_IJNS7_ILi128EEENS7_ILi64EEENS7_ILi256EEEEEELi256ENS_10bfloat16_tEfNS_4arch4Sm90ELb0ELb1ELb1ELb1ELb1ELb1ELb0ELb1ELb1ELb1ELb1ELb0EEENS1_21CollectiveEpilogueFwdINS6_IJSA_SC_SB_EEES9_SE_SG_Li256ELb1ELb1ELb1ELb0EEENS1_36VarlenDynamicPersistentTileSchedulerILi128ELi64ELi256ELi128ELb1ELb1ELb1ELb1ELb0ELb1EEEEEEEEEvNT_6ParamsE)
        /*004c*/ 	.short	0x0380
        /*004e*/ 	.short	0x0a80


	//----- nvinfo : EIATTR_SW_WAR
	.align		4
.L_350:
        /*0050*/ 	.byte	0x04, 0x36
        /*0052*/ 	.short	(.L_352 - .L_351)
.L_351:
        /*0054*/ 	.word	0x00000008
.L_352:


//--------------------- .nv.info._ZN7cutlass13device_kernelIN5flash11enable_sm90INS1_16FlashAttnFwdSm90INS1_25CollectiveMainloopFwdSm90ILi2EN4cute5tupleIJNS5_1CILi1EEES8_S8_EEENS6_IJNS7_ILi128EEENS7_ILi80EEENS7_ILi256EEEEEELi256ENS_10bfloat16_tEfNS_4arch4Sm90ELb1ELb0ELb1ELb0ELb1ELb0ELb0ELb1ELb1ELb1ELb1ELb0EEENS1_21CollectiveEpilogueFwdINS6_IJSA_SC_SB_EEES9_SE_SG_Li256ELb0ELb1ELb1ELb0EEENS1_19SingleTileSchedulerILb0ELb1ELb1ELi128EEEEEEEEEvNT_6ParamsE --------------------------
	.section	.nv.info._ZN7cutlass13device_kernelIN5flash11enable_sm90INS1_16FlashAttnFwdSm90INS1_25CollectiveMainloopFwdSm90ILi2EN4cute5tupleIJNS5_1CILi1EEES8_S8_EEENS6_IJNS7_ILi128EEENS7_ILi80EEENS7_ILi256EEEEEELi256ENS_10bfloat16_tEfNS_4arch4Sm90ELb1ELb0ELb1ELb0ELb1ELb0ELb0ELb1ELb1ELb1ELb1ELb0EEENS1_21CollectiveEpilogueFwdINS6_IJSA_SC_SB_EEES9_SE_SG_Li256ELb0ELb1ELb1ELb0EEENS1_19SingleTileSchedulerILb0ELb1ELb1ELi128EEEEEEEEEvNT_6ParamsE,"",@"SHT_CUDA_INFO"
	.sectionflags	@""
	.align	4


	//----- nvinfo : EIATTR_CUDA_API_VERSION
	.align		4
        /*0000*/ 	.byte	0x04, 0x37
        /*0002*/ 	.short	(.L_354 - .L_353)
.L_353:
        /*0004*/ 	.word	0x00000082


	//----- nvinfo : EIATTR_KPARAM_INFO
	.align		4
.L_354:
        /*0008*/ 	.byte	0x04, 0x17
        /*000a*/ 	.short	(.L_356 - .L_355)
.L_355:
        /*000c*/ 	.word	0x00000000
        /*0010*/ 	.short	0x0000
        /*0012*/ 	.short	0x0000
        /*0014*/ 	.byte	0x00, 0xf0, 0x01, 0x28


	//----- nvinfo : EIATTR_SPARSE_MMA_MASK
	.align		4
.L_356:
        /*0018*/ 	.byte	0x03, 0x50
        /*001a*/ 	.short	0x0000


	//----- nvinfo : EIATTR_MAXREG_COUNT
	.align		4
        /*001c*/ 	.byte	0x03, 0x1b
        /*001e*/ 	.short	0x00a8


	//----- nvinfo : EIATTR_MERCURY_ISA_VERSION
	.align		4
        /*0020*/ 	.byte	0x03, 0x5f
        /*0022*/ 	.short	0x0101


	//----- nvinfo : EIATTR_VRC_CTA_INIT_COUNT
	.align		4
        /*0024*/ 	.byte	0x02, 0x4a
	.zero		1
	.zero		1


	//----- nvinfo : EIATTR_EXIT_INSTR_OFFSETS
	.align		4
        /*0028*/ 	.byte	0x04, 0x1c
        /*002a*/ 	.short	(.L_358 - .L_357)


	//   ....[0]....
.L_357:
        /*002c*/ 	.word	0x00000010


	//----- nvinfo : EIATTR_MAX_THREADS
	.align		4
.L_358:
        /*0030*/ 	.byte	0x04, 0x05
        /*0032*/ 	.short	(.L_360 - .L_359)
.L_359:
        /*0034*/ 	.word	0x00000180
        /*0038*/ 	.word	0x00000001
        /*003c*/ 	.word	0x00000001


	//----- nvinfo : EIATTR_CBANK_PARAM_SIZE
	.align		4
.L_360:
        /*0040*/ 	.byte	0x03, 0x19
        /*0042*/ 	.short	0x0a00


	//----- nvinfo : EIATTR_PARAM_CBANK
	.align		4
        /*0044*/ 	.byte	0x04, 0x0a
        /*0046*/ 	.short	(.L_362 - .L_361)
	.align		4
.L_361:
        /*0048*/ 	.word	index@(.nv.constant0._ZN7cutlass13device_kernelIN5flash11enable_sm90INS1_16FlashAttnFwdSm90INS1_25CollectiveMainloopFwdSm90ILi2EN4cute5tupleIJNS5_1CILi1EEES8_S8_EEENS6_IJNS7_ILi128EEENS7_ILi80EEENS7_ILi256EEEEEELi256ENS_10bfloat16_tEfNS_4arch4Sm90ELb1ELb0ELb1ELb0ELb1ELb0ELb0ELb1ELb1ELb1ELb1ELb0EEENS1_21CollectiveEpilogueFwdINS6_IJSA_SC_SB_EEES9_SE_SG_Li256ELb0ELb1ELb1ELb0EEENS1_19SingleTileSchedulerILb0ELb1ELb1ELi128EEEEEEEEEvNT_6ParamsE)
        /*004c*/ 	.short	0x0380
        /*004e*/ 	.short	0x0a00


	//----- nvinfo : EIATTR_SW_WAR
	.align		4
.L_362:
        /*0050*/ 	.byte	0x04, 0x36
        /*0052*/ 	.short	(.L_364 - .L_363)
.L_363:
        /*0054*/ 	.word	0x00000008
.L_364:


//--------------------- .nv.info._ZN7cutlass13device_kernelIN5flash11enable_sm90INS1_16FlashAttnFwdSm90INS1_25CollectiveMainloopFwdSm90ILi2EN4cute5tupleIJNS5_1CILi1EEES8_S8_EEENS6_IJNS7_ILi128EEENS7_ILi80EEENS7_ILi256EEEEEELi256ENS_10bfloat16_tEfNS_4arch4Sm90ELb1ELb0ELb1ELb1ELb1ELb0ELb0ELb1ELb1ELb1ELb1ELb0EEENS1_21CollectiveEpilogueFwdINS6_IJSA_SC_SB_EEES9_SE_SG_Li256ELb1ELb1ELb1ELb0EEENS1_36VarlenDynamicPersistentTileSchedulerILi128ELi80ELi256ELi128ELb1ELb1ELb1ELb1ELb1ELb1EEEEEEEEEvNT_6ParamsE --------------------------
	.section	.nv.info._ZN7cutlass13device_kernelIN5flash11enable_sm90INS1_16FlashAttnFwdSm90INS1_25CollectiveMainloopFwdSm90ILi2EN4cute5tupleIJNS5_1CILi1EEES8_S8_EEENS6_IJNS7_ILi128EEENS7_ILi80EEENS7_ILi256EEEEEELi256ENS_10bfloat16_tEfNS_4arch4Sm90ELb1ELb0ELb1ELb1ELb1ELb0ELb0ELb1ELb1ELb1ELb1ELb0EEENS1_21CollectiveEpilogueFwdINS6_IJSA_SC_SB_EEES9_SE_SG_Li256ELb1ELb1ELb1ELb0EEENS1_36VarlenDynamicPersistentTileSchedulerILi128ELi80ELi256ELi128ELb1ELb1ELb1ELb1ELb1ELb1EEEEEEEEEvNT_6ParamsE,"",@"SHT_CUDA_INFO"
	.sectionflags	@""
	.align	4


	//----- nvinfo : EIATTR_CUDA_API_VERSION
	.align		4
        /*0000*/ 	.byte	0x04, 0x37
        /*0002*/ 	.short	(.L_366 - .L_365)
.L_365:
        /*0004*/ 	.word	0x00000082


	//----- nvinfo : EIATTR_KPARAM_INFO
	.align		4
.L_366:
        /*0008*/ 	.byte	0x04, 0x17
        /*000a*/ 	.short	(.L_368 - .L_367)
.L_367:
        /*000c*/ 	.word	0x00000000
        /*0010*/ 	.short	0x0000
        /*0012*/ 	.short	0x0000
        /*0014*/ 	.byte	0x00, 0xf0, 0x01, 0x2a


	//----- nvinfo : EIATTR_SPARSE_MMA_MASK
	.align		4
.L_368:
        /*0018*/ 	.byte	0x03, 0x50
        /*001a*/ 	.short	0x0000


	//----- nvinfo : EIATTR_MAXREG_COUNT
	.align		4
        /*001c*/ 	.byte	0x03, 0x1b
        /*001e*/ 	.short	0x00a8


	//----- nvinfo : EIATTR_MERCURY_ISA_VERSION
	.align		4
        /*0020*/ 	.byte	0x03, 0x5f
        /*0022*/ 	.short	0x0101


	//----- nvinfo : EIATTR_VRC_CTA_INIT_COUNT
	.align		4
        /*0024*/ 	.byte	0x02, 0x4a
	.zero		1
	.zero		1


	//----- nvinfo : EIATTR_EXIT_INSTR_OFFSETS
	.align		4
        /*0028*/ 	.byte	0x04, 0x1c
        /*002a*/ 	.short	(.L_370 - .L_369)


	//   ....[0]....
.L_369:
        /*002c*/ 	.word	0x00000010


	//----- nvinfo : EIATTR_MAX_THREADS
	.align		4
.L_370:
        /*0030*/ 	.byte	0x04, 0x05
        /*0032*/ 	.short	(.L_372 - .L_371)
.L_371:
        /*0034*/ 	.word	0x00000180
        /*0038*/ 	.word	0x00000001
        /*003c*/ 	.word	0x00000001


	//----- nvinfo : EIATTR_CBANK_PARAM_SIZE
	.align		4
.L_372:
        /*0040*/ 	.byte	0x03, 0x19
        /*0042*/ 	.short	0x0a80


	//----- nvinfo : EIATTR_PARAM_CBANK
	.align		4
        /*0044*/ 	.byte	0x04, 0x0a
        /*0046*/ 	.short	(.L_374 - .L_373)
	.align		4
.L_373:
        /*0048*/ 	.word	index@(.nv.constant0._ZN7cutlass13device_kernelIN5flash11enable_sm90INS1_16FlashAttnFwdSm90INS1_25CollectiveMainloopFwdSm90ILi2EN4cute5tupleIJNS5_1CILi1EEES8_S8_EEENS6_IJNS7_ILi128EEENS7_ILi80EEENS7_ILi256EEEEEELi256ENS_10bfloat16_tEfNS_4arch4Sm90ELb1ELb0ELb1ELb1ELb1ELb0ELb0ELb1ELb1ELb1ELb1ELb0EEENS1_21CollectiveEpilogueFwdINS6_IJSA_SC_SB_EEES9_SE_SG_Li256ELb1ELb1ELb1ELb0EEENS1_36VarlenDynamicPersistentTileSchedulerILi128ELi80ELi256ELi128ELb1ELb1ELb1ELb1ELb1ELb1EEEEEEEEEvNT_6ParamsE)
        /*004c*/ 	.short	0x0380
        /*004e*/ 	.short	0x0a80


	//----- nvinfo : EIATTR_SW_WAR
	.align		4
.L_374:
        /*0050*/ 	.byte	0x04, 0x36
        /*0052*/ 	.short	(.L_376 - .L_375)
.L_375:
        /*0054*/ 	.word	0x00000008
.L_376:


//--------------------- .nv.info._ZN7cutlass13device_kernelIN5flash11enable_sm90INS1_16FlashAttnFwdSm90INS1_25CollectiveMainloopFwdSm90ILi2EN4cute5tupleIJNS5_1CILi1EEES8_S8_EEENS6_IJNS7_ILi128EEENS7_ILi80EEENS7_ILi256EEEEEELi256ENS_10bfloat16_tEfNS_4arch4Sm90ELb1ELb0ELb1ELb1ELb1ELb1ELb0ELb1ELb1ELb1ELb1ELb0EEENS1_21CollectiveEpilogueFwdINS6_IJSA_SC_SB_EEES9_SE_SG_Li256ELb1ELb1ELb1ELb0EEENS1_36VarlenDynamicPersistentTileSchedulerILi128ELi80ELi256ELi128ELb1ELb1ELb1ELb1ELb1ELb1EEEEEEEEEvNT_6ParamsE --------------------------
	.section	.nv.info._ZN7cutlass13device_kernelIN5flash11enable_sm90INS1_16FlashAttnFwdSm90INS1_25CollectiveMainloopFwdSm90ILi2EN4cute5tupleIJNS5_1CILi1EEES8_S8_EEENS6_IJNS7_ILi128EEENS7_ILi80EEENS7_ILi256EEEEEELi256ENS_10bfloat16_tEfNS_4arch4Sm90ELb1ELb0ELb1ELb1ELb1ELb1ELb0ELb1ELb1ELb1ELb1ELb0EEENS1_21CollectiveEpilogueFwdINS6_IJSA_SC_SB_EEES9_SE_SG_Li256ELb1ELb1ELb1ELb0EEENS1_36VarlenDynamicPersistentTileSchedulerILi128ELi80ELi256ELi128ELb1ELb1ELb1ELb1ELb1ELb1EEEEEEEEEvNT_6ParamsE,"",@"SHT_CUDA_INFO"
	.sectionflags	@""
	.align	4


	//----- nvinfo : EIATTR_CUDA_API_VERSION
	.align		4
        /*0000*/ 	.byte	0x04, 0x37
        /*0002*/ 	.short	(.L_378 - .L_377)
.L_377:
        /*0004*/ 	.word	0x00000082


	//----- nvinfo : EIATTR_KPARAM_INFO
	.align		4
.L_378:
        /*0008*/ 	.byte	0x04, 0x17
        /*000a*/ 	.short	(.L_380 - .L_379)
.L_379:
        /*000c*/ 	.word	0x00000000
        /*0010*/ 	.short	0x0000
        /*0012*/ 	.short	0x0000
        /*0014*/ 	.byte	0x00, 0xf0, 0x01, 0x2a


	//----- nvinfo : EIATTR_SPARSE_MMA_MASK
	.align		4
.L_380:
        /*0018*/ 	.byte	0x03, 0x50
        /*001a*/ 	.short	0x0000


	//----- nvinfo : EIATTR_MAXREG_COUNT
	.align		4
        /*001c*/ 	.byte	0x03, 0x1b
        /*001e*/ 	.short	0x00a8


	//----- nvinfo : EIATTR_MERCURY_ISA_VERSION
	.align		4
        /*0020*/ 	.byte	0x03, 0x5f
        /*0022*/ 	.short	0x0101


	//----- nvinfo : EIATTR_VRC_CTA_INIT_COUNT
	.align		4
        /*0024*/ 	.byte	0x02, 0x4a
	.zero		1
	.zero		1


	//----- nvinfo : EIATTR_EXIT_INSTR_OFFSETS
	.align		4
        /*0028*/ 	.byte	0x04, 0x1c
        /*002a*/ 	.short	(.L_382 - .L_381)


	//   ....[0]....
.L_381:
        /*002c*/ 	.word	0x00000010


	//----- nvinfo : EIATTR_MAX_THREADS
	.align		4
.L_382:
        /*0030*/ 	.byte	0x04, 0x05
        /*0032*/ 	.short	(.L_384 - .L_383)
.L_383:
        /*0034*/ 	.word	0x00000180
        /*0038*/ 	.word	0x00000001
        /*003c*/ 	.word	0x00000001


	//----- nvinfo : EIATTR_CBANK_PARAM_SIZE
	.align		4
.L_384:
        /*0040*/ 	.byte	0x03, 0x19
        /*0042*/ 	.short	0x0a80


	//----- nvinfo : EIATTR_PARAM_CBANK
	.align		4
        /*0044*/ 	.byte	0x04, 0x0a
        /*0046*/ 	.short	(.L_386 - .L_385)
	.align		4
.L_385:
        /*0048*/ 	.word	index@(.nv.constant0._ZN7cutlass13device_kernelIN5flash11enable_sm90INS1_16FlashAttnFwdSm90INS1_25CollectiveMainloopFwdSm90ILi2EN4cute5tupleIJNS5_1CILi1EEES8_S8_EEENS6_IJNS7_ILi128EEENS7_ILi80EEENS7_ILi256EEEEEELi256ENS_10bfloat16_tEfNS_4arch4Sm90ELb1ELb0ELb1ELb1ELb1ELb1ELb0ELb1ELb1ELb1ELb1ELb0EEENS1_21CollectiveEpilogueFwdINS6_IJSA_SC_SB_EEES9_SE_SG_Li256ELb1ELb1ELb1ELb0EEENS1_36VarlenDynamicPersistentTileSchedulerILi128ELi80ELi256ELi128ELb1ELb1ELb1ELb1ELb1ELb1EEEEEEEEEvNT_6ParamsE)
        /*004c*/ 	.short	0x0380
        /*004e*/ 	.short	0x0a80


	//----- nvinfo : EIATTR_SW_WAR
	.align		4
.L_386:
        /*0050*/ 	.byte	0x04, 0x36
        /*0052*/ 	.short	(.L_388 - .L_387)
.L_387:
        /*0054*/ 	.word	0x00000008
.L_388:


//--------------------- .nv.info._ZN7cutlass13device_kernelIN5flash11enable_sm90INS1_16FlashAttnFwdSm90INS1_25CollectiveMainloopFwdSm90ILi2EN4cute5tupleIJNS5_1CILi1EEES8_S8_EEENS6_IJNS7_ILi128EEENS7_ILi96EEENS7_ILi192EEEEEELi192ENS_10bfloat16_tEfNS_4arch4Sm90ELb0ELb0ELb1ELb0ELb1ELb0ELb0ELb1ELb1ELb1ELb1ELb0EEENS1_21CollectiveEpilogueFwdINS6_IJSA_SC_SB_EEES9_SE_SG_Li256ELb0ELb1ELb1ELb0EEENS1_19SingleTileSchedulerILb0ELb1ELb1ELi128EEEEEEEEEvNT_6ParamsE --------------------------
	.section	.nv.info._ZN7cutlass13device_kernelIN5flash11enable_sm90INS1_16FlashAttnFwdSm90INS1_25CollectiveMainloopFwdSm90ILi2EN4cute5tupleIJNS5_1CILi1EEES8_S8_EEENS6_IJNS7_ILi128EEENS7_ILi96EEENS7_ILi192EEEEEELi192ENS_10bfloat16_tEfNS_4arch4Sm90ELb0ELb0ELb1ELb0ELb1ELb0ELb0ELb1ELb1ELb1ELb1ELb0EEENS1_21CollectiveEpilogueFwdINS6_IJSA_SC_SB_EEES9_SE_SG_Li256ELb0ELb1ELb1ELb0EEENS1_19SingleTileSchedulerILb0ELb1ELb1ELi128EEEEEEEEEvNT_6ParamsE,"",@"SHT_CUDA_INFO"
	.sectionflags	@""
	.align	4


	//----- nvinfo : EIATTR_CUDA_API_VERSION
	.align		4
        /*0000*/ 	.byte	0x04, 0x37
        /*0002*/ 	.short	(.L_390 - .L_389)
.L_389:
        /*0004*/ 	.word	0x00000082


	//----- nvinfo : EIATTR_KPARAM_INFO
	.align		4
.L_390:
        /*0008*/ 	.byte	0x04, 0x17
        /*000a*/ 	.short	(.L_392 - .L_391)
.L_391:
        /*000c*/ 	.word	0x00000000
        /*0010*/ 	.short	0x0000
        /*0012*/ 	.short	0x0000
        /*0014*/ 	.byte	0x00, 0xf0, 0x01, 0x28


	//----- nvinfo : EIATTR_SPARSE_MMA_MASK
	.align		4
.L_392:
        /*0018*/ 	.byte	0x03, 0x50
        /*001a*/ 	.short	0x0000


	//----- nvinfo : EIATTR_MAXREG_COUNT
	.align		4
        /*001c*/ 	.byte	0x03, 0x1b
        /*001e*/ 	.short	0x00a8


	//----- nvinfo : EIATTR_MERCURY_ISA_VERSION
	.align		4
        /*0020*/ 	.byte	0x03, 0x5f
        /*0022*/ 	.short	0x0101


	//----- nvinfo : EIATTR_VRC_CTA_INIT_COUNT
	.align		4
        /*0024*/ 	.byte	0x02, 0x4a
	.zero		1
	.zero		1


	//----- nvinfo : EIATTR_EXIT_INSTR_OFFSETS
	.align		4
        /*0028*/ 	.byte	0x04, 0x1c
        /*002a*/ 	.short	(.L_394 - .L_393)


	//   ....[0]....
.L_393:
        /*002c*/ 	.word	0x00000010


	//----- nvinfo : EIATTR_MAX_THREADS
	.align		4
.L_394:
        /*0030*/ 	.byte	0x04, 0x05
        /*0032*/ 	.short	(.L_396 - .L_395)
.L_395:
        /*0034*/ 	.word	0x00000180
        /*0038*/ 	.word	0x00000001
        /*003c*/ 	.word	0x00000001


	//----- nvinfo : EIATTR_CBANK_PARAM_SIZE
	.align		4
.L_396:
        /*0040*/ 	.byte	0x03, 0x19
        /*0042*/ 	.short	0x0a00


	//----- nvinfo : EIATTR_PARAM_CBANK
	.align		4
        /*0044*/ 	.byte	0x04, 0x0a
        /*0046*/ 	.short	(.L_398 - .L_397)
	.align		4
.L_397:
        /*0048*/ 	.word	index@(.nv.constant0._ZN7cutlass13device_kernelIN5flash11enable_sm90INS1_16FlashAttnFwdSm90INS1_25CollectiveMainloopFwdSm90ILi2EN4cute5tupleIJNS5_1CILi1EEES8_S8_EEENS6_IJNS7_ILi128EEENS7_ILi96EEENS7_ILi192EEEEEELi192ENS_10bfloat16_tEfNS_4arch4Sm90ELb0ELb0ELb1ELb0ELb1ELb0ELb0ELb1ELb1ELb1ELb1ELb0EEENS1_21CollectiveEpilogueFwdINS6_IJSA_SC_SB_EEES9_SE_SG_Li256ELb0ELb1ELb1ELb0EEENS1_19SingleTileSchedulerILb0ELb1ELb1ELi128EEEEEEEEEvNT_6ParamsE)
        /*004c*/ 	.short	0x0380
        /*004e*/ 	.short	0x0a00


	//----- nvinfo : EIATTR_SW_WAR
	.align		4
.L_398:
        /*0050*/ 	.byte	0x04, 0x36
        /*0052*/ 	.short	(.L_400 - .L_399)
.L_399:
        /*0054*/ 	.word	0x00000008
.L_400:


//--------------------- .nv.info._ZN7cutlass13device_kernelIN5flash11enable_sm90INS1_16FlashAttnFwdSm90INS1_25CollectiveMainloopFwdSm90ILi2EN4cute5tupleIJNS5_1CILi1EEES8_S8_EEENS6_IJNS7_ILi128EEENS7_ILi96EEENS7_ILi192EEEEEELi192ENS_10bfloat16_tEfNS_4arch4Sm90ELb0ELb0ELb1ELb1ELb1ELb0ELb0ELb1ELb1ELb1ELb1ELb0EEENS1_21CollectiveEpilogueFwdINS6_IJSA_SC_SB_EEES9_SE_SG_Li256ELb1ELb1ELb1ELb0EEENS1_36VarlenDynamicPersistentTileSchedulerILi128ELi96ELi256ELi128ELb1ELb1ELb1ELb0ELb1ELb1EEEEEEEEEvNT_6ParamsE --------------------------
	.section	.nv.info._ZN7cutlass13device_kernelIN5flash11enable_sm90INS1_16FlashAttnFwdSm90INS1_25CollectiveMainloopFwdSm90ILi2EN4cute5tupleIJNS5_1CILi1EEES8_S8_EEENS6_IJNS7_ILi128EEENS7_ILi96EEENS7_ILi192EEEEEELi192ENS_10bfloat16_tEfNS_4arch4Sm90ELb0ELb0ELb1ELb1ELb1ELb0ELb0ELb1ELb1ELb1ELb1ELb0EEENS1_21CollectiveEpilogueFwdINS6_IJSA_SC_SB_EEES9_SE_SG_Li256ELb1ELb1ELb1ELb0EEENS1_36VarlenDynamicPersistentTileSchedulerILi128ELi96ELi256ELi128ELb1ELb1ELb1ELb0ELb1ELb1EEEEEEEEEvNT_6ParamsE,"",@"SHT_CUDA_INFO"
	.sectionflags	@""
	.align	4


	//----- nvinfo : EIATTR_CUDA_API_VERSION
	.align		4
        /*0000*/ 	.byte	0x04, 0x37
        /*0002*/ 	.short	(.L_402 - .L_401)
.L_401:
        /*0004*/ 	.word	0x00000082


	//----- nvinfo : EIATTR_KPARAM_INFO
	.align		4
.L_402:
        /*0008*/ 	.byte	0x04, 0x17
        /*000a*/ 	.short	(.L_404 - .L_403)
.L_403:
        /*000c*/ 	.word	0x00000000
        /*0010*/ 	.short	0x0000
        /*0012*/ 	.short	0x0000
        /*0014*/ 	.byte	0x00, 0xf0, 0x01, 0x2a


	//----- nvinfo : EIATTR_SPARSE_MMA_MASK
	.align		4
.L_404:
        /*0018*/ 	.byte	0x03, 0x50
        /*001a*/ 	.short	0x0000


	//----- nvinfo : EIATTR_MAXREG_COUNT
	.align		4
        /*001c*/ 	.byte	0x03, 0x1b
        /*001e*/ 	.short	0x00a8


	//----- nvinfo : EIATTR_MERCURY_ISA_VERSION
	.align		4
        /*0020*/ 	.byte	0x03, 0x5f
        /*0022*/ 	.short	0x0101


	//----- nvinfo : EIATTR_VRC_CTA_INIT_COUNT
	.align		4
        /*0024*/ 	.byte	0x02, 0x4a
	.zero		1
	.zero		1


	//----- nvinfo : EIATTR_EXIT_INSTR_OFFSETS
	.align		4
        /*0028*/ 	.byte	0x04, 0x1c
        /*002a*/ 	.short	(.L_406 - .L_405)


	//   ....[0]....
.L_405:
        /*002c*/ 	.word	0x00000010


	//----- nvinfo : EIATTR_MAX_THREADS
	.align		4
.L_406:
        /*0030*/ 	.byte	0x04, 0x05
        /*0032*/ 	.short	(.L_408 - .L_407)
.L_407:
        /*0034*/ 	.word	0x00000180
        /*0038*/ 	.word	0x00000001
        /*003c*/ 	.word	0x00000001


	//----- nvinfo : EIATTR_CBANK_PARAM_SIZE
	.align		4
.L_408:
        /*0040*/ 	.byte	0x03, 0x19
        /*0042*/ 	.short	0x0a80


	//----- nvinfo : EIATTR_PARAM_CBANK
	.align		4
        /*0044*/ 	.byte	0x04, 0x0a
        /*0046*/ 	.short	(.L_410 - .L_409)
	.align		4
.L_409:
        /*0048*/ 	.word	index@(.nv.constant0._ZN7cutlass13device_kernelIN5flash11enable_sm90INS1_16FlashAttnFwdSm90INS1_25CollectiveMainloopFwdSm90ILi2EN4cute5tupleIJNS5_1CILi1EEES8_S8_EEENS6_IJNS7_ILi128EEENS7_ILi96EEENS7_ILi192EEEEEELi192ENS_10bfloat16_tEfNS_4arch4Sm90ELb0ELb0ELb1ELb1ELb1ELb0ELb0ELb1ELb1ELb1ELb1ELb0EEENS1_21CollectiveEpilogueFwdINS6_IJSA_SC_SB_EEES9_SE_SG_Li256ELb1ELb1ELb1ELb0EEENS1_36VarlenDynamicPersistentTileSchedulerILi128ELi96ELi256ELi128ELb1ELb1ELb1ELb0ELb1ELb1EEEEEEEEEvNT_6ParamsE)
        /*004c*/ 	.short	0x0380
        /*004e*/ 	.short	0x0a80


	//----- nvinfo : EIATTR_SW_WAR
	.align		4
.L_410:
        /*0050*/ 	.byte	0x04, 0x36
        /*0052*/ 	.short	(.L_412 - .L_411)
.L_411:
        /*0054*/ 	.word	0x00000008
.L_412:


//--------------------- .nv.info._ZN7cutlass13device_kernelIN5flash11enable_sm90INS1_16FlashAttnFwdSm90INS1_25CollectiveMainloopFwdSm90ILi2EN4cute5tupleIJNS5_1CILi1EEES8_S8_EEENS6_IJNS7_ILi128EEENS7_ILi96EEENS7_ILi192EEEEEELi192ENS_10bfloat16_tEfNS_4arch4Sm90ELb0ELb0ELb1ELb1ELb1ELb1ELb0ELb1ELb1ELb1ELb1ELb0EEENS1_21CollectiveEpilogueFwdINS6_IJSA_SC_SB_EEES9_SE_SG_Li256ELb1ELb1ELb1ELb0EEENS1_36VarlenDynamicPersistentTileSchedulerILi128ELi96ELi256ELi128ELb1ELb1ELb1ELb0ELb1ELb1EEEEEEEEEvNT_6ParamsE --------------------------
	.section	.nv.info._ZN7cutlass13device_kernelIN5flash11enable_sm90INS1_16FlashAttnFwdSm90INS1_25CollectiveMainloopFwdSm90ILi2EN4cute5tupleIJNS5_1CILi1EEES8_S8_EEENS6_IJNS7_ILi128EEENS7_ILi96EEENS7_ILi192EEEEEELi192ENS_10bfloat16_tEfNS_4arch4Sm90ELb0ELb0ELb1ELb1ELb1ELb1ELb0ELb1ELb1ELb1ELb1ELb0EEENS1_21CollectiveEpilogueFwdINS6_IJSA_SC_SB_EEES9_SE_SG_Li256ELb1ELb1ELb1ELb0EEENS1_36VarlenDynamicPersistentTileSchedulerILi128ELi96ELi256ELi128ELb1ELb1ELb1ELb0ELb1ELb1EEEEEEEEEvNT_6ParamsE,"",@"SHT_CUDA_INFO"
	.sectionflags	@""
	.align	4


	//----- nvinfo : EIATTR_CUDA_API_VERSION
	.align		4
        /*0000*/ 	.byte	0x04, 0x37
        /*0002*/ 	.short	(.L_414 - .L_413)
.L_413:
        /*0004*/ 	.word	0x00000082


	//----- nvinfo : EIATTR_KPARAM_INFO
	.align		4
.L_414:
        /*0008*/ 	.byte	0x04, 0x17
        /*000a*/ 	.short	(.L_416 - .L_415)
.L_415:
        /*000c*/ 	.word	0x00000000
        /*0010*/ 	.short	0x0000
        /*0012*/ 	.short	0x0000
        /*0014*/ 	.byte	0x00, 0xf0, 0x01, 0x2a


	//----- nvinfo : EIATTR_SPARSE_MMA_MASK
	.align		4
.L_416:
        /*0018*/ 	.byte	0x03, 0x50
        /*001a*/ 	.short	0x0000


	//----- nvinfo : EIATTR_MAXREG_COUNT
	.align		4
        /*001c*/ 	.byte	0x03, 0x1b
        /*001e*/ 	.short	0x00a8


	//----- nvinfo : EIATTR_MERCURY_ISA_VERSION
	.align		4
        /*0020*/ 	.byte	0x03, 0x5f
        /*0022*/ 	.short	0x0101


	//----- nvinfo : EIATTR_VRC_CTA_INIT_COUNT
	.align		4
        /*0024*/ 	.byte	0x02, 0x4a
	.zero		1
	.zero		1


	//----- nvinfo : EIATTR_EXIT_INSTR_OFFSETS
	.align		4
        /*0028*/ 	.byte	0x04, 0x1c
        /*002a*/ 	.short	(.L_418 - .L_417)


	//   ....[0]....
.L_417:
        /*002c*/ 	.word	0x00000010


	//----- nvinfo : EIATTR_MAX_THREADS
	.align		4
.L_418:
        /*0030*/ 	.byte	0x04, 0x05
        /*0032*/ 	.short	(.L_420 - .L_419)
.L_419:
        /*0034*/ 	.word	0x00000180
        /*0038*/ 	.word	0x00000001
        /*003c*/ 	.word	0x00000001


	//----- nvinfo : EIATTR_CBANK_PARAM_SIZE
	.align		4
.L_420:
        /*0040*/ 	.byte	0x03, 0x19
        /*0042*/ 	.short	0x0a80


	//----- nvinfo : EIATTR_PARAM_CBANK
	.align		4
        /*0044*/ 	.byte	0x04, 0x0a
        /*0046*/ 	.short	(.L_422 - .L_421)
	.align		4
.L_421:
        /*0048*/ 	.word	index@(.nv.constant0._ZN7cutlass13device_kernelIN5flash11enable_sm90INS1_16FlashAttnFwdSm90INS1_25CollectiveMainloopFwdSm90ILi2EN4cute5tupleIJNS5_1CILi1EEES8_S8_EEENS6_IJNS7_ILi128EEENS7_ILi96EEENS7_ILi192EEEEEELi192ENS_10bfloat16_tEfNS_4arch4Sm90ELb0ELb0ELb1ELb1ELb1ELb1ELb0ELb1ELb1ELb1ELb1ELb0EEENS1_21CollectiveEpilogueFwdINS6_IJSA_SC_SB_EEES9_SE_SG_Li256ELb1ELb1ELb1ELb0EEENS1_36VarlenDynamicPersistentTileSchedulerILi128ELi96ELi256ELi128ELb1ELb1ELb1ELb0ELb1ELb1EEEEEEEEEvNT_6ParamsE)
        /*004c*/ 	.short	0x0380
        /*004e*/ 	.short	0x0a80


	//----- nvinfo : EIATTR_SW_WAR
	.align		4
.L_422:
        /*0050*/ 	.byte	0x04, 0x36
        /*0052*/ 	.short	(.L_424 - .L_423)
.L_423:
        /*0054*/ 	.word	0x00000008
.L_424:


//--------------------- .nv.info._ZN7cutlass13device_kernelIN5flash11enable_sm90INS1_16FlashAttnFwdSm90INS1_25CollectiveMainloopFwdSm90ILi2EN4cute5tupleIJNS5_1CILi1EEES8_S8_EEENS6_IJNS7_ILi128EEENS7_ILi96EEENS7_ILi192EEEEEELi192ENS_10bfloat16_tEfNS_4arch4Sm90ELb0ELb1ELb1ELb0ELb1ELb0ELb0ELb1ELb1ELb1ELb1ELb0EEENS1_21CollectiveEpilogueFwdINS6_IJSA_SC_SB_EEES9_SE_SG_Li256ELb0ELb1ELb1ELb0EEENS1_19SingleTileSchedulerILb0ELb1ELb1ELi128EEEEEEEEEvNT_6ParamsE --------------------------
	.section	.nv.info._ZN7cutlass13device_kernelIN5flash11enable_sm90INS1_16FlashAttnFwdSm90INS1_25CollectiveMainloopFwdSm90ILi2EN4cute5tupleIJNS5_1CILi1EEES8_S8_EEENS6_IJNS7_ILi128EEENS7_ILi96EEENS7_ILi192EEEEEELi192ENS_10bfloat16_tEfNS_4arch4Sm90ELb0ELb1ELb1ELb0ELb1ELb0ELb0ELb1ELb1ELb1ELb1ELb0EEENS1_21CollectiveEpilogueFwdINS6_IJSA_SC_SB_EEES9_SE_SG_Li256ELb0ELb1ELb1ELb0EEENS1_19SingleTileSchedulerILb0ELb1ELb1ELi128EEEEEEEEEvNT_6ParamsE,"",@"SHT_CUDA_INFO"
	.sectionflags	@""
	.align	4


	//----- nvinfo : EIATTR_CUDA_API_VERSION
	.align		4
        /*0000*/ 	.byte	0x04, 0x37
        /*0002*/ 	.short	(.L_426 - .L_425)
.L_425:
        /*0004*/ 	.word	0x00000082


	//----- nvinfo : EIATTR_KPARAM_INFO
	.align		4
.L_426:
        /*0008*/ 	.byte	0x04, 0x17
        /*000a*/ 	.short	(.L_428 - .L_427)
.L_427:
        /*000c*/ 	.word	0x00000000
        /*0010*/ 	.short	0x0000
        /*0012*/ 	.short	0x0000
        /*0014*/ 	.byte	0x00, 0xf0, 0x01, 0x28


	//----- nvinfo : EIATTR_SPARSE_MMA_MASK
	.align		4
.L_428:
        /*0018*/ 	.byte	0x03, 0x50
        /*001a*/ 	.short	0x0000


	//----- nvinfo : EIATTR_MAXREG_COUNT
	.align		4
        /*001c*/ 	.byte	0x03, 0x1b
        /*001e*/ 	.short	0x00a8


	//----- nvinfo : EIATTR_MERCURY_ISA_VERSION
	.align		4
        /*0020*/ 	.byte	0x03, 0x5f
        /*0022*/ 	.short	0x0101


	//----- nvinfo : EIATTR_VRC_CTA_INIT_COUNT
	.align		4
        /*0024*/ 	.byte	0x02, 0x4a
	.zero		1
	.zero		1


	//----- nvinfo : EIATTR_EXIT_INSTR_OFFSETS
	.align		4
        /*0028*/ 	.byte	0x04, 0x1c
        /*002a*/ 	.short	(.L_430 - .L_429)


	//   ....[0]....
.L_429:
        /*002c*/ 	.word	0x00000010


	//----- nvinfo : EIATTR_MAX_THREADS
	.align		4
.L_430:
        /*0030*/ 	.byte	0x04, 0x05
        /*0032*/ 	.short	(.L_432 - .L_431)
.L_431:
        /*0034*/ 	.word	0x00000180
        /*0038*/ 	.word	0x00000001
        /*003c*/ 	.word	0x00000001


	//----- nvinfo : EIATTR_CBANK_PARAM_SIZE
	.align		4
.L_432:
        /*0040*/ 	.byte	0x03, 0x19
        /*0042*/ 	.short	0x0a00


	//----- nvinfo : EIATTR_PARAM_CBANK
	.align		4
        /*0044*/ 	.byte	0x04, 0x0a
        /*0046*/ 	.short	(.L_434 - .L_433)
	.align		4
.L_433:
        /*0048*/ 	.word	index@(.nv.constant0._ZN7cutlass13device_kernelIN5flash11enable_sm90INS1_16FlashAttnFwdSm90INS1_25CollectiveMainloopFwdSm90ILi2EN4cute5tupleIJNS5_1CILi1EEES8_S8_EEENS6_IJNS7_ILi128EEENS7_ILi96EEENS7_ILi192EEEEEELi192ENS_10bfloat16_tEfNS_4arch4Sm90ELb0ELb1ELb1ELb0ELb1ELb0ELb0ELb1ELb1ELb1ELb1ELb0EEENS1_21CollectiveEpilogueFwdINS6_IJSA_SC_SB_EEES9_SE_SG_Li256ELb0ELb1ELb1ELb0EEENS1_19SingleTileSchedulerILb0ELb1ELb1ELi128EEEEEEEEEvNT_6ParamsE)
        /*004c*/ 	.short	0x0380
        /*004e*/ 	.short	0x0a00


	//----- nvinfo : EIATTR_SW_WAR
	.align		4
.L_434:
        /*0050*/ 	.byte	0x04, 0x36
        /*0052*/ 	.short	(.L_436 - .L_435)
.L_435:
        /*0054*/ 	.word	0x00000008
.L_436:


//--------------------- .nv.info._ZN7cutlass13device_kernelIN5flash11enable_sm90INS1_16FlashAttnFwdSm90INS1_25CollectiveMainloopFwdSm90ILi2EN4cute5tupleIJNS5_1CILi1EEES8_S8_EEENS6_IJNS7_ILi128EEENS7_ILi96EEENS7_ILi192EEEEEELi192ENS_10bfloat16_tEfNS_4arch4Sm90ELb0ELb1ELb1ELb1ELb1ELb0ELb0ELb1ELb1ELb1ELb1ELb0EEENS1_21CollectiveEpilogueFwdINS6_IJSA_SC_SB_EEES9_SE_SG_Li256ELb1ELb1ELb1ELb0EEENS1_36VarlenDynamicPersistentTileSchedulerILi128ELi96ELi256ELi128ELb1ELb1ELb1ELb1ELb0ELb1EEEEEEEEEvNT_6ParamsE --------------------------
	.section	.nv.info._ZN7cutlass13device_kernelIN5flash11enable_sm90INS1_16FlashAttnFwdSm90INS1_25CollectiveMainloopFwdSm90ILi2EN4cute5tupleIJNS5_1CILi1EEES8_S8_EEENS6_IJNS7_ILi128EEENS7_ILi96EEENS7_ILi192EEEEEELi192ENS_10bfloat16_tEfNS_4arch4Sm90ELb0ELb1ELb1ELb1ELb1ELb0ELb0ELb1ELb1ELb1ELb1ELb0EEENS1_21CollectiveEpilogueFwdINS6_IJSA_SC_SB_EEES9_SE_SG_Li256ELb1ELb1ELb1ELb0EEENS1_36VarlenDynamicPersistentTileSchedulerILi128ELi96ELi256ELi128ELb1ELb1ELb1ELb1ELb0ELb1EEEEEEEEEvNT_6ParamsE,"",@"SHT_CUDA_INFO"
	.sectionflags	@""
	.align	4


	//----- nvinfo : EIATTR_CUDA_API_VERSION
	.align		4
        /*0000*/ 	.byte	0x04, 0x37
        /*0002*/ 	.short	(.L_438 - .L_437)
.L_437:
        /*0004*/ 	.word	0x00000082


	//----- nvinfo : EIATTR_KPARAM_INFO
	.align		4
.L_438:
        /*0008*/ 	.byte	0x04, 0x17
        /*000a*/ 	.short	(.L_440 - .L_439)
.L_439:
        /*000c*/ 	.word	0x00000000
        /*0010*/ 	.short	0x0000
        /*0012*/ 	.short	0x0000
        /*0014*/ 	.byte	0x00, 0xf0, 0x01, 0x2a


	//----- nvinfo : EIATTR_SPARSE_MMA_MASK
	.align		4
.L_440:
        /*0018*/ 	.byte	0x03, 0x50
        /*001a*/ 	.short	0x0000


	//----- nvinfo : EIATTR_MAXREG_COUNT
	.align		4
        /*001c*/ 	.byte	0x03, 0x1b
        /*001e*/ 	.short	0x00a8


	//----- nvinfo : EIATTR_MERCURY_ISA_VERSION
	.align		4
        /*0020*/ 	.byte	0x03, 0x5f
        /*0022*/ 	.short	0x0101


	//----- nvinfo : EIATTR_VRC_CTA_INIT_COUNT
	.align		4
        /*0024*/ 	.byte	0x02, 0x4a
	.zero		1
	.zero		1


	//----- nvinfo : EIATTR_EXIT_INSTR_OFFSETS
	.align		4
        /*0028*/ 	.byte	0x04, 0x1c
        /*002a*/ 	.short	(.L_442 - .L_441)


	//   ....[0]....
.L_441:
        /*002c*/ 	.word	0x00000010


	//----- nvinfo : EIATTR_MAX_THREADS
	.align		4
.L_442:
        /*0030*/ 	.byte	0x04, 0x05
        /*0032*/ 	.short	(.L_444 - .L_443)
.L_443:
        /*0034*/ 	.word	0x00000180
        /*0038*/ 	.word	0x00000001
        /*003c*/ 	.word	0x00000001


	//----- nvinfo : EIATTR_CBANK_PARAM_SIZE
	.align		4
.L_444:
        /*0040*/ 	.byte	0x03, 0x19
        /*0042*/ 	.short	0x0a80


	//----- nvinfo : EIATTR_PARAM_CBANK
	.align		4
        /*0044*/ 	.byte	0x04, 0x0a
        /*0046*/ 	.short	(.L_446 - .L_445)
	.align		4
.L_445:
        /*0048*/ 	.word	index@(.nv.constant0._ZN7cutlass13device_kernelIN5flash11enable_sm90INS1_16FlashAttnFwdSm90INS1_25CollectiveMainloopFwdSm90ILi2EN4cute5tupleIJNS5_1CILi1EEES8_S8_EEENS6_IJNS7_ILi128EEENS7_ILi96EEENS7_ILi192EEEEEELi192ENS_10bfloat16_tEfNS_4arch4Sm90ELb0ELb1ELb1ELb1ELb1ELb0ELb0ELb1ELb1ELb1ELb1ELb0EEENS1_21CollectiveEpilogueFwdINS6_IJSA_SC_SB_EEES9_SE_SG_Li256ELb1ELb1ELb1ELb0EEENS1_36VarlenDynamicPersistentTileSchedulerILi128ELi96ELi256ELi128ELb1ELb1ELb1ELb1ELb0ELb1EEEEEEEEEvNT_6ParamsE)
        /*004c*/ 	.short	0x0380
        /*004e*/ 	.short	0x0a80


	//----- nvinfo : EIATTR_SW_WAR
	.align		4
.L_446:
        /*0050*/ 	.byte	0x04, 0x36
        /*0052*/ 	.short	(.L_448 - .L_447)
.L_447:
        /*0054*/ 	.word	0x00000008
.L_448:


//--------------------- .nv.info._ZN7cutlass13device_kernelIN5flash11enable_sm90INS1_16FlashAttnFwdSm90INS1_25CollectiveMainloopFwdSm90ILi2EN4cute5tupleIJNS5_1CILi1EEES8_S8_EEENS6_IJNS7_ILi128EEENS7_ILi96EEENS7_ILi192EEEEEELi192ENS_10bfloat16_tEfNS_4arch4Sm90ELb0ELb1ELb1ELb1ELb1ELb1ELb0ELb1ELb1ELb1ELb1ELb0EEENS1_21CollectiveEpilogueFwdINS6_IJSA_SC_SB_EEES9_SE_SG_Li256ELb1ELb1ELb1ELb0EEENS1_36VarlenDynamicPersistentTileSchedulerILi128ELi96ELi256ELi128ELb1ELb1ELb1ELb1ELb0ELb1EEEEEEEEEvNT_6ParamsE --------------------------
	.section	.nv.info._ZN7cutlass13device_kernelIN5flash11enable_sm90INS1_16FlashAttnFwdSm90INS1_25CollectiveMainloopFwdSm90ILi2EN4cute5tupleIJNS5_1CILi1EEES8_S8_EEENS6_IJNS7_ILi128EEENS7_ILi96EEENS7_ILi192EEEEEELi192ENS_10bfloat16_tEfNS_4arch4Sm90ELb0ELb1ELb1ELb1ELb1ELb1ELb0ELb1ELb1ELb1ELb1ELb0EEENS1_21CollectiveEpilogueFwdINS6_IJSA_SC_SB_EEES9_SE_SG_Li256ELb1ELb1ELb1ELb0EEENS1_36VarlenDynamicPersistentTileSchedulerILi128ELi96ELi256ELi128ELb1ELb1ELb1ELb1ELb0ELb1EEEEEEEEEvNT_6ParamsE,"",@"SHT_CUDA_INFO"
	.sectionflags	@""
	.align	4


	//----- nvinfo : EIATTR_CUDA_API_VERSION
	.align		4
        /*0000*/ 	.byte	0x04, 0x37
        /*0002*/ 	.short	(.L_450 - .L_449)
.L_449:
        /*0004*/ 	.word	0x00000082


	//----- nvinfo : EIATTR_KPARAM_INFO
	.align		4
.L_450:
        /*0008*/ 	.byte	0x04, 0x17
        /*000a*/ 	.short	(.L_452 - .L_451)
.L_451:
        /*000c*/ 	.word	0x00000000
        /*0010*/ 	.short	0x0000
        /*0012*/ 	.short	0x0000
        /*0014*/ 	.byte	0x00, 0xf0, 0x01, 0x2a


	//----- nvinfo : EIATTR_SPARSE_MMA_MASK
	.align		4
.L_452:
        /*0018*/ 	.byte	0x03, 0x50
        /*001a*/ 	.short	0x0000


	//----- nvinfo : EIATTR_MAXREG_COUNT
	.align		4
        /*001c*/ 	.byte	0x03, 0x1b
        /*001e*/ 	.short	0x00a8


	//----- nvinfo : EIATTR_MERCURY_ISA_VERSION
	.align		4
        /*0020*/ 	.byte	0x03, 0x5f
        /*0022*/ 	.short	0x0101


	//----- nvinfo : EIATTR_VRC_CTA_INIT_COUNT
	.align		4
        /*0024*/ 	.byte	0x02, 0x4a
	.zero		1
	.zero		1


	//----- nvinfo : EIATTR_EXIT_INSTR_OFFSETS
	.align		4
        /*0028*/ 	.byte	0x04, 0x1c
        /*002a*/ 	.short	(.L_454 - .L_453)


	//   ....[0]....
.L_453:
        /*002c*/ 	.word	0x00000010


	//----- nvinfo : EIATTR_MAX_THREADS
	.align		4
.L_454:
        /*0030*/ 	.byte	0x04, 0x05
        /*0032*/ 	.short	(.L_456 - .L_455)
.L_455:
        /*0034*/ 	.word	0x00000180
        /*0038*/ 	.word	0x00000001
        /*003c*/ 	.word	0x00000001


	//----- nvinfo : EIATTR_CBANK_PARAM_SIZE
	.align		4
.L_456:
        /*0040*/ 	.byte	0x03, 0x19
        /*0042*/ 	.short	0x0a80


	//----- nvinfo : EIATTR_PARAM_CBANK
	.align		4
        /*0044*/ 	.byte	0x04, 0x0a
        /*0046*/ 	.short	(.L_458 - .L_457)
	.align		4
.L_457:
        /*0048*/ 	.word	index@(.nv.constant0._ZN7cutlass13device_kernelIN5flash11enable_sm90INS1_16FlashAttnFwdSm90INS1_25CollectiveMainloopFwdSm90ILi2EN4cute5tupleIJNS5_1CILi1EEES8_S8_EEENS6_IJNS7_ILi128EEENS7_ILi96EEENS7_ILi192EEEEEELi192ENS_10bfloat16_tEfNS_4arch4Sm90ELb0ELb1ELb1ELb1ELb1ELb1ELb0ELb1ELb1ELb1ELb1ELb0EEENS1_21CollectiveEpilogueFwdINS6_IJSA_SC_SB_EEES9_SE_SG_Li256ELb1ELb1ELb1ELb0EEENS1_36VarlenDynamicPersistentTileSchedulerILi128ELi96ELi256ELi128ELb1ELb1ELb1ELb1ELb0ELb1EEEEEEEEEvNT_6ParamsE)
        /*004c*/ 	.short	0x0380
        /*004e*/ 	.short	0x0a80


	//----- nvinfo : EIATTR_SW_WAR
	.align		4
.L_458:
        /*0050*/ 	.byte	0x04, 0x36
        /*0052*/ 	.short	(.L_460 - .L_459)
.L_459:
        /*0054*/ 	.word	0x00000008
.L_460:


//--------------------- .nv.info._ZN7cutlass13device_kernelIN5flash11enable_sm90INS1_16FlashAttnFwdSm90INS1_25CollectiveMainloopFwdSm90ILi2EN4cute5tupleIJNS5_1CILi1EEES8_S8_EEENS6_IJNS7_ILi128EEENS7_ILi96EEENS7_ILi192EEEEEELi192ENS_10bfloat16_tEfNS_4arch4Sm90ELb1ELb0ELb1ELb0ELb1ELb0ELb0ELb1ELb1ELb1ELb1ELb0EEENS1_21CollectiveEpilogueFwdINS6_IJSA_SC_SB_EEES9_SE_SG_Li256ELb0ELb1ELb1ELb0EEENS1_19SingleTileSchedulerILb0ELb1ELb1ELi128EEEEEEEEEvNT_6ParamsE --------------------------
	.section	.nv.info._ZN7cutlass13device_kernelIN5flash11enable_sm90INS1_16FlashAttnFwdSm90INS1_25CollectiveMainloopFwdSm90ILi2EN4cute5tupleIJNS5_1CILi1EEES8_S8_EEENS6_IJNS7_ILi128EEENS7_ILi96EEENS7_ILi192EEEEEELi192ENS_10bfloat16_tEfNS_4arch4Sm90ELb1ELb0ELb1ELb0ELb1ELb0ELb0ELb1ELb1ELb1ELb1ELb0EEENS1_21CollectiveEpilogueFwdINS6_IJSA_SC_SB_EEES9_SE_SG_Li256ELb0ELb1ELb1ELb0EEENS1_19SingleTileSchedulerILb0ELb1ELb1ELi128EEEEEEEEEvNT_6ParamsE,"",@"SHT_CUDA_INFO"
	.sectionflags	@""
	.align	4


	//----- nvinfo : EIATTR_CUDA_API_VERSION
	.align		4
        /*0000*/ 	.byte	0x04, 0x37
        /*0002*/ 	.short	(.L_462 - .L_461)
.L_461:
        /*0004*/ 	.word	0x00000082


	//----- nvinfo : EIATTR_KPARAM_INFO
	.align		4
.L_462:
        /*0008*/ 	.byte	0x04, 0x17
        /*000a*/ 	.short	(.L_464 - .L_463)
.L_463:
        /*000c*/ 	.word	0x00000000
        /*0010*/ 	.short	0x0000
        /*0012*/ 	.short	0x0000
        /*0014*/ 	.byte	0x00, 0xf0, 0x01, 0x28


	//----- nvinfo : EIATTR_SPARSE_MMA_MASK
	.align		4
.L_464:
        /*0018*/ 	.byte	0x03, 0x50
        /*001a*/ 	.short	0x0000


	//----- nvinfo : EIATTR_MAXREG_COUNT
	.align		4
        /*001c*/ 	.byte	0x03, 0x1b
        /*001e*/ 	.short	0x00a8


	//----- nvinfo : EIATTR_MERCURY_ISA_VERSION
	.align		4
        /*0020*/ 	.byte	0x03, 0x5f
        /*0022*/ 	.short	0x0101


	//----- nvinfo : EIATTR_VRC_CTA_INIT_COUNT
	.align		4
        /*0024*/ 	.byte	0x02, 0x4a
	.zero		1
	.zero		1


	//----- nvinfo : EIATTR_EXIT_INSTR_OFFSETS
	.align		4
        /*0028*/ 	.byte	0x04, 0x1c
        /*002a*/ 	.short	(.L_466 - .L_465)


	//   ....[0]....
.L_465:
        /*002c*/ 	.word	0x00000010


	//----- nvinfo : EIATTR_MAX_THREADS
	.align		4
.L_466:
        /*0030*/ 	.byte	0x04, 0x05
        /*0032*/ 	.short	(.L_468 - .L_467)
.L_467:
        /*0034*/ 	.word	0x00000180
        /*0038*/ 	.word	0x00000001
        /*003c*/ 	.word	0x00000001


	//----- nvinfo : EIATTR_CBANK_PARAM_SIZE
	.align		4
.L_468:
        /*0040*/ 	.byte	0x03, 0x19
        /*0042*/ 	.short	0x0a00


	//----- nvinfo : EIATTR_PARAM_CBANK
	.align		4
        /*0044*/ 	.byte	0x04, 0x0a
        /*0046*/ 	.short	(.L_470 - .L_469)
	.align		4
.L_469:
        /*0048*/ 	.word	index@(.nv.constant0._ZN7cutlass13device_kernelIN5flash11enable_sm90INS1_16FlashAttnFwdSm90INS1_25CollectiveMainloopFwdSm90ILi2EN4cute5tupleIJNS5_1CILi1EEES8_S8_EEENS6_IJNS7_ILi128EEENS7_ILi96EEENS7_ILi192EEEEEELi192ENS_10bfloat16_tEfNS_4arch4Sm90ELb1ELb0ELb1ELb0ELb1ELb0ELb0ELb1ELb1ELb1ELb1ELb0EEENS1_21CollectiveEpilogueFwdINS6_IJSA_SC_SB_EEES9_SE_SG_Li256ELb0ELb1ELb1ELb0EEENS1_19SingleTileSchedulerILb0ELb1ELb1ELi128EEEEEEEEEvNT_6ParamsE)
        /*004c*/ 	.short	0x0380
        /*004e*/ 	.short	0x0a00


	//----- nvinfo : EIATTR_SW_WAR
	.align		4
.L_470:
        /*0050*/ 	.byte	0x04, 0x36
        /*0052*/ 	.short	(.L_472 - .L_471)
.L_471:
        /*0054*/ 	.word	0x00000008
.L_472:


//--------------------- .nv.info._ZN7cutlass13device_kernelIN5flash11enable_sm90INS1_16FlashAttnFwdSm90INS1_25CollectiveMainloopFwdSm90ILi2EN4cute5tupleIJNS5_1CILi1EEES8_S8_EEENS6_IJNS7_ILi128EEENS7_ILi96EEENS7_ILi192EEEEEELi192ENS_10bfloat16_tEfNS_4arch4Sm90ELb1ELb0ELb1ELb1ELb1ELb0ELb0ELb1ELb1ELb1ELb1ELb0EEENS1_21CollectiveEpilogueFwdINS6_IJSA_SC_SB_EEES9_SE_SG_Li256ELb1ELb1ELb1ELb0EEENS1_36VarlenDynamicPersistentTileSchedulerILi128ELi96ELi256ELi128ELb1ELb1ELb1ELb1ELb1ELb1EEEEEEEEEvNT_6ParamsE --------------------------
	.section	.nv.info._ZN7cutlass13device_kernelIN5flash11enable_sm90INS1_16FlashAttnFwdSm90INS1_25CollectiveMainloopFwdSm90ILi2EN4cute5tupleIJNS5_1CILi1EEES8_S8_EEENS6_IJNS7_ILi128EEENS7_ILi96EEENS7_ILi192EEEEEELi192ENS_10bfloat16_tEfNS_4arch4Sm90ELb1ELb0ELb1ELb1ELb1ELb0ELb0ELb1ELb1ELb1ELb1ELb0EEENS1_21CollectiveEpilogueFwdINS6_IJSA_SC_SB_EEES9_SE_SG_Li256ELb1ELb1ELb1ELb0EEENS1_36VarlenDynamicPersistentTileSchedulerILi128ELi96ELi256ELi128ELb1ELb1ELb1ELb1ELb1ELb1EEEEEEEEEvNT_6ParamsE,"",@"SHT_CUDA_INFO"
	.sectionflags	@""
	.align	4


	//----- nvinfo : EIATTR_CUDA_API_VERSION
	.align		4
        /*0000*/ 	.byte	0x04, 0x37
        /*0002*/ 	.short	(.L_474 - .L_473)
.L_473:
        /*0004*/ 	.word	0x00000082


	//----- nvinfo : EIATTR_KPARAM_INFO
	.align		4
.L_474:
        /*0008*/ 	.byte	0x04, 0x17
        /*000a*/ 	.short	(.L_476 - .L_475)
.L_475:
        /*000c*/ 	.word	0x00000000
        /*0010*/ 	.short	0x0000
        /*0012*/ 	.short	0x0000
        /*0014*/ 	.byte	0x00, 0xf0, 0x01, 0x2a


	//----- nvinfo : EIATTR_SPARSE_MMA_MASK
	.align		4
.L_476:
        /*0018*/ 	.byte	0x03, 0x50
        /*001a*/ 	.short	0x0000


	//----- nvinfo : EIATTR_MAXREG_COUNT
	.align		4
        /*001c*/ 	.byte	0x03, 0x1b
        /*001e*/ 	.short	0x00a8


	//----- nvinfo : EIATTR_MERCURY_ISA_VERSION
	.align		4
        /*0020*/ 	.byte	0x03, 0x5f
        /*0022*/ 	.short	0x0101


	//----- nvinfo : EIATTR_VRC_CTA_INIT_COUNT
	.align		4
        /*0024*/ 	.byte	0x02, 0x4a
	.zero		1
	.zero		1


	//----- nvinfo : EIATTR_EXIT_INSTR_OFFSETS
	.align		4
        /*0028*/ 	.byte	0x04, 0x1c
        /*002a*/ 	.short	(.L_478 - .L_477)


	//   ....[0]....
.L_477:
        /*002c*/ 	.word	0x00000010


	//----- nvinfo : EIATTR_MAX_THREADS
	.align		4
.L_478:
        /*0030*/ 	.byte	0x04, 0x05
        /*0032*/ 	.short	(.L_480 - .L_479)
.L_479:
        /*0034*/ 	.word	0x00000180
        /*0038*/ 	.word	0x00000001
        /*003c*/ 	.word	0x00000001


	//----- nvinfo : EIATTR_CBANK_PARAM_SIZE
	.align		4
.L_480:
        /*0040*/ 	.byte	0x03, 0x19
        /*0042*/ 	.short	0x0a80


	//----- nvinfo : EIATTR_PARAM_CBANK
	.align		4
        /*0044*/ 	.byte	0x04, 0x0a
        /*0046*/ 	.short	(.L_482 - .L_481)
	.align		4
.L_481:
        /*0048*/ 	.word	index@(.nv.constant0._ZN7cutlass13device_kernelIN5flash11enable_sm90INS1_16FlashAttnFwdSm90INS1_25CollectiveMainloopFwdSm90ILi2EN4cute5tupleIJNS5_1CILi1EEES8_S8_EEENS6_IJNS7_ILi128EEENS7_ILi96EEENS7_ILi192EEEEEELi192ENS_10bfloat16_tEfNS_4arch4Sm90ELb1ELb0ELb1ELb1ELb1ELb0ELb0ELb1ELb1ELb1ELb1ELb0EEENS1_21CollectiveEpilogueFwdINS6_IJSA_SC_SB_EEES9_SE_SG_Li256ELb1ELb1ELb1ELb0EEENS1_36VarlenDynamicPersistentTileSchedulerILi128ELi96ELi256ELi128ELb1ELb1ELb1ELb1ELb1ELb1EEEEEEEEEvNT_6ParamsE)
        /*004c*/ 	.short	0x0380
        /*004e*/ 	.short	0x0a80


	//----- nvinfo : EIATTR_SW_WAR
	.align		4
.L_482:
        /*0050*/ 	.byte	0x04, 0x36
        /*0052*/ 	.short	(.L_484 - .L_483)
.L_483:
        /*0054*/ 	.word	0x00000008
.L_484:


//--------------------- .nv.info._ZN7cutlass13device_kernelIN5flash11enable_sm90INS1_16FlashAttnFwdSm90INS1_25CollectiveMainloopFwdSm90ILi2EN4cute5tupleIJNS5_1CILi1EEES8_S8_EEENS6_IJNS7_ILi128EEENS7_ILi96EEENS7_ILi192EEEEEELi192ENS_10bfloat16_tEfNS_4arch4Sm90ELb1ELb0ELb1ELb1ELb1ELb1ELb0ELb1ELb1ELb1ELb1ELb0EEENS1_21CollectiveEpilogueFwdINS6_IJSA_SC_SB_EEES9_SE_SG_Li256ELb1ELb1ELb1ELb0EEENS1_36VarlenDynamicPersistentTileSchedulerILi128ELi96ELi256ELi128ELb1ELb1ELb1ELb1ELb1ELb1EEEEEEEEEvNT_6ParamsE --------------------------
	.section	.nv.info._ZN7cutlass13device_kernelIN5flash11enable_sm90INS1_16FlashAttnFwdSm90INS1_25CollectiveMainloopFwdSm90ILi2EN4cute5tupleIJNS5_1CILi1EEES8_S8_EEENS6_IJNS7_ILi128EEENS7_ILi96EEENS7_ILi192EEEEEELi192ENS_10bfloat16_tEfNS_4arch4Sm90ELb1ELb0ELb1ELb1ELb1ELb1ELb0ELb1ELb1ELb1ELb1ELb0EEENS1_21CollectiveEpilogueFwdINS6_IJSA_SC_SB_EEES9_SE_SG_Li256ELb1ELb1ELb1ELb0EEENS1_36VarlenDynamicPersistentTileSchedulerILi128ELi96ELi256ELi128ELb1ELb1ELb1ELb1ELb1ELb1EEEEEEEEEvNT_6ParamsE,"",@"SHT_CUDA_INFO"
	.sectionflags	@""
	.align	4


	//----- nvinfo : EIATTR_CUDA_API_VERSION
	.align		4
        /*0000*/ 	.byte	0x04, 0x37
        /*0002*/ 	.short	(.L_486 - .L_485)
.L_485:
        /*0004*/ 	.word	0x00000082


	//----- nvinfo : EIATTR_KPARAM_INFO
	.align		4
.L_486:
        /*0008*/ 	.byte	0x04, 0x17
        /*000a*/ 	.short	(.L_488 - .L_487)
.L_487:
        /*000c*/ 	.word	0x00000000
        /*0010*/ 	.short	0x0000
        /*0012*/ 	.short	0x0000
        /*0014*/ 	.byte	0x00, 0xf0, 0x01, 0x2a


	//----- nvinfo : EIATTR_SPARSE_MMA_MASK
	.align		4
.L_488:
        /*0018*/ 	.byte	0x03, 0x50
        /*001a*/ 	.short	0x0000


	//----- nvinfo : EIATTR_MAXREG_COUNT
	.align		4
        /*001c*/ 	.byte	0x03, 0x1b
        /*001e*/ 	.short	0x00a8


	//----- nvinfo : EIATTR_MERCURY_ISA_VERSION
	.align		4
        /*0020*/ 	.byte	0x03, 0x5f
        /*0022*/ 	.short	0x0101


	//----- nvinfo : EIATTR_VRC_CTA_INIT_COUNT
	.align		4
        /*0024*/ 	.byte	0x02, 0x4a
	.zero		1
	.zero		1


	//----- nvinfo : EIATTR_EXIT_INSTR_OFFSETS
	.align		4
        /*0028*/ 	.byte	0x04, 0x1c
        /*002a*/ 	.short	(.L_490 - .L_489)


	//   ....[0]....
.L_489:
        /*002c*/ 	.word	0x00000010


	//----- nvinfo : EIATTR_MAX_THREADS
	.align		4
.L_490:
        /*0030*/ 	.byte	0x04, 0x05
        /*0032*/ 	.short	(.L_492 - .L_491)
.L_491:
        /*0034*/ 	.word	0x00000180
        /*0038*/ 	.word	0x00000001
        /*003c*/ 	.word	0x00000001


	//----- nvinfo : EIATTR_CBANK_PARAM_SIZE
	.align		4
.L_492:
        /*0040*/ 	.byte	0x03, 0x19
        /*0042*/ 	.short	0x0a80


	//----- nvinfo : EIATTR_PARAM_CBANK
	.align		4
        /*0044*/ 	.byte	0x04, 0x0a
        /*0046*/ 	.short	(.L_494 - .L_493)
	.align		4
.L_493:
        /*0048*/ 	.word	index@(.nv.constant0._ZN7cutlass13device_kernelIN5flash11enable_sm90INS1_16FlashAttnFwdSm90INS1_25CollectiveMainloopFwdSm90ILi2EN4cute5tupleIJNS5_1CILi1EEES8_S8_EEENS6_IJNS7_ILi128EEENS7_ILi96EEENS7_ILi192EEEEEELi192ENS_10bfloat16_tEfNS_4arch4Sm90ELb1ELb0ELb1ELb1ELb1ELb1ELb0ELb1ELb1ELb1ELb1ELb0EEENS1_21CollectiveEpilogueFwdINS6_IJSA_SC_SB_EEES9_SE_SG_Li256ELb1ELb1ELb1ELb0EEENS1_36VarlenDynamicPersistentTileSchedulerILi128ELi96ELi256ELi128ELb1ELb1ELb1ELb1ELb1ELb1EEEEEEEEEvNT_6ParamsE)
        /*004c*/ 	.short	0x0380
        /*004e*/ 	.short	0x0a80


	//----- nvinfo : EIATTR_SW_WAR
	.align		4
.L_494:
        /*0050*/ 	.byte	0x04, 0x36
        /*0052*/ 	.short	(.L_496 - .L_495)
.L_495:
        /*0054*/ 	.word	0x00000008
.L_496:


//--------------------- .nv.info._ZN7cutlass13device_kernelIN5flash11enable_sm90INS1_16FlashAttnFwdSm90INS1_25CollectiveMainloopFwdSm90ILi2EN4cute5tupleIJNS5_1CILi1EEES8_S8_EEENS6_IJNS7_ILi128EEESA_SA_EEELi128ENS_10bfloat16_tEfNS_4arch4Sm90ELb0ELb0ELb1ELb0ELb1ELb0ELb0ELb1ELb1ELb1ELb1ELb0EEENS1_21CollectiveEpilogueFwdISB_S9_SC_SE_Li256ELb0ELb1ELb1ELb0EEENS1_19SingleTileSchedulerILb0ELb1ELb1ELi128EEEEEEEEEvNT_6ParamsE --------------------------
	.section	.nv.info._ZN7cutlass13device_kernelIN5flash11enable_sm90INS1_16FlashAttnFwdSm90INS1_25CollectiveMainloopFwdSm90ILi2EN4cute5tupleIJNS5_1CILi1EEES8_S8_EEENS6_IJNS7_ILi128EEESA_SA_EEELi128ENS_10bfloat16_tEfNS_4arch4Sm90ELb0ELb0ELb1ELb0ELb1ELb0ELb0ELb1ELb1ELb1ELb1ELb0EEENS1_21CollectiveEpilogueFwdISB_S9_SC_SE_Li256ELb0ELb1ELb1ELb0EEENS1_19SingleTileSchedulerILb0ELb1ELb1ELi128EEEEEEEEEvNT_6ParamsE,"",@"SHT_CUDA_INFO"
	.sectionflags	@""
	.align	4


	//----- nvinfo : EIATTR_CUDA_API_VERSION
	.align		4
        /*0000*/ 	.byte	0x04, 0x37
        /*0002*/ 	.short	(.L_498 - .L_497)
.L_497:
        /*0004*/ 	.word	0x00000082


	//----- nvinfo : EIATTR_KPARAM_INFO
	.align		4
.L_498:
        /*0008*/ 	.byte	0x04, 0x17
        /*000a*/ 	.short	(.L_500 - .L_499)
.L_499:
        /*000c*/ 	.word	0x00000000
        /*0010*/ 	.short	0x0000
        /*0012*/ 	.short	0x0000
        /*0014*/ 	.byte	0x00, 0xf0, 0x01, 0x28


	//----- nvinfo : EIATTR_SPARSE_MMA_MASK
	.align		4
.L_500:
        /*0018*/ 	.byte	0x03, 0x50
        /*001a*/ 	.short	0x0000


	//----- nvinfo : EIATTR_MAXREG_COUNT
	.align		4
        /*001c*/ 	.byte	0x03, 0x1b
        /*001e*/ 	.short	0x00a8


	//----- nvinfo : EIATTR_MERCURY_ISA_VERSION
	.align		4
        /*0020*/ 	.byte	0x03, 0x5f
        /*0022*/ 	.short	0x0101


	//----- nvinfo : EIATTR_VRC_CTA_INIT_COUNT
	.align		4
        /*0024*/ 	.byte	0x02, 0x4a
	.zero		1
	.zero		1


	//----- nvinfo : EIATTR_EXIT_INSTR_OFFSETS
	.align		4
        /*0028*/ 	.byte	0x04, 0x1c
        /*002a*/ 	.short	(.L_502 - .L_501)


	//   ....[0]....
.L_501:
        /*002c*/ 	.word	0x00000010


	//----- nvinfo : EIATTR_MAX_THREADS
	.align		4
.L_502:
        /*0030*/ 	.byte	0x04, 0x05
        /*0032*/ 	.short	(.L_504 - .L_503)
.L_503:
        /*0034*/ 	.word	0x00000180
        /*0038*/ 	.word	0x00000001
        /*003c*/ 	.word	0x00000001


	//----- nvinfo : EIATTR_CBANK_PARAM_SIZE
	.align		4
.L_504:
        /*0040*/ 	.byte	0x03, 0x19
        /*0042*/ 	.short	0x0a00


	//----- nvinfo : EIATTR_PARAM_CBANK
	.align		4
        /*0044*/ 	.byte	0x04, 0x0a
        /*0046*/ 	.short	(.L_506 - .L_505)
	.align		4
.L_505:
        /*0048*/ 	.word	index@(.nv.constant0._ZN7cutlass13device_kernelIN5flash11enable_sm90INS1_16FlashAttnFwdSm90INS1_25CollectiveMainloopFwdSm90ILi2EN4cute5tupleIJNS5_1CILi1EEES8_S8_EEENS6_IJNS7_ILi128EEESA_SA_EEELi128ENS_10bfloat16_tEfNS_4arch4Sm90ELb0ELb0ELb1ELb0ELb1ELb0ELb0ELb1ELb1ELb1ELb1ELb0EEENS1_21CollectiveEpilogueFwdISB_S9_SC_SE_Li256ELb0ELb1ELb1ELb0EEENS1_19SingleTileSchedulerILb0ELb1ELb1ELi128EEEEEEEEEvNT_6ParamsE)
        /*004c*/ 	.short	0x0380
        /*004e*/ 	.short	0x0a00


	//----- nvinfo : EIATTR_SW_WAR
	.align		4
.L_506:
        /*0050*/ 	.byte	0x04, 0x36
        /*0052*/ 	.short	(.L_508 - .L_507)
.L_507:
        /*0054*/ 	.word	0x00000008
.L_508:


//--------------------- .nv.info._ZN7cutlass13device_kernelIN5flash11enable_sm90INS1_16FlashAttnFwdSm90INS1_25CollectiveMainloopFwdSm90ILi2EN4cute5tupleIJNS5_1CILi1EEES8_S8_EEENS6_IJNS7_ILi128EEESA_SA_EEELi128ENS_10bfloat16_tEfNS_4arch4Sm90ELb0ELb0ELb1ELb1ELb1ELb0ELb0ELb1ELb1ELb1ELb1ELb0EEENS1_21CollectiveEpilogueFwdISB_S9_SC_SE_Li256ELb1ELb1ELb1ELb0EEENS1_36VarlenDynamicPersistentTileSchedulerILi128ELi128ELi256ELi128ELb1ELb1ELb1ELb0ELb1ELb1EEEEEEEEEvNT_6ParamsE --------------------------
	.section	.nv.info._ZN7cutlass13device_kernelIN5flash11enable_sm90INS1_16FlashAttnFwdSm90INS1_25CollectiveMainloopFwdSm90ILi2EN4cute5tupleIJNS5_1CILi1EEES8_S8_EEENS6_IJNS7_ILi128EEESA_SA_EEELi128ENS_10bfloat16_tEfNS_4arch4Sm90ELb0ELb0ELb1ELb1ELb1ELb0ELb0ELb1ELb1ELb1ELb1ELb0EEENS1_21CollectiveEpilogueFwdISB_S9_SC_SE_Li256ELb1ELb1ELb1ELb0EEENS1_36VarlenDynamicPersistentTileSchedulerILi128ELi128ELi256ELi128ELb1ELb1ELb1ELb0ELb1ELb1EEEEEEEEEvNT_6ParamsE,"",@"SHT_CUDA_INFO"
	.sectionflags	@""
	.align	4


	//----- nvinfo : EIATTR_CUDA_API_VERSION
	.align		4
        /*0000*/ 	.byte	0x04, 0x37
        /*0002*/ 	.short	(.L_510 - .L_509)
.L_509:
        /*0004*/ 	.word	0x00000082


	//----- nvinfo : EIATTR_KPARAM_INFO
	.align		4
.L_510:
        /*0008*/ 	.byte	0x04, 0x17
        /*000a*/ 	.short	(.L_512 - .L_511)
.L_511:
        /*000c*/ 	.word	0x00000000
        /*0010*/ 	.short	0x0000
        /*0012*/ 	.short	0x0000
        /*0014*/ 	.byte	0x00, 0xf0, 0x01, 0x2a


	//----- nvinfo : EIATTR_SPARSE_MMA_MASK
	.align		4
.L_512:
        /*0018*/ 	.byte	0x03, 0x50
        /*001a*/ 	.short	0x0000


	//----- nvinfo : EIATTR_MAXREG_COUNT
	.align		4
        /*001c*/ 	.byte	0x03, 0x1b
        /*001e*/ 	.short	0x00a8


	//----- nvinfo : EIATTR_MERCURY_ISA_VERSION
	.align		4
        /*0020*/ 	.byte	0x03, 0x5f
        /*0022*/ 	.short	0x0101


	//----- nvinfo : EIATTR_VRC_CTA_INIT_COUNT
	.align		4
        /*0024*/ 	.byte	0x02, 0x4a
	.zero		1
	.zero		1


	//----- nvinfo : EIATTR_EXIT_INSTR_OFFSETS
	.align		4
        /*0028*/ 	.byte	0x04, 0x1c
        /*002a*/ 	.short	(.L_514 - .L_513)


	//   ....[0]....
.L_513:
        /*002c*/ 	.word	0x00000010


	//----- nvinfo : EIATTR_MAX_THREADS
	.align		4
.L_514:
        /*0030*/ 	.byte	0x04, 0x05
        /*0032*/ 	.short	(.L_516 - .L_515)
.L_515:
        /*0034*/ 	.word	0x00000180
        /*0038*/ 	.word	0x00000001
        /*003c*/ 	.word	0x00000001


	//----- nvinfo : EIATTR_CBANK_PARAM_SIZE
	.align		4
.L_516:
        /*0040*/ 	.byte	0x03, 0x19
        /*0042*/ 	.short	0x0a80


	//----- nvinfo : EIATTR_PARAM_CBANK
	.align		4
        /*0044*/ 	.byte	0x04, 0x0a
        /*0046*/ 	.short	(.L_518 - .L_517)
	.align		4
.L_517:
        /*0048*/ 	.word	index@(.nv.constant0._ZN7cutlass13device_kernelIN5flash11enable_sm90INS1_16FlashAttnFwdSm90INS1_25CollectiveMainloopFwdSm90ILi2EN4cute5tupleIJNS5_1CILi1EEES8_S8_EEENS6_IJNS7_ILi128EEESA_SA_EEELi128ENS_10bfloat16_tEfNS_4arch4Sm90ELb0ELb0ELb1ELb1ELb1ELb0ELb0ELb1ELb1ELb1ELb1ELb0EEENS1_21CollectiveEpilogueFwdISB_S9_SC_SE_Li256ELb1ELb1ELb1ELb0EEENS1_36VarlenDynamicPersistentTileSchedulerILi128ELi128ELi256ELi128ELb1ELb1ELb1ELb0ELb1ELb1EEEEEEEEEvNT_6ParamsE)
        /*004c*/ 	.short	0x0380
        /*004e*/ 	.short	0x0a80


	//----- nvinfo : EIATTR_SW_WAR
	.align		4
.L_518:
        /*0050*/ 	.byte	0x04, 0x36
        /*0052*/ 	.short	(.L_520 - .L_519)
.L_519:
        /*0054*/ 	.word	0x00000008
.L_520:


//--------------------- .nv.info._ZN7cutlass13device_kernelIN5flash11enable_sm90INS1_16FlashAttnFwdSm90INS1_25CollectiveMainloopFwdSm90ILi2EN4cute5tupleIJNS5_1CILi1EEES8_S8_EEENS6_IJNS7_ILi128EEESA_SA_EEELi128ENS_10bfloat16_tEfNS_4arch4Sm90ELb0ELb0ELb1ELb1ELb1ELb1ELb0ELb1ELb1ELb1ELb1ELb0EEENS1_21CollectiveEpilogueFwdISB_S9_SC_SE_Li256ELb1ELb1ELb1ELb0EEENS1_36VarlenDynamicPersistentTileSchedulerILi128ELi128ELi256ELi128ELb1ELb1ELb1ELb0ELb1ELb1EEEEEEEEEvNT_6ParamsE --------------------------
	.section	.nv.info._ZN7cutlass13device_kernelIN5flash11enable_sm90INS1_16FlashAttnFwdSm90INS1_25CollectiveMainloopFwdSm90ILi2EN4cute5tupleIJNS5_1CILi1EEES8_S8_EEENS6_IJNS7_ILi128EEESA_SA_EEELi128ENS_10bfloat16_tEfNS_4arch4Sm90ELb0ELb0ELb1ELb1ELb1ELb1ELb0ELb1ELb1ELb1ELb1ELb0EEENS1_21CollectiveEpilogueFwdISB_S9_SC_SE_Li256ELb1ELb1ELb1ELb0EEENS1_36VarlenDynamicPersistentTileSchedulerILi128ELi128ELi256ELi128ELb1ELb1ELb1ELb0ELb1ELb1EEEEEEEEEvNT_6ParamsE,"",@"SHT_CUDA_INFO"
	.sectionflags	@""
	.align	4


	//----- nvinfo : EIATTR_CUDA_API_VERSION
	.align		4
        /*0000*/ 	.byte	0x04, 0x37
        /*0002*/ 	.short	(.L_522 - .L_521)
.L_521:
        /*0004*/ 	.word	0x00000082


	//----- nvinfo : EIATTR_KPARAM_INFO
	.align		4
.L_522:
        /*0008*/ 	.byte	0x04, 0x17
        /*000a*/ 	.short	(.L_524 - .L_523)
.L_523:
        /*000c*/ 	.word	0x00000000
        /*0010*/ 	.short	0x0000
        /*0012*/ 	.short	0x0000
        /*0014*/ 	.byte	0x00, 0xf0, 0x01, 0x2a


	//----- nvinfo : EIATTR_SPARSE_MMA_MASK
	.align		4
.L_524:
        /*0018*/ 	.byte	0x03, 0x50
        /*001a*/ 	.short	0x0000


	//----- nvinfo : EIATTR_MAXREG_COUNT
	.align		4
        /*001c*/ 	.byte	0x03, 0x1b
        /*001e*/ 	.short	0x00a8


	//----- nvinfo : EIATTR_MERCURY_ISA_VERSION
	.align		4
        /*0020*/ 	.byte	0x03, 0x5f
        /*0022*/ 	.short	0x0101


	//----- nvinfo : EIATTR_VRC_CTA_INIT_COUNT
	.align		4
        /*0024*/ 	.byte	0x02, 0x4a
	.zero		1
	.zero		1


	//----- nvinfo : EIATTR_EXIT_INSTR_OFFSETS
	.align		4
        /*0028*/ 	.byte	0x04, 0x1c
        /*002a*/ 	.short	(.L_526 - .L_525)


	//   ....[0]....
.L_525:
        /*002c*/ 	.word	0x00000010


	//----- nvinfo : EIATTR_MAX_THREADS
	.align		4
.L_526:
        /*0030*/ 	.byte	0x04, 0x05
        /*0032*/ 	.short	(.L_528 - .L_527)
.L_527:
        /*0034*/ 	.word	0x00000180
        /*0038*/ 	.word	0x00000001
        /*003c*/ 	.word	0x00000001


	//----- nvinfo : EIATTR_CBANK_PARAM_SIZE
	.align		4
.L_528:
        /*0040*/ 	.byte	0x03, 0x19
        /*0042*/ 	.short	0x0a80


	//----- nvinfo : EIATTR_PARAM_CBANK
	.align		4
        /*0044*/ 	.byte	0x04, 0x0a
        /*0046*/ 	.short	(.L_530 - .L_529)
	.align		4
.L_529:
        /*0048*/ 	.word	index@(.nv.constant0._ZN7cutlass13device_kernelIN5flash11enable_sm90INS1_16FlashAttnFwdSm90INS1_25CollectiveMainloopFwdSm90ILi2EN4cute5tupleIJNS5_1CILi1EEES8_S8_EEENS6_IJNS7_ILi128EEESA_SA_EEELi128ENS_10bfloat16_tEfNS_4arch4Sm90ELb0ELb0ELb1ELb1ELb1ELb1ELb0ELb1ELb1ELb1ELb1ELb0EEENS1_21CollectiveEpilogueFwdISB_S9_SC_SE_Li256ELb1ELb1ELb1ELb0EEENS1_36VarlenDynamicPersistentTileSchedulerILi128ELi128ELi256ELi128ELb1ELb1ELb1ELb0ELb1ELb1EEEEEEEEEvNT_6ParamsE)
        /*004c*/ 	.short	0x0380
        /*004e*/ 	.short	0x0a80


	//----- nvinfo : EIATTR_SW_WAR
	.align		4
.L_530:
        /*0050*/ 	.byte	0x04, 0x36
        /*0052*/ 	.short	(.L_532 - .L_531)
.L_531:
        /*0054*/ 	.word	0x00000008
.L_532:


//--------------------- .nv.info._ZN7cutlass13device_kernelIN5flash11enable_sm90INS1_16FlashAttnFwdSm90INS1_25CollectiveMainloopFwdSm90ILi2EN4cute5tupleIJNS5_1CILi1EEES8_S8_EEENS6_IJNS7_ILi128EEESA_SA_EEELi128ENS_10bfloat16_tEfNS_4arch4Sm90ELb0ELb1ELb1ELb0ELb1ELb0ELb0ELb1ELb1ELb1ELb1ELb0EEENS1_21CollectiveEpilogueFwdISB_S9_SC_SE_Li256ELb0ELb1ELb1ELb0EEENS1_19SingleTileSchedulerILb0ELb1ELb1ELi128EEEEEEEEEvNT_6ParamsE --------------------------
	.section	.nv.info._ZN7cutlass13device_kernelIN5flash11enable_sm90INS1_16FlashAttnFwdSm90INS1_25CollectiveMainloopFwdSm90ILi2EN4cute5tupleIJNS5_1CILi1EEES8_S8_EEENS6_IJNS7_ILi128EEESA_SA_EEELi128ENS_10bfloat16_tEfNS_4arch4Sm90ELb0ELb1ELb1ELb0ELb1ELb0ELb0ELb1ELb1ELb1ELb1ELb0EEENS1_21CollectiveEpilogueFwdISB_S9_SC_SE_Li256ELb0ELb1ELb1ELb0EEENS1_19SingleTileSchedulerILb0ELb1ELb1ELi128EEEEEEEEEvNT_6ParamsE,"",@"SHT_CUDA_INFO"
	.sectionflags	@""
	.align	4


	//----- nvinfo : EIATTR_CUDA_API_VERSION
	.align		4
        /*0000*/ 	.byte	0x04, 0x37
        /*0002*/ 	.short	(.L_534 - .L_533)
.L_533:
        /*0004*/ 	.word	0x00000082


	//----- nvinfo : EIATTR_KPARAM_INFO
	.align		4
.L_534:
        /*0008*/ 	.byte	0x04, 0x17
        /*000a*/ 	.short	(.L_536 - .L_535)
.L_535:
        /*000c*/ 	.word	0x00000000
        /*0010*/ 	.short	0x0000
        /*0012*/ 	.short	0x0000
        /*0014*/ 	.byte	0x00, 0xf0, 0x01, 0x28


	//----- nvinfo : EIATTR_SPARSE_MMA_MASK
	.align		4
.L_536:
        /*0018*/ 	.byte	0x03, 0x50
        /*001a*/ 	.short	0x0000


	//----- nvinfo : EIATTR_MAXREG_COUNT
	.align		4
        /*001c*/ 	.byte	0x03, 0x1b
        /*001e*/ 	.short	0x00a8


	//----- nvinfo : EIATTR_MERCURY_ISA_VERSION
	.align		4
        /*0020*/ 	.byte	0x03, 0x5f
        /*0022*/ 	.short	0x0101


	//----- nvinfo : EIATTR_VRC_CTA_INIT_COUNT
	.align		4
        /*0024*/ 	.byte	0x02, 0x4a
	.zero		1
	.zero		1


	//----- nvinfo : EIATTR_EXIT_INSTR_OFFSETS
	.align		4
        /*0028*/ 	.byte	0x04, 0x1c
        /*002a*/ 	.short	(.L_538 - .L_537)


	//   ....[0]....
.L_537:
        /*002c*/ 	.word	0x00000010


	//----- nvinfo : EIATTR_MAX_THREADS
	.align		4
.L_538:
        /*0030*/ 	.byte	0x04, 0x05
        /*0032*/ 	.short	(.L_540 - .L_539)
.L_539:
        /*0034*/ 	.word	0x00000180
        /*0038*/ 	.word	0x00000001
        /*003c*/ 	.word	0x00000001


	//----- nvinfo : EIATTR_CBANK_PARAM_SIZE
	.align		4
.L_540:
        /*0040*/ 	.byte	0x03, 0x19
        /*0042*/ 	.short	0x0a00


	//----- nvinfo : EIATTR_PARAM_CBANK
	.align		4
        /*0044*/ 	.byte	0x04, 0x0a
        /*0046*/ 	.short	(.L_542 - .L_541)
	.align		4
.L_541:
        /*0048*/ 	.word	index@(.nv.constant0._ZN7cutlass13device_kernelIN5flash11enable_sm90INS1_16FlashAttnFwdSm90INS1_25CollectiveMainloopFwdSm90ILi2EN4cute5tupleIJNS5_1CILi1EEES8_S8_EEENS6_IJNS7_ILi128EEESA_SA_EEELi128ENS_10bfloat16_tEfNS_4arch4Sm90ELb0ELb1ELb1ELb0ELb1ELb0ELb0ELb1ELb1ELb1ELb1ELb0EEENS1_21CollectiveEpilogueFwdISB_S9_SC_SE_Li256ELb0ELb1ELb1ELb0EEENS1_19SingleTileSchedulerILb0ELb1ELb1ELi128EEEEEEEEEvNT_6ParamsE)
        /*004c*/ 	.short	0x0380
        /*004e*/ 	.short	0x0a00


	//----- nvinfo : EIATTR_SW_WAR
	.align		4
.L_542:
        /*0050*/ 	.byte	0x04, 0x36
        /*0052*/ 	.short	(.L_544 - .L_543)
.L_543:
        /*0054*/ 	.word	0x00000008
.L_544:


//--------------------- .nv.info._ZN7cutlass13device_kernelIN5flash11enable_sm90INS1_16FlashAttnFwdSm90INS1_25CollectiveMainloopFwdSm90ILi2EN4cute5tupleIJNS5_1CILi1EEES8_S8_EEENS6_IJNS7_ILi128EEESA_SA_EEELi128ENS_10bfloat16_tEfNS_4arch4Sm90ELb0ELb1ELb1ELb1ELb1ELb0ELb0ELb1ELb1ELb1ELb1ELb0EEENS1_21CollectiveEpilogueFwdISB_S9_SC_SE_Li256ELb1ELb1ELb1ELb0EEENS1_36VarlenDynamicPersistentTileSchedulerILi128ELi128ELi256ELi128ELb1ELb1ELb1ELb1ELb0ELb1EEEEEEEEEvNT_6ParamsE --------------------------
	.section	.nv.info._ZN7cutlass13device_kernelIN5flash11enable_sm90INS1_16FlashAttnFwdSm90INS1_25CollectiveMainloopFwdSm90ILi2EN4cute5tupleIJNS5_1CILi1EEES8_S8_EEENS6_IJNS7_ILi128EEESA_SA_EEELi128ENS_10bfloat16_tEfNS_4arch4Sm90ELb0ELb1ELb1ELb1ELb1ELb0ELb0ELb1ELb1ELb1ELb1ELb0EEENS1_21CollectiveEpilogueFwdISB_S9_SC_SE_Li256ELb1ELb1ELb1ELb0EEENS1_36VarlenDynamicPersistentTileSchedulerILi128ELi128ELi256ELi128ELb1ELb1ELb1ELb1ELb0ELb1EEEEEEEEEvNT_6ParamsE,"",@"SHT_CUDA_INFO"
	.sectionflags	@""
	.align	4


	//----- nvinfo : EIATTR_CUDA_API_VERSION
	.align		4
        /*0000*/ 	.byte	0x04, 0x37
        /*0002*/ 	.short	(.L_546 - .L_545)
.L_545:
        /*0004*/ 	.word	0x00000082


	//----- nvinfo : EIATTR_KPARAM_INFO
	.align		4
.L_546:
        /*0008*/ 	.byte	0x04, 0x17
        /*000a*/ 	.short	(.L_548 - .L_547)
.L_547:
        /*000c*/ 	.word	0x00000000
        /*0010*/ 	.short	0x0000
        /*0012*/ 	.short	0x0000
        /*0014*/ 	.byte	0x00, 0xf0, 0x01, 0x2a


	//----- nvinfo : EIATTR_SPARSE_MMA_MASK
	.align		4
.L_548:
        /*0018*/ 	.byte	0x03, 0x50
        /*001a*/ 	.short	0x0000


	//----- nvinfo : EIATTR_MAXREG_COUNT
	.align		4
        /*001c*/ 	.byte	0x03, 0x1b
        /*001e*/ 	.short	0x00a8


	//----- nvinfo : EIATTR_MERCURY_ISA_VERSION
	.align		4
        /*0020*/ 	.byte	0x03, 0x5f
        /*0022*/ 	.short	0x0101


	//----- nvinfo : EIATTR_VRC_CTA_INIT_COUNT
	.align		4
        /*0024*/ 	.byte	0x02, 0x4a
	.zero		1
	.zero		1


	//----- nvinfo : EIATTR_EXIT_INSTR_OFFSETS
	.align		4
        /*0028*/ 	.byte	0x04, 0x1c
        /*002a*/ 	.short	(.L_550 - .L_549)


	//   ....[0]....
.L_549:
        /*002c*/ 	.word	0x00000010


	//----- nvinfo : EIATTR_MAX_THREADS
	.align		4
.L_550:
        /*0030*/ 	.byte	0x04, 0x05
        /*0032*/ 	.short	(.L_552 - .L_551)
.L_551:
        /*0034*/ 	.word	0x00000180
        /*0038*/ 	.word	0x00000001
        /*003c*/ 	.word	0x00000001


	//----- nvinfo : EIATTR_CBANK_PARAM_SIZE
	.align		4
.L_552:
        /*0040*/ 	.byte	0x03, 0x19
        /*0042*/ 	.short	0x0a80


	//----- nvinfo : EIATTR_PARAM_CBANK
	.align		4
        /*0044*/ 	.byte	0x04, 0x0a
        /*0046*/ 	.short	(.L_554 - .L_553)
	.align		4
.L_553:
        /*0048*/ 	.word	index@(.nv.constant0._ZN7cutlass13device_kernelIN5flash11enable_sm90INS1_16FlashAttnFwdSm90INS1_25CollectiveMainloopFwdSm90ILi2EN4cute5tupleIJNS5_1CILi1EEES8_S8_EEENS6_IJNS7_ILi128EEESA_SA_EEELi128ENS_10bfloat16_tEfNS_4arch4Sm90ELb0ELb1ELb1ELb1ELb1ELb0ELb0ELb1ELb1ELb1ELb1ELb0EEENS1_21CollectiveEpilogueFwdISB_S9_SC_SE_Li256ELb1ELb1ELb1ELb0EEENS1_36VarlenDynamicPersistentTileSchedulerILi128ELi128ELi256ELi128ELb1ELb1ELb1ELb1ELb0ELb1EEEEEEEEEvNT_6ParamsE)
        /*004c*/ 	.short	0x0380
        /*004e*/ 	.short	0x0a80


	//----- nvinfo : EIATTR_SW_WAR
	.align		4
.L_554:
        /*0050*/ 	.byte	0x04, 0x36
        /*0052*/ 	.short	(.L_556 - .L_555)
.L_555:
        /*0054*/ 	.word	0x00000008
.L_556:


//--------------------- .nv.info._ZN7cutlass13device_kernelIN5flash11enable_sm90INS1_16FlashAttnFwdSm90INS1_25CollectiveMainloopFwdSm90ILi2EN4cute5tupleIJNS5_1CILi1EEES8_S8_EEENS6_IJNS7_ILi128EEESA_SA_EEELi128ENS_10bfloat16_tEfNS_4arch4Sm90ELb0ELb1ELb1ELb1ELb1ELb1ELb0ELb1ELb1ELb1ELb1ELb0EEENS1_21CollectiveEpilogueFwdISB_S9_SC_SE_Li256ELb1ELb1ELb1ELb0EEENS1_36VarlenDynamicPersistentTileSchedulerILi128ELi128ELi256ELi128ELb1ELb1ELb1ELb1ELb0ELb1EEEEEEEEEvNT_6ParamsE --------------------------
	.section	.nv.info._ZN7cutlass13device_kernelIN5flash11enable_sm90INS1_16FlashAttnFwdSm90INS1_25CollectiveMainloopFwdSm90ILi2EN4cute5tupleIJNS5_1CILi1EEES8_S8_EEENS6_IJNS7_ILi128EEESA_SA_EEELi128ENS_10bfloat16_tEfNS_4arch4Sm90ELb0ELb1ELb1ELb1ELb1ELb1ELb0ELb1ELb1ELb1ELb1ELb0EEENS1_21CollectiveEpilogueFwdISB_S9_SC_SE_Li256ELb1ELb1ELb1ELb0EEENS1_36VarlenDynamicPersistentTileSchedulerILi128ELi128ELi256ELi128ELb1ELb1ELb1ELb1ELb0ELb1EEEEEEEEEvNT_6ParamsE,"",@"SHT_CUDA_INFO"
	.sectionflags	@""
	.align	4


	//----- nvinfo : EIATTR_CUDA_API_VERSION
	.align		4
        /*0000*/ 	.byte	0x04, 0x37
        /*0002*/ 	.short	(.L_558 - .L_557)
.L_557:
        /*0004*/ 	.word	0x00000082


	//----- nvinfo : EIATTR_KPARAM_INFO
	.align		4
.L_558:
        /*0008*/ 	.byte	0x04, 0x17
        /*000a*/ 	.short	(.L_560 - .L_559)
.L_559:
        /*000c*/ 	.word	0x00000000
        /*0010*/ 	.short	0x0000
        /*0012*/ 	.short	0x0000
        /*0014*/ 	.byte	0x00, 0xf0, 0x01, 0x2a


	//----- nvinfo : EIATTR_SPARSE_MMA_MASK
	.align		4
.L_560:
        /*0018*/ 	.byte	0x03, 0x50
        /*001a*/ 	.short	0x0000


	//----- nvinfo : EIATTR_MAXREG_COUNT
	.align		4
        /*001c*/ 	.byte	0x03, 0x1b
        /*001e*/ 	.short	0x00a8


	//----- nvinfo : EIATTR_MERCURY_ISA_VERSION
	.align		4
        /*0020*/ 	.byte	0x03, 0x5f
        /*0022*/ 	.short	0x0101


	//----- nvinfo : EIATTR_VRC_CTA_INIT_COUNT
	.align		4
        /*0024*/ 	.byte	0x02, 0x4a
	.zero		1
	.zero		1


	//----- nvinfo : EIATTR_EXIT_INSTR_OFFSETS
	.align		4
        /*0028*/ 	.byte	0x04, 0x1c
        /*002a*/ 	.short	(.L_562 - .L_561)


	//   ....[0]....
.L_561:
        /*002c*/ 	.word	0x00000010


	//----- nvinfo : EIATTR_MAX_THREADS
	.align		4
.L_562:
        /*0030*/ 	.byte	0x04, 0x05
        /*0032*/ 	.short	(.L_564 - .L_563)
.L_563:
        /*0034*/ 	.word	0x00000180
        /*0038*/ 	.word	0x00000001
        /*003c*/ 	.word	0x00000001


	//----- nvinfo : EIATTR_CBANK_PARAM_SIZE
	.align		4
.L_564:
        /*0040*/ 	.byte	0x03, 0x19
        /*0042*/ 	.short	0x0a80


	//----- nvinfo : EIATTR_PARAM_CBANK
	.align		4
        /*0044*/ 	.byte	0x04, 0x0a
        /*0046*/ 	.short	(.L_566 - .L_565)
	.align		4
.L_565:
        /*0048*/ 	.word	index@(.nv.constant0._ZN7cutlass13device_kernelIN5flash11enable_sm90INS1_16FlashAttnFwdSm90INS1_25CollectiveMainloopFwdSm90ILi2EN4cute5tupleIJNS5_1CILi1EEES8_S8_EEENS6_IJNS7_ILi128EEESA_SA_EEELi128ENS_10bfloat16_tEfNS_4arch4Sm90ELb0ELb1ELb1ELb1ELb1ELb1ELb0ELb1ELb1ELb1ELb1ELb0EEENS1_21CollectiveEpilogueFwdISB_S9_SC_SE_Li256ELb1ELb1ELb1ELb0EEENS1_36VarlenDynamicPersistentTileSchedulerILi128ELi128ELi256ELi128ELb1ELb1ELb1ELb1ELb0ELb1EEEEEEEEEvNT_6ParamsE)
        /*004c*/ 	.short	0x0380
        /*004e*/ 	.short	0x0a80


	//----- nvinfo : EIATTR_SW_WAR
	.align		4
.L_566:
        /*0050*/ 	.byte	0x04, 0x36
        /*0052*/ 	.short	(.L_568 - .L_567)
.L_567:
        /*0054*/ 	.word	0x00000008
.L_568:


//--------------------- .nv.info._ZN7cutlass13device_kernelIN5flash11enable_sm90INS1_16FlashAttnFwdSm90INS1_25CollectiveMainloopFwdSm90ILi2EN4cute5tupleIJNS5_1CILi1EEES8_S8_EEENS6_IJNS7_ILi128EEESA_SA_EEELi128ENS_10bfloat16_tEfNS_4arch4Sm90ELb1ELb0ELb1ELb0ELb1ELb0ELb0ELb1ELb1ELb1ELb1ELb0EEENS1_21CollectiveEpilogueFwdISB_S9_SC_SE_Li256ELb0ELb1ELb1ELb0EEENS1_19SingleTileSchedulerILb0ELb1ELb1ELi128EEEEEEEEEvNT_6ParamsE --------------------------
	.section	.nv.info._ZN7cutlass13device_kernelIN5flash11enable_sm90INS1_16FlashAttnFwdSm90INS1_25CollectiveMainloopFwdSm90ILi2EN4cute5tupleIJNS5_1CILi1EEES8_S8_EEENS6_IJNS7_ILi128EEESA_SA_EEELi128ENS_10bfloat16_tEfNS_4arch4Sm90ELb1ELb0ELb1ELb0ELb1ELb0ELb0ELb1ELb1ELb1ELb1ELb0EEENS1_21CollectiveEpilogueFwdISB_S9_SC_SE_Li256ELb0ELb1ELb1ELb0EEENS1_19SingleTileSchedulerILb0ELb1ELb1ELi128EEEEEEEEEvNT_6ParamsE,"",@"SHT_CUDA_INFO"
	.sectionflags	@""
	.align	4


	//----- nvinfo : EIATTR_CUDA_API_VERSION
	.align		4
        /*0000*/ 	.byte	0x04, 0x37
        /*0002*/ 	.short	(.L_570 - .L_569)
.L_569:
        /*0004*/ 	.word	0x00000082


	//----- nvinfo : EIATTR_KPARAM_INFO
	.align		4
.L_570:
        /*0008*/ 	.byte	0x04, 0x17
        /*000a*/ 	.short	(.L_572 - .L_571)
.L_571:
        /*000c*/ 	.word	0x00000000
        /*0010*/ 	.short	0x0000
        /*0012*/ 	.short	0x0000
        /*0014*/ 	.byte	0x00, 0xf0, 0x01, 0x28


	//----- nvinfo : EIATTR_SPARSE_MMA_MASK
	.align		4
.L_572:
        /*0018*/ 	.byte	0x03, 0x50
        /*001a*/ 	.short	0x0000


	//----- nvinfo : EIATTR_MAXREG_COUNT
	.align		4
        /*001c*/ 	.byte	0x03, 0x1b
        /*001e*/ 	.short	0x00a8


	//----- nvinfo : EIATTR_MERCURY_ISA_VERSION
	.align		4
        /*0020*/ 	.byte	0x03, 0x5f
        /*0022*/ 	.short	0x0101


	//----- nvinfo : EIATTR_VRC_CTA_INIT_COUNT
	.align		4
        /*0024*/ 	.byte	0x02, 0x4a
	.zero		1
	.zero		1


	//----- nvinfo : EIATTR_EXIT_INSTR_OFFSETS
	.align		4
        /*0028*/ 	.byte	0x04, 0x1c
        /*002a*/ 	.short	(.L_574 - .L_573)


	//   ....[0]....
.L_573:
        /*002c*/ 	.word	0x00000010


	//----- nvinfo : EIATTR_MAX_THREADS
	.align		4
.L_574:
        /*0030*/ 	.byte	0x04, 0x05
        /*0032*/ 	.short	(.L_576 - .L_575)
.L_575:
        /*0034*/ 	.word	0x00000180
        /*0038*/ 	.word	0x00000001
        /*003c*/ 	.word	0x00000001


	//----- nvinfo : EIATTR_CBANK_PARAM_SIZE
	.align		4
.L_576:
        /*0040*/ 	.byte	0x03, 0x19
        /*0042*/ 	.short	0x0a00


	//----- nvinfo : EIATTR_PARAM_CBANK
	.align		4
        /*0044*/ 	.byte	0x04, 0x0a
        /*0046*/ 	.short	(.L_578 - .L_577)
	.align		4
.L_577:
        /*0048*/ 	.word	index@(.nv.constant0._ZN7cutlass13device_kernelIN5flash11enable_sm90INS1_16FlashAttnFwdSm90INS1_25CollectiveMainloopFwdSm90ILi2EN4cute5tupleIJNS5_1CILi1EEES8_S8_EEENS6_IJNS7_ILi128EEESA_SA_EEELi128ENS_10bfloat16_tEfNS_4arch4Sm90ELb1ELb0ELb1ELb0ELb1ELb0ELb0ELb1ELb1ELb1ELb1ELb0EEENS1_21CollectiveEpilogueFwdISB_S9_SC_SE_Li256ELb0ELb1ELb1ELb0EEENS1_19SingleTileSchedulerILb0ELb1ELb1ELi128EEEEEEEEEvNT_6ParamsE)
        /*004c*/ 	.short	0x0380
        /*004e*/ 	.short	0x0a00


	//----- nvinfo : EIATTR_SW_WAR
	.align		4
.L_578:
        /*0050*/ 	.byte	0x04, 0x36
        /*0052*/ 	.short	(.L_580 - .L_579)
.L_579:
        /*0054*/ 	.word	0x00000008
.L_580:


//--------------------- .nv.info._ZN7cutlass13device_kernelIN5flash11enable_sm90INS1_16FlashAttnFwdSm90INS1_25CollectiveMainloopFwdSm90ILi2EN4cute5tupleIJNS5_1CILi1EEES8_S8_EEENS6_IJNS7_ILi128EEESA_SA_EEELi128ENS_10bfloat16_tEfNS_4arch4Sm90ELb1ELb0ELb1ELb1ELb1ELb0ELb0ELb1ELb1ELb1ELb1ELb0EEENS1_21CollectiveEpilogueFwdISB_S9_SC_SE_Li256ELb1ELb1ELb1ELb0EEENS1_36VarlenDynamicPersistentTileSchedulerILi128ELi128ELi256ELi128ELb1ELb1ELb1ELb1ELb1ELb1EEEEEEEEEvNT_6ParamsE --------------------------
	.section	.nv.info._ZN7cutlass13device_kernelIN5flash11enable_sm90INS1_16FlashAttnFwdSm90INS1_25CollectiveMainloopFwdSm90ILi2EN4cute5tupleIJNS5_1CILi1EEES8_S8_EEENS6_IJNS7_ILi128EEESA_SA_EEELi128ENS_10bfloat16_tEfNS_4arch4Sm90ELb1ELb0ELb1ELb1ELb1ELb0ELb0ELb1ELb1ELb1ELb1ELb0EEENS1_21CollectiveEpilogueFwdISB_S9_SC_SE_Li256ELb1ELb1ELb1ELb0EEENS1_36VarlenDynamicPersistentTileSchedulerILi128ELi128ELi256ELi128ELb1ELb1ELb1ELb1ELb1ELb1EEEEEEEEEvNT_6ParamsE,"",@"SHT_CUDA_INFO"
	.sectionflags	@""
	.align	4


	//----- nvinfo : EIATTR_CUDA_API_VERSION
	.align		4
        /*0000*/ 	.byte	0x04, 0x37
        /*0002*/ 	.short	(.L_582 - .L_581)
.L_581:
        /*0004*/ 	.word	0x00000082


	//----- nvinfo : EIATTR_KPARAM_INFO
	.align		4
.L_582:
        /*0008*/ 	.byte	0x04, 0x17
        /*000a*/ 	.short	(.L_584 - .L_583)
.L_583:
        /*000c*/ 	.word	0x00000000
        /*0010*/ 	.short	0x0000
        /*0012*/ 	.short	0x0000
        /*0014*/ 	.byte	0x00, 0xf0, 0x01, 0x2a


	//----- nvinfo : EIATTR_SPARSE_MMA_MASK
	.align		4
.L_584:
        /*0018*/ 	.byte	0x03, 0x50
        /*001a*/ 	.short	0x0000


	//----- nvinfo : EIATTR_MAXREG_COUNT
	.align		4
        /*001c*/ 	.byte	0x03, 0x1b
        /*001e*/ 	.short	0x00a8


	//----- nvinfo : EIATTR_MERCURY_ISA_VERSION
	.align		4
        /*0020*/ 	.byte	0x03, 0x5f
        /*0022*/ 	.short	0x0101


	//----- nvinfo : EIATTR_VRC_CTA_INIT_COUNT
	.align		4
        /*0024*/ 	.byte	0x02, 0x4a
	.zero		1
	.zero		1


	//----- nvinfo : EIATTR_EXIT_INSTR_OFFSETS
	.align		4
        /*0028*/ 	.byte	0x04, 0x1c
        /*002a*/ 	.short	(.L_586 - .L_585)


	//   ....[0]....
.L_585:
        /*002c*/ 	.word	0x00000010


	//----- nvinfo : EIATTR_MAX_THREADS
	.align		4
.L_586:
        /*0030*/ 	.byte	0x04, 0x05
        /*0032*/ 	.short	(.L_588 - .L_587)
.L_587:
        /*0034*/ 	.word	0x00000180
        /*0038*/ 	.word	0x00000001
        /*003c*/ 	.word	0x00000001


	//----- nvinfo : EIATTR_CBANK_PARAM_SIZE
	.align		4
.L_588:
        /*0040*/ 	.byte	0x03, 0x19
        /*0042*/ 	.short	0x0a80


	//----- nvinfo : EIATTR_PARAM_CBANK
	.align		4
        /*0044*/ 	.byte	0x04, 0x0a
        /*0046*/ 	.short	(.L_590 - .L_589)
	.align		4
.L_589:
        /*0048*/ 	.word	index@(.nv.constant0._ZN7cutlass13device_kernelIN5flash11enable_sm90INS1_16FlashAttnFwdSm90INS1_25CollectiveMainloopFwdSm90ILi2EN4cute5tupleIJNS5_1CILi1EEES8_S8_EEENS6_IJNS7_ILi128EEESA_SA_EEELi128ENS_10bfloat16_tEfNS_4arch4Sm90ELb1ELb0ELb1ELb1ELb1ELb0ELb0ELb1ELb1ELb1ELb1ELb0EEENS1_21CollectiveEpilogueFwdISB_S9_SC_SE_Li256ELb1ELb1ELb1ELb0EEENS1_36VarlenDynamicPersistentTileSchedulerILi128ELi128ELi256ELi128ELb1ELb1ELb1ELb1ELb1ELb1EEEEEEEEEvNT_6ParamsE)
        /*004c*/ 	.short	0x0380
        /*004e*/ 	.short	0x0a80


	//----- nvinfo : EIATTR_SW_WAR
	.align		4
.L_590:
        /*0050*/ 	.byte	0x04, 0x36
        /*0052*/ 	.short	(.L_592 - .L_591)
.L_591:
        /*0054*/ 	.word	0x00000008
.L_592:


//--------------------- .nv.info._ZN7cutlass13device_kernelIN5flash11enable_sm90INS1_16FlashAttnFwdSm90INS1_25CollectiveMainloopFwdSm90ILi2EN4cute5tupleIJNS5_1CILi1EEES8_S8_EEENS6_IJNS7_ILi128EEESA_SA_EEELi128ENS_10bfloat16_tEfNS_4arch4Sm90ELb1ELb0ELb1ELb1ELb1ELb1ELb0ELb1ELb1ELb1ELb1ELb0EEENS1_21CollectiveEpilogueFwdISB_S9_SC_SE_Li256ELb1ELb1ELb1ELb0EEENS1_36VarlenDynamicPersistentTileSchedulerILi128ELi128ELi256ELi128ELb1ELb1ELb1ELb1ELb1ELb1EEEEEEEEEvNT_6ParamsE --------------------------
	.section	.nv.info._ZN7cutlass13device_kernelIN5flash11enable_sm90INS1_16FlashAttnFwdSm90INS1_25CollectiveMainloopFwdSm90ILi2EN4cute5tupleIJNS5_1CILi1EEES8_S8_EEENS6_IJNS7_ILi128EEESA_SA_EEELi128ENS_10bfloat16_tEfNS_4arch4Sm90ELb1ELb0ELb1ELb1ELb1ELb1ELb0ELb1ELb1ELb1ELb1ELb0EEENS1_21CollectiveEpilogueFwdISB_S9_SC_SE_Li256ELb1ELb1ELb1ELb0EEENS1_36VarlenDynamicPersistentTileSchedulerILi128ELi128ELi256ELi128ELb1ELb1ELb1ELb1ELb1ELb1EEEEEEEEEvNT_6ParamsE,"",@"SHT_CUDA_INFO"
	.sectionflags	@""
	.align	4


	//----- nvinfo : EIATTR_CUDA_API_VERSION
	.align		4
        /*0000*/ 	.byte	0x04, 0x37
        /*0002*/ 	.short	(.L_594 - .L_593)
.L_593:
        /*0004*/ 	.word	0x00000082


	//----- nvinfo : EIATTR_KPARAM_INFO
	.align		4
.L_594:
        /*0008*/ 	.byte	0x04, 0x17
        /*000a*/ 	.short	(.L_596 - .L_595)
.L_595:
        /*000c*/ 	.word	0x00000000
        /*0010*/ 	.short	0x0000
        /*0012*/ 	.short	0x0000
        /*0014*/ 	.byte	0x00, 0xf0, 0x01, 0x2a


	//----- nvinfo : EIATTR_SPARSE_MMA_MASK
	.align		4
.L_596:
        /*0018*/ 	.byte	0x03, 0x50
        /*001a*/ 	.short	0x0000


	//----- nvinfo : EIATTR_MAXREG_COUNT
	.align		4
        /*001c*/ 	.byte	0x03, 0x1b
        /*001e*/ 	.short	0x00a8


	//----- nvinfo : EIATTR_MERCURY_ISA_VERSION
	.align		4
        /*0020*/ 	.byte	0x03, 0x5f
        /*0022*/ 	.short	0x0101


	//----- nvinfo : EIATTR_VRC_CTA_INIT_COUNT
	.align		4
        /*0024*/ 	.byte	0x02, 0x4a
	.zero		1
	.zero		1


	//----- nvinfo : EIATTR_EXIT_INSTR_OFFSETS
	.align		4
        /*0028*/ 	.byte	0x04, 0x1c
        /*002a*/ 	.short	(.L_598 - .L_597)


	//   ....[0]....
.L_597:
        /*002c*/ 	.word	0x00000010


	//----- nvinfo : EIATTR_MAX_THREADS
	.align		4
.L_598:
        /*0030*/ 	.byte	0x04, 0x05
        /*0032*/ 	.short	(.L_600 - .L_599)
.L_599:
        /*0034*/ 	.word	0x00000180
        /*0038*/ 	.word	0x00000001
        /*003c*/ 	.word	0x00000001


	//----- nvinfo : EIATTR_CBANK_PARAM_SIZE
	.align		4
.L_600:
        /*0040*/ 	.byte	0x03, 0x19
        /*0042*/ 	.short	0x0a80


	//----- nvinfo : EIATTR_PARAM_CBANK
	.align		4
        /*0044*/ 	.byte	0x04, 0x0a
        /*0046*/ 	.short	(.L_602 - .L_601)
	.align		4
.L_601:
        /*0048*/ 	.word	index@(.nv.constant0._ZN7cutlass13device_kernelIN5flash11enable_sm90INS1_16FlashAttnFwdSm90INS1_25CollectiveMainloopFwdSm90ILi2EN4cute5tupleIJNS5_1CILi1EEES8_S8_EEENS6_IJNS7_ILi128EEESA_SA_EEELi128ENS_10bfloat16_tEfNS_4arch4Sm90ELb1ELb0ELb1ELb1ELb1ELb1ELb0ELb1ELb1ELb1ELb1ELb0EEENS1_21CollectiveEpilogueFwdISB_S9_SC_SE_Li256ELb1ELb1ELb1ELb0EEENS1_36VarlenDynamicPersistentTileSchedulerILi128ELi128ELi256ELi128ELb1ELb1ELb1ELb1ELb1ELb1EEEEEEEEEvNT_6ParamsE)
        /*004c*/ 	.short	0x0380
        /*004e*/ 	.short	0x0a80


	//----- nvinfo : EIATTR_SW_WAR
	.align		4
.L_602:
        /*0050*/ 	.byte	0x04, 0x36
        /*0052*/ 	.short	(.L_604 - .L_603)
.L_603:
        /*0054*/ 	.word	0x00000008
.L_604:


//--------------------- .nv.info._ZN7cutlass13device_kernelIN5flash11enable_sm90INS1_16FlashAttnFwdSm90INS1_25CollectiveMainloopFwdSm90ILi2EN4cute5tupleIJNS5_1CILi1EEES8_S8_EEENS6_IJNS7_ILi192EEENS7_ILi128EEENS7_ILi96EEEEEELi96ENS_10bfloat16_tEfNS_4arch4Sm90ELb0ELb0ELb1ELb0ELb1ELb0ELb0ELb0ELb1ELb1ELb1ELb0EEENS1_21CollectiveEpilogueFwdINS6_IJSA_SC_SB_EEES9_SE_SG_Li384ELb0ELb1ELb1ELb0EEENS1_19SingleTileSchedulerILb0ELb1ELb1ELi192EEEEEEEEEvNT_6ParamsE --------------------------
	.section	.nv.info._ZN7cutlass13device_kernelIN5flash11enable_sm90INS1_16FlashAttnFwdSm90INS1_25CollectiveMainloopFwdSm90ILi2EN4cute5tupleIJNS5_1CILi1EEES8_S8_EEENS6_IJNS7_ILi192EEENS7_ILi128EEENS7_ILi96EEEEEELi96ENS_10bfloat16_tEfNS_4arch4Sm90ELb0ELb0ELb1ELb0ELb1ELb0ELb0ELb0ELb1ELb1ELb1ELb0EEENS1_21CollectiveEpilogueFwdINS6_IJSA_SC_SB_EEES9_SE_SG_Li384ELb0ELb1ELb1ELb0EEENS1_19SingleTileSchedulerILb0ELb1ELb1ELi192EEEEEEEEEvNT_6ParamsE,"",@"SHT_CUDA_INFO"
	.sectionflags	@""
	.align	4


	//----- nvinfo : EIATTR_CUDA_API_VERSION
	.align		4
        /*0000*/ 	.byte	0x04, 0x37
        /*0002*/ 	.short	(.L_606 - .L_605)
.L_605:
        /*0004*/ 	.word	0x00000082


	//----- nvinfo : EIATTR_KPARAM_INFO
	.align		4
.L_606:
        /*0008*/ 	.byte	0x04, 0x17
        /*000a*/ 	.short	(.L_608 - .L_607)
.L_607:
        /*000c*/ 	.word	0x00000000
        /*0010*/ 	.short	0x0000
        /*0012*/ 	.short	0x0000
        /*0014*/ 	.byte	0x00, 0xf0, 0x01, 0x28


	//----- nvinfo : EIATTR_SPARSE_MMA_MASK
	.align		4
.L_608:
        /*0018*/ 	.byte	0x03, 0x50
        /*001a*/ 	.short	0x0000


	//----- nvinfo : EIATTR_MAXREG_COUNT
	.align		4
        /*001c*/ 	.byte	0x03, 0x1b
        /*001e*/ 	.short	0x0080


	//----- nvinfo : EIATTR_MERCURY_ISA_VERSION
	.align		4
        /*0020*/ 	.byte	0x03, 0x5f
        /*0022*/ 	.short	0x0101


	//----- nvinfo : EIATTR_VRC_CTA_INIT_COUNT
	.align		4
        /*0024*/ 	.byte	0x02, 0x4a
	.zero		1
	.zero		1


	//----- nvinfo : EIATTR_EXIT_INSTR_OFFSETS
	.align		4
        /*0028*/ 	.byte	0x04, 0x1c
        /*002a*/ 	.short	(.L_610 - .L_609)


	//   ....[0]....
.L_609:
        /*002c*/ 	.word	0x00000010


	//----- nvinfo : EIATTR_MAX_THREADS
	.align		4
.L_610:
        /*0030*/ 	.byte	0x04, 0x05
        /*0032*/ 	.short	(.L_612 - .L_611)
.L_611:
        /*0034*/ 	.word	0x00000200
        /*0038*/ 	.word	0x00000001
        /*003c*/ 	.word	0x00000001


	//----- nvinfo : EIATTR_CBANK_PARAM_SIZE
	.align		4
.L_612:
        /*0040*/ 	.byte	0x03, 0x19
        /*0042*/ 	.short	0x0a00


	//----- nvinfo : EIATTR_PARAM_CBANK
	.align		4
        /*0044*/ 	.byte	0x04, 0x0a
        /*0046*/ 	.short	(.L_614 - .L_613)
	.align		4
.L_613:
        /*0048*/ 	.word	index@(.nv.constant0._ZN7cutlass13device_kernelIN5flash11enable_sm90INS1_16FlashAttnFwdSm90INS1_25CollectiveMainloopFwdSm90ILi2EN4cute5tupleIJNS5_1CILi1EEES8_S8_EEENS6_IJNS7_ILi192EEENS7_ILi128EEENS7_ILi96EEEEEELi96ENS_10bfloat16_tEfNS_4arch4Sm90ELb0ELb0ELb1ELb0ELb1ELb0ELb0ELb0ELb1ELb1ELb1ELb0EEENS1_21CollectiveEpilogueFwdINS6_IJSA_SC_SB_EEES9_SE_SG_Li384ELb0ELb1ELb1ELb0EEENS1_19SingleTileSchedulerILb0ELb1ELb1ELi192EEEEEEEEEvNT_6ParamsE)
        /*004c*/ 	.short	0x0380
        /*004e*/ 	.short	0x0a00


	//----- nvinfo : EIATTR_SW_WAR
	.align		4
.L_614:
        /*0050*/ 	.byte	0x04, 0x36
        /*0052*/ 	.short	(.L_616 - .L_615)
.L_615:
        /*0054*/ 	.word	0x00000008
.L_616:


//--------------------- .nv.info._ZN7cutlass13device_kernelIN5flash11enable_sm90INS1_16FlashAttnFwdSm90INS1_25CollectiveMainloopFwdSm90ILi2EN4cute5tupleIJNS5_1CILi1EEES8_S8_EEENS6_IJNS7_ILi192EEENS7_ILi128EEENS7_ILi96EEEEEELi96ENS_10bfloat16_tEfNS_4arch4Sm90ELb0ELb0ELb1ELb1ELb1ELb0ELb0ELb0ELb1ELb1ELb1ELb0EEENS1_21CollectiveEpilogueFwdINS6_IJSA_SC_SB_EEES9_SE_SG_Li384ELb1ELb1ELb1ELb0EEENS1_36VarlenDynamicPersistentTileSchedulerILi192ELi128ELi384ELi128ELb1ELb1ELb1ELb0ELb1ELb1EEEEEEEEEvNT_6ParamsE --------------------------
	.section	.nv.info._ZN7cutlass13device_kernelIN5flash11enable_sm90INS1_16FlashAttnFwdSm90INS1_25CollectiveMainloopFwdSm90ILi2EN4cute5tupleIJNS5_1CILi1EEES8_S8_EEENS6_IJNS7_ILi192EEENS7_ILi128EEENS7_ILi96EEEEEELi96ENS_10bfloat16_tEfNS_4arch4Sm90ELb0ELb0ELb1ELb1ELb1ELb0ELb0ELb0ELb1ELb1ELb1ELb0EEENS1_21CollectiveEpilogueFwdINS6_IJSA_SC_SB_EEES9_SE_SG_Li384ELb1ELb1ELb1ELb0EEENS1_36VarlenDynamicPersistentTileSchedulerILi192ELi128ELi384ELi128ELb1ELb1ELb1ELb0ELb1ELb1EEEEEEEEEvNT_6ParamsE,"",@"SHT_CUDA_INFO"
	.sectionflags	@""
	.align	4


	//----- nvinfo : EIATTR_CUDA_API_VERSION
	.align		4
        /*0000*/ 	.byte	0x04, 0x37
        /*0002*/ 	.short	(.L_618 - .L_617)
.L_617:
        /*0004*/ 	.word	0x00000082


	//----- nvinfo : EIATTR_KPARAM_INFO
	.align		4
.L_618:
        /*0008*/ 	.byte	0x04, 0x17
        /*000a*/ 	.short	(.L_620 - .L_619)
.L_619:
        /*000c*/ 	.word	0x00000000
        /*0010*/ 	.short	0x0000
        /*0012*/ 	.short	0x0000
        /*0014*/ 	.byte	0x00, 0xf0, 0x01, 0x2a


	//----- nvinfo : EIATTR_SPARSE_MMA_MASK
	.align		4
.L_620:
        /*0018*/ 	.byte	0x03, 0x50
        /*001a*/ 	.short	0x0000


	//----- nvinfo : EIATTR_MAXREG_COUNT
	.align		4
        /*001c*/ 	.byte	0x03, 0x1b
        /*001e*/ 	.short	0x0080


	//----- nvinfo : EIATTR_MERCURY_ISA_VERSION
	.align		4
        /*0020*/ 	.byte	0x03, 0x5f
        /*0022*/ 	.short	0x0101


	//----- nvinfo : EIATTR_VRC_CTA_INIT_COUNT
	.align		4
        /*0024*/ 	.byte	0x02, 0x4a
	.zero		1
	.zero		1


	//----- nvinfo : EIATTR_EXIT_INSTR_OFFSETS
	.align		4
        /*0028*/ 	.byte	0x04, 0x1c
        /*002a*/ 	.short	(.L_622 - .L_621)


	//   ....[0]....
.L_621:
        /*002c*/ 	.word	0x00000010


	//----- nvinfo : EIATTR_MAX_THREADS
	.align		4
.L_622:
        /*0030*/ 	.byte	0x04, 0x05
        /*0032*/ 	.short	(.L_624 - .L_623)
.L_623:
        /*0034*/ 	.word	0x00000200
        /*0038*/ 	.word	0x00000001
        /*003c*/ 	.word	0x00000001


	//----- nvinfo : EIATTR_CBANK_PARAM_SIZE
	.align		4
.L_624:
        /*0040*/ 	.byte	0x03, 0x19
        /*0042*/ 	.short	0x0a80


	//----- nvinfo : EIATTR_PARAM_CBANK
	.align		4
        /*0044*/ 	.byte	0x04, 0x0a
        /*0046*/ 	.short	(.L_626 - .L_625)
	.align		4
.L_625:
        /*0048*/ 	.word	index@(.nv.constant0._ZN7cutlass13device_kernelIN5flash11enable_sm90INS1_16FlashAttnFwdSm90INS1_25CollectiveMainloopFwdSm90ILi2EN4cute5tupleIJNS5_1CILi1EEES8_S8_EEENS6_IJNS7_ILi192EEENS7_ILi128EEENS7_ILi96EEEEEELi96ENS_10bfloat16_tEfNS_4arch4Sm90ELb0ELb0ELb1ELb1ELb1ELb0ELb0ELb0ELb1ELb1ELb1ELb0EEENS1_21CollectiveEpilogueFwdINS6_IJSA_SC_SB_EEES9_SE_SG_Li384ELb1ELb1ELb1ELb0EEENS1_36VarlenDynamicPersistentTileSchedulerILi192ELi128ELi384ELi128ELb1ELb1ELb1ELb0ELb1ELb1EEEEEEEEEvNT_6ParamsE)
        /*004c*/ 	.short	0x0380
        /*004e*/ 	.short	0x0a80


	//----- nvinfo : EIATTR_SW_WAR
	.align		4
.L_626:
        /*0050*/ 	.byte	0x04, 0x36
        /*0052*/ 	.short	(.L_628 - .L_627)
.L_627:
        /*0054*/ 	.word	0x00000008
.L_628:


//--------------------- .nv.info._ZN7cutlass13device_kernelIN5flash11enable_sm90INS1_16FlashAttnFwdSm90INS1_25CollectiveMainloopFwdSm90ILi2EN4cute5tupleIJNS5_1CILi1EEES8_S8_EEENS6_IJNS7_ILi192EEENS7_ILi128EEENS7_ILi96EEEEEELi96ENS_10bfloat16_tEfNS_4arch4Sm90ELb0ELb0ELb1ELb1ELb1ELb1ELb0ELb0ELb1ELb1ELb1ELb0EEENS1_21CollectiveEpilogueFwdINS6_IJSA_SC_SB_EEES9_SE_SG_Li384ELb1ELb1ELb1ELb0EEENS1_36VarlenDynamicPersistentTileSchedulerILi192ELi128ELi384ELi128ELb1ELb1ELb1ELb0ELb1ELb1EEEEEEEEEvNT_6ParamsE --------------------------
	.section	.nv.info._ZN7cutlass13device_kernelIN5flash11enable_sm90INS1_16FlashAttnFwdSm90INS1_25CollectiveMainloopFwdSm90ILi2EN4cute5tupleIJNS5_1CILi1EEES8_S8_EEENS6_IJNS7_ILi192EEENS7_ILi128EEENS7_ILi96EEEEEELi96ENS_10bfloat16_tEfNS_4arch4Sm90ELb0ELb0ELb1ELb1ELb1ELb1ELb0ELb0ELb1ELb1ELb1ELb0EEENS1_21CollectiveEpilogueFwdINS6_IJSA_SC_SB_EEES9_SE_SG_Li384ELb1ELb1ELb1ELb0EEENS1_36VarlenDynamicPersistentTileSchedulerILi192ELi128ELi384ELi128ELb1ELb1ELb1ELb0ELb1ELb1EEEEEEEEEvNT_6ParamsE,"",@"SHT_CUDA_INFO"
	.sectionflags	@""
	.align	4


	//----- nvinfo : EIATTR_CUDA_API_VERSION
	.align		4
        /*0000*/ 	.byte	0x04, 0x37
        /*0002*/ 	.short	(.L_630 - .L_629)
.L_629:
        /*0004*/ 	.word	0x00000082


	//----- nvinfo : EIATTR_KPARAM_INFO
	.align		4
.L_630:
        /*0008*/ 	.byte	0x04, 0x17
        /*000a*/ 	.short	(.L_632 - .L_631)
.L_631:
        /*000c*/ 	.word	0x00000000
        /*0010*/ 	.short	0x0000
        /*0012*/ 	.short	0x0000
        /*0014*/ 	.byte	0x00, 0xf0, 0x01, 0x2a


	//----- nvinfo : EIATTR_SPARSE_MMA_MASK
	.align		4
.L_632:
        /*0018*/ 	.byte	0x03, 0x50
        /*001a*/ 	.short	0x0000


	//----- nvinfo : EIATTR_MAXREG_COUNT
	.align		4
        /*001c*/ 	.byte	0x03, 0x1b
        /*001e*/ 	.short	0x0080


	//----- nvinfo : EIATTR_MERCURY_ISA_VERSION
	.align		4
        /*0020*/ 	.byte	0x03, 0x5f
        /*0022*/ 	.short	0x0101


	//----- nvinfo : EIATTR_VRC_CTA_INIT_COUNT
	.align		4
        /*0024*/ 	.byte	0x02, 0x4a
	.zero		1
	.zero		1


	//----- nvinfo : EIATTR_EXIT_INSTR_OFFSETS
	.align		4
        /*0028*/ 	.byte	0x04, 0x1c
        /*002a*/ 	.short	(.L_634 - .L_633)


	//   ....[0]....
.L_633:
        /*002c*/ 	.word	0x00000010


	//----- nvinfo : EIATTR_MAX_THREADS
	.align		4
.L_634:
        /*0030*/ 	.byte	0x04, 0x05
        /*0032*/ 	.short	(.L_636 - .L_635)
.L_635:
        /*0034*/ 	.word	0x00000200
        /*0038*/ 	.word	0x00000001
        /*003c*/ 	.word	0x00000001


	//----- nvinfo : EIATTR_CBANK_PARAM_SIZE
	.align		4
.L_636:
        /*0040*/ 	.byte	0x03, 0x19
        /*0042*/ 	.short	0x0a80


	//----- nvinfo : EIATTR_PARAM_CBANK
	.align		4
        /*0044*/ 	.byte	0x04, 0x0a
        /*0046*/ 	.short	(.L_638 - .L_637)
	.align		4
.L_637:
        /*0048*/ 	.word	index@(.nv.constant0._ZN7cutlass13device_kernelIN5flash11enable_sm90INS1_16FlashAttnFwdSm90INS1_25CollectiveMainloopFwdSm90ILi2EN4cute5tupleIJNS5_1CILi1EEES8_S8_EEENS6_IJNS7_ILi192EEENS7_ILi128EEENS7_ILi96EEEEEELi96ENS_10bfloat16_tEfNS_4arch4Sm90ELb0ELb0ELb1ELb1ELb1ELb1ELb0ELb0ELb1ELb1ELb1ELb0EEENS1_21CollectiveEpilogueFwdINS6_IJSA_SC_SB_EEES9_SE_SG_Li384ELb1ELb1ELb1ELb0EEENS1_36VarlenDynamicPersistentTileSchedulerILi192ELi128ELi384ELi128ELb1ELb1ELb1ELb0ELb1ELb1EEEEEEEEEvNT_6ParamsE)
        /*004c*/ 	.short	0x0380
        /*004e*/ 	.short	0x0a80


	//----- nvinfo : EIATTR_SW_WAR
	.align		4
.L_638:
        /*0050*/ 	.byte	0x04, 0x36
        /*0052*/ 	.short	(.L_640 - .L_639)
.L_639:
        /*0054*/ 	.word	0x00000008
.L_640:


//--------------------- .nv.info._ZN7cutlass13device_kernelIN5flash11enable_sm90INS1_16FlashAttnFwdSm90INS1_25CollectiveMainloopFwdSm90ILi2EN4cute5tupleIJNS5_1CILi1EEES8_S8_EEENS6_IJNS7_ILi192EEENS7_ILi128EEENS7_ILi96EEEEEELi96ENS_10bfloat16_tEfNS_4arch4Sm90ELb0ELb1ELb1ELb0ELb1ELb0ELb0ELb0ELb1ELb1ELb1ELb0EEENS1_21CollectiveEpilogueFwdINS6_IJSA_SC_SB_EEES9_SE_SG_Li384ELb0ELb1ELb1ELb0EEENS1_19SingleTileSchedulerILb0ELb1ELb1ELi192EEEEEEEEEvNT_6ParamsE --------------------------
	.section	.nv.info._ZN7cutlass13device_kernelIN5flash11enable_sm90INS1_16FlashAttnFwdSm90INS1_25CollectiveMainloopFwdSm90ILi2EN4cute5tupleIJNS5_1CILi1EEES8_S8_EEENS6_IJNS7_ILi192EEENS7_ILi128EEENS7_ILi96EEEEEELi96ENS_10bfloat16_tEfNS_4arch4Sm90ELb0ELb1ELb1ELb0ELb1ELb0ELb0ELb0ELb1ELb1ELb1ELb0EEENS1_21CollectiveEpilogueFwdINS6_IJSA_SC_SB_EEES9_SE_SG_Li384ELb0ELb1ELb1ELb0EEENS1_19SingleTileSchedulerILb0ELb1ELb1ELi192EEEEEEEEEvNT_6ParamsE,"",@"SHT_CUDA_INFO"
	.sectionflags	@""
	.align	4


	//----- nvinfo : EIATTR_CUDA_API_VERSION
	.align		4
        /*0000*/ 	.byte	0x04, 0x37
        /*0002*/ 	.short	(.L_642 - .L_641)
.L_641:
        /*0004*/ 	.word	0x00000082


	//----- nvinfo : EIATTR_KPARAM_INFO
	.align		4
.L_642:
        /*0008*/ 	.byte	0x04, 0x17
        /*000a*/ 	.short	(.L_644 - .L_643)
.L_643:
        /*000c*/ 	.word	0x00000000
        /*0010*/ 	.short	0x0000
        /*0012*/ 	.short	0x0000
        /*0014*/ 	.byte	0x00, 0xf0, 0x01, 0x28


	//----- nvinfo : EIATTR_SPARSE_MMA_MASK
	.align		4
.L_644:
        /*0018*/ 	.byte	0x03, 0x50
        /*001a*/ 	.short	0x0000


	//----- nvinfo : EIATTR_MAXREG_COUNT
	.align		4
        /*001c*/ 	.byte	0x03, 0x1b
        /*001e*/ 	.short	0x0080


	//----- nvinfo : EIATTR_MERCURY_ISA_VERSION
	.align		4
        /*0020*/ 	.byte	0x03, 0x5f
        /*0022*/ 	.short	0x0101


	//----- nvinfo : EIATTR_VRC_CTA_INIT_COUNT
	.align		4
        /*0024*/ 	.byte	0x02, 0x4a
	.zero		1
	.zero		1


	//----- nvinfo : EIATTR_EXIT_INSTR_OFFSETS
	.align		4
        /*0028*/ 	.byte	0x04, 0x1c
        /*002a*/ 	.short	(.L_646 - .L_645)


	//   ....[0]....
.L_645:
        /*002c*/ 	.word	0x00000010


	//----- nvinfo : EIATTR_MAX_THREADS
	.align		4
.L_646:
        /*0030*/ 	.byte	0x04, 0x05
        /*0032*/ 	.short	(.L_648 - .L_647)
.L_647:
        /*0034*/ 	.word	0x00000200
        /*0038*/ 	.word	0x00000001
        /*003c*/ 	.word	0x00000001


	//----- nvinfo : EIATTR_CBANK_PARAM_SIZE
	.align		4
.L_648:
        /*0040*/ 	.byte	0x03, 0x19
        /*0042*/ 	.short	0x0a00


	//----- nvinfo : EIATTR_PARAM_CBANK
	.align		4
        /*0044*/ 	.byte	0x04, 0x0a
        /*0046*/ 	.short	(.L_650 - .L_649)
	.align		4
.L_649:
        /*0048*/ 	.word	index@(.nv.constant0._ZN7cutlass13device_kernelIN5flash11enable_sm90INS1_16FlashAttnFwdSm90INS1_25CollectiveMainloopFwdSm90ILi2EN4cute5tupleIJNS5_1CILi1EEES8_S8_EEENS6_IJNS7_ILi192EEENS7_ILi128EEENS7_ILi96EEEEEELi96ENS_10bfloat16_tEfNS_4arch4Sm90ELb0ELb1ELb1ELb0ELb1ELb0ELb0ELb0ELb1ELb1ELb1ELb0EEENS1_21CollectiveEpilogueFwdINS6_IJSA_SC_SB_EEES9_SE_SG_Li384ELb0ELb1ELb1ELb0EEENS1_19SingleTileSchedulerILb0ELb1ELb1ELi192EEEEEEEEEvNT_6ParamsE)
        /*004c*/ 	.short	0x0380
        /*004e*/ 	.short	0x0a00


	//----- nvinfo : EIATTR_SW_WAR
	.align		4
.L_650:
        /*0050*/ 	.byte	0x04, 0x36
        /*0052*/ 	.short	(.L_652 - .L_651)
.L_651:
        /*0054*/ 	.word	0x00000008
.L_652:


//--------------------- .nv.info._ZN7cutlass13device_kernelIN5flash11enable_sm90INS1_16FlashAttnFwdSm90INS1_25CollectiveMainloopFwdSm90ILi2EN4cute5tupleIJNS5_1CILi1EEES8_S8_EEENS6_IJNS7_ILi192EEENS7_ILi128EEENS7_ILi96EEEEEELi96ENS_10bfloat16_tEfNS_4arch4Sm90ELb0ELb1ELb1ELb1ELb1ELb0ELb0ELb0ELb1ELb1ELb1ELb0EEENS1_21CollectiveEpilogueFwdINS6_IJSA_SC_SB_EEES9_SE_SG_Li384ELb1ELb1ELb1ELb0EEENS1_36VarlenDynamicPersistentTileSchedulerILi192ELi128ELi384ELi128ELb1ELb1ELb1ELb1ELb0ELb1EEEEEEEEEvNT_6ParamsE --------------------------
	.section	.nv.info._ZN7cutlass13device_kernelIN5flash11enable_sm90INS1_16FlashAttnFwdSm90INS1_25CollectiveMainloopFwdSm90ILi2EN4cute5tupleIJNS5_1CILi1EEES8_S8_EEENS6_IJNS7_ILi192EEENS7_ILi128EEENS7_ILi96EEEEEELi96ENS_10bfloat16_tEfNS_4arch4Sm90ELb0ELb1ELb1ELb1ELb1ELb0ELb0ELb0ELb1ELb1ELb1ELb0EEENS1_21CollectiveEpilogueFwdINS6_IJSA_SC_SB_EEES9_SE_SG_Li384ELb1ELb1ELb1ELb0EEENS1_36VarlenDynamicPersistentTileSchedulerILi192ELi128ELi384ELi128ELb1ELb1ELb1ELb1ELb0ELb1EEEEEEEEEvNT_6ParamsE,"",@"SHT_CUDA_INFO"
	.sectionflags	@""
	.align	4


	//----- nvinfo : EIATTR_CUDA_API_VERSION
	.align		4
        /*0000*/ 	.byte	0x04, 0x37
        /*0002*/ 	.short	(.L_654 - .L_653)
.L_653:
        /*0004*/ 	.word	0x00000082


	//----- nvinfo : EIATTR_KPARAM_INFO
	.align		4
.L_654:
        /*0008*/ 	.byte	0x04, 0x17
        /*000a*/ 	.short	(.L_656 - .L_655)
.L_655:
        /*000c*/ 	.word	0x00000000
        /*0010*/ 	.short	0x0000
        /*0012*/ 	.short	0x0000
        /*0014*/ 	.byte	0x00, 0xf0, 0x01, 0x2a


	//----- nvinfo : EIATTR_SPARSE_MMA_MASK
	.align		4
.L_656:
        /*0018*/ 	.byte	0x03, 0x50
        /*001a*/ 	.short	0x0000


	//----- nvinfo : EIATTR_MAXREG_COUNT
	.align		4
        /*001c*/ 	.byte	0x03, 0x1b
        /*001e*/ 	.short	0x0080


	//----- nvinfo : EIATTR_MERCURY_ISA_VERSION
	.align		4
        /*0020*/ 	.byte	0x03, 0x5f
        /*0022*/ 	.short	0x0101


	//----- nvinfo : EIATTR_VRC_CTA_INIT_COUNT
	.align		4
        /*0024*/ 	.byte	0x02, 0x4a
	.zero		1
	.zero		1


	//----- nvinfo : EIATTR_EXIT_INSTR_OFFSETS
	.align		4
        /*0028*/ 	.byte	0x04, 0x1c
        /*002a*/ 	.short	(.L_658 - .L_657)


	//   ....[0]....
.L_657:
        /*002c*/ 	.word	0x00000010


	//----- nvinfo : EIATTR_MAX_THREADS
	.align		4
.L_658:
        /*0030*/ 	.byte	0x04, 0x05
        /*0032*/ 	.short	(.L_660 - .L_659)
.L_659:
        /*0034*/ 	.word	0x00000200
        /*0038*/ 	.word	0x00000001
        /*003c*/ 	.word	0x00000001


	//----- nvinfo : EIATTR_CBANK_PARAM_SIZE
	.align		4
.L_660:
        /*0040*/ 	.byte	0x03, 0x19
        /*0042*/ 	.short	0x0a80


	//----- nvinfo : EIATTR_PARAM_CBANK
	.align		4
        /*0044*/ 	.byte	0x04, 0x0a
        /*0046*/ 	.short	(.L_662 - .L_661)
	.align		4
.L_661:
        /*0048*/ 	.word	index@(.nv.constant0._ZN7cutlass13device_kernelIN5flash11enable_sm90INS1_16FlashAttnFwdSm90INS1_25CollectiveMainloopFwdSm90ILi2EN4cute5tupleIJNS5_1CILi1EEES8_S8_EEENS6_IJNS7_ILi192EEENS7_ILi128EEENS7_ILi96EEEEEELi96ENS_10bfloat16_tEfNS_4arch4Sm90ELb0ELb1ELb1ELb1ELb1ELb0ELb0ELb0ELb1ELb1ELb1ELb0EEENS1_21CollectiveEpilogueFwdINS6_IJSA_SC_SB_EEES9_SE_SG_Li384ELb1ELb1ELb1ELb0EEENS1_36VarlenDynamicPersistentTileSchedulerILi192ELi128ELi384ELi128ELb1ELb1ELb1ELb1ELb0ELb1EEEEEEEEEvNT_6ParamsE)
        /*004c*/ 	.short	0x0380
        /*004e*/ 	.short	0x0a80


	//----- nvinfo : EIATTR_SW_WAR
	.align		4
.L_662:
        /*0050*/ 	.byte	0x04, 0x36
        /*0052*/ 	.short	(.L_664 - .L_663)
.L_663:
        /*0054*/ 	.word	0x00000008
.L_664:


//--------------------- .nv.info._ZN7cutlass13device_kernelIN5flash11enable_sm90INS1_16FlashAttnFwdSm90INS1_25CollectiveMainloopFwdSm90ILi2EN4cute5tupleIJNS5_1CILi1EEES8_S8_EEENS6_IJNS7_ILi192EEENS7_ILi128EEENS7_ILi96EEEEEELi96ENS_10bfloat16_tEfNS_4arch4Sm90ELb0ELb1ELb1ELb1ELb1ELb1ELb0ELb0ELb1ELb1ELb1ELb0EEENS1_21CollectiveEpilogueFwdINS6_IJSA_SC_SB_EEES9_SE_SG_Li384ELb1ELb1ELb1ELb0EEENS1_36VarlenDynamicPersistentTileSchedulerILi192ELi128ELi384ELi128ELb1ELb1ELb1ELb1ELb0ELb1EEEEEEEEEvNT_6ParamsE --------------------------
	.section	.nv.info._ZN7cutlass13device_kernelIN5flash11enable_sm90INS1_16FlashAttnFwdSm90INS1_25CollectiveMainloopFwdSm90ILi2EN4cute5tupleIJNS5_1CILi1EEES8_S8_EEENS6_IJNS7_ILi192EEENS7_ILi128EEENS7_ILi96EEEEEELi96ENS_10bfloat16_tEfNS_4arch4Sm90ELb0ELb1ELb1ELb1ELb1ELb1ELb0ELb0ELb1ELb1ELb1ELb0EEENS1_21CollectiveEpilogueFwdINS6_IJSA_SC_SB_EEES9_SE_SG_Li384ELb1ELb1ELb1ELb0EEENS1_36VarlenDynamicPersistentTileSchedulerILi192ELi128ELi384ELi128ELb1ELb1ELb1ELb1ELb0ELb1EEEEEEEEEvNT_6ParamsE,"",@"SHT_CUDA_INFO"
	.sectionflags	@""
	.align	4


	//----- nvinfo : EIATTR_CUDA_API_VERSION
	.align		4
        /*0000*/ 	.byte	0x04, 0x37
        /*0002*/ 	.short	(.L_666 - .L_665)
.L_665:
        /*0004*/ 	.word	0x00000082


	//----- nvinfo : EIATTR_KPARAM_INFO
	.align		4
.L_666:
        /*0008*/ 	.byte	0x04, 0x17
        /*000a*/ 	.short	(.L_668 - .L_667)
.L_667:
        /*000c*/ 	.word	0x00000000
        /*0010*/ 	.short	0x0000
        /*0012*/ 	.short	0x0000
        /*0014*/ 	.byte	0x00, 0xf0, 0x01, 0x2a


	//----- nvinfo : EIATTR_SPARSE_MMA_MASK
	.align		4
.L_668:
        /*0018*/ 	.byte	0x03, 0x50
        /*001a*/ 	.short	0x0000


	//----- nvinfo : EIATTR_MAXREG_COUNT
	.align		4
        /*001c*/ 	.byte	0x03, 0x1b
        /*001e*/ 	.short	0x0080


	//----- nvinfo : EIATTR_MERCURY_ISA_VERSION
	.align		4
        /*0020*/ 	.byte	0x03, 0x5f
        /*0022*/ 	.short	0x0101


	//----- nvinfo : EIATTR_VRC_CTA_INIT_COUNT
	.align		4
        /*0024*/ 	.byte	0x02, 0x4a
	.zero		1
	.zero		1


	//----- nvinfo : EIATTR_EXIT_INSTR_OFFSETS
	.align		4
        /*0028*/ 	.byte	0x04, 0x1c
        /*002a*/ 	.short	(.L_670 - .L_669)


	//   ....[0]....
.L_669:
        /*002c*/ 	.word	0x00000010


	//----- nvinfo : EIATTR_MAX_THREADS
	.align		4
.L_670:
        /*0030*/ 	.byte	0x04, 0x05
        /*0032*/ 	.short	(.L_672 - .L_671)
.L_671:
        /*0034*/ 	.word	0x00000200
        /*0038*/ 	.word	0x00000001
        /*003c*/ 	.word	0x00000001


	//----- nvinfo : EIATTR_CBANK_PARAM_SIZE
	.align		4
.L_672:
        /*0040*/ 	.byte	0x03, 0x19
        /*0042*/ 	.short	0x0a80


	//----- nvinfo : EIATTR_PARAM_CBANK
	.align		4
        /*0044*/ 	.byte	0x04, 0x0a
        /*0046*/ 	.short	(.L_674 - .L_673)
	.align		4
.L_673:
        /*0048*/ 	.word	index@(.nv.constant0._ZN7cutlass13device_kernelIN5flash11enable_sm90INS1_16FlashAttnFwdSm90INS1_25CollectiveMainloopFwdSm90ILi2EN4cute5tupleIJNS5_1CILi1EEES8_S8_EEENS6_IJNS7_ILi192EEENS7_ILi128EEENS7_ILi96EEEEEELi96ENS_10bfloat16_tEfNS_4arch4Sm90ELb0ELb1ELb1ELb1ELb1ELb1ELb0ELb0ELb1ELb1ELb1ELb0EEENS1_21CollectiveEpilogueFwdINS6_IJSA_SC_SB_EEES9_SE_SG_Li384ELb1ELb1ELb1ELb0EEENS1_36VarlenDynamicPersistentTileSchedulerILi192ELi128ELi384ELi128ELb1ELb1ELb1ELb1ELb0ELb1EEEEEEEEEvNT_6ParamsE)
        /*004c*/ 	.short	0x0380
        /*004e*/ 	.short	0x0a80


	//----- nvinfo : EIATTR_SW_WAR
	.align		4
.L_674:
        /*0050*/ 	.byte	0x04, 0x36
        /*0052*/ 	.short	(.L_676 - .L_675)
.L_675:
        /*0054*/ 	.word	0x00000008
.L_676:


//--------------------- .nv.info._ZN7cutlass13device_kernelIN5flash11enable_sm90INS1_16FlashAttnFwdSm90INS1_25CollectiveMainloopFwdSm90ILi2EN4cute5tupleIJNS5_1CILi1EEES8_S8_EEENS6_IJNS7_ILi192EEENS7_ILi128EEENS7_ILi96EEEEEELi96ENS_10bfloat16_tEfNS_4arch4Sm90ELb1ELb0ELb1ELb0ELb1ELb0ELb0ELb0ELb1ELb1ELb1ELb0EEENS1_21CollectiveEpilogueFwdINS6_IJSA_SC_SB_EEES9_SE_SG_Li384ELb0ELb1ELb1ELb0EEENS1_19SingleTileSchedulerILb0ELb1ELb1ELi192EEEEEEEEEvNT_6ParamsE --------------------------
	.section	.nv.info._ZN7cutlass13device_kernelIN5flash11enable_sm90INS1_16FlashAttnFwdSm90INS1_25CollectiveMainloopFwdSm90ILi2EN4cute5tupleIJNS5_1CILi1EEES8_S8_EEENS6_IJNS7_ILi192EEENS7_ILi128EEENS7_ILi96EEEEEELi96ENS_10bfloat16_tEfNS_4arch4Sm90ELb1ELb0ELb1ELb0ELb1ELb0ELb0ELb0ELb1ELb1ELb1ELb0EEENS1_21CollectiveEpilogueFwdINS6_IJSA_SC_SB_EEES9_SE_SG_Li384ELb0ELb1ELb1ELb0EEENS1_19SingleTileSchedulerILb0ELb1ELb1ELi192EEEEEEEEEvNT_6ParamsE,"",@"SHT_CUDA_INFO"
	.sectionflags	@""
	.align	4


	//----- nvinfo : EIATTR_CUDA_API_VERSION
	.align		4
        /*0000*/ 	.byte	0x04, 0x37
        /*0002*/ 	.short	(.L_678 - .L_677)
.L_677:
        /*0004*/ 	.word	0x00000082


	//----- nvinfo : EIATTR_KPARAM_INFO
	.align		4
.L_678:
        /*0008*/ 	.byte	0x04, 0x17
        /*000a*/ 	.short	(.L_680 - .L_679)
.L_679:
        /*000c*/ 	.word	0x00000000
        /*0010*/ 	.short	0x0000
        /*0012*/ 	.short	0x0000
        /*0014*/ 	.byte	0x00, 0xf0, 0x01, 0x28


	//----- nvinfo : EIATTR_SPARSE_MMA_MASK
	.align		4
.L_680:
        /*0018*/ 	.byte	0x03, 0x50
        /*001a*/ 	.short	0x0000


	//----- nvinfo : EIATTR_MAXREG_COUNT
	.align		4
        /*001c*/ 	.byte	0x03, 0x1b
        /*001e*/ 	.short	0x0080


	//----- nvinfo : EIATTR_MERCURY_ISA_VERSION
	.align		4
        /*0020*/ 	.byte	0x03, 0x5f
        /*0022*/ 	.short	0x0101


	//----- nvinfo : EIATTR_VRC_CTA_INIT_COUNT
	.align		4
        /*0024*/ 	.byte	0x02, 0x4a
	.zero		1
	.zero		1


	//----- nvinfo : EIATTR_EXIT_INSTR_OFFSETS
	.align		4
        /*0028*/ 	.byte	0x04, 0x1c
        /*002a*/ 	.short	(.L_682 - .L_681)


	//   ....[0]....
.L_681:
        /*002c*/ 	.word	0x00000010


	//----- nvinfo : EIATTR_MAX_THREADS
	.align		4
.L_682:
        /*0030*/ 	.byte	0x04, 0x05
        /*0032*/ 	.short	(.L_684 - .L_683)
.L_683:
        /*0034*/ 	.word	0x00000200
        /*0038*/ 	.word	0x00000001
        /*003c*/ 	.word	0x00000001


	//----- nvinfo : EIATTR_CBANK_PARAM_SIZE
	.align		4
.L_684:
        /*0040*/ 	.byte	0x03, 0x19
        /*0042*/ 	.short	0x0a00


	//----- nvinfo : EIATTR_PARAM_CBANK
	.align		4
        /*0044*/ 	.byte	0x04, 0x0a
        /*0046*/ 	.short	(.L_686 - .L_685)
	.align		4
.L_685:
        /*0048*/ 	.word	index@(.nv.constant0._ZN7cutlass13device_kernelIN5flash11enable_sm90INS1_16FlashAttnFwdSm90INS1_25CollectiveMainloopFwdSm90ILi2EN4cute5tupleIJNS5_1CILi1EEES8_S8_EEENS6_IJNS7_ILi192EEENS7_ILi128EEENS7_ILi96EEEEEELi96ENS_10bfloat16_tEfNS_4arch4Sm90ELb1ELb0ELb1ELb0ELb1ELb0ELb0ELb0ELb1ELb1ELb1ELb0EEENS1_21CollectiveEpilogueFwdINS6_IJSA_SC_SB_EEES9_SE_SG_Li384ELb0ELb1ELb1ELb0EEENS1_19SingleTileSchedulerILb0ELb1ELb1ELi192EEEEEEEEEvNT_6ParamsE)
        /*004c*/ 	.short	0x0380
        /*004e*/ 	.short	0x0a00


	//----- nvinfo : EIATTR_SW_WAR
	.align		4
.L_686:
        /*0050*/ 	.byte	0x04, 0x36
        /*0052*/ 	.short	(.L_688 - .L_687)
.L_687:
        /*0054*/ 	.word	0x00000008
.L_688:


//--------------------- .nv.info._ZN7cutlass13device_kernelIN5flash11enable_sm90INS1_16FlashAttnFwdSm90INS1_25CollectiveMainloopFwdSm90ILi2EN4cute5tupleIJNS5_1CILi1EEES8_S8_EEENS6_IJNS7_ILi192EEENS7_ILi128EEENS7_ILi96EEEEEELi96ENS_10bfloat16_tEfNS_4arch4Sm90ELb1ELb0ELb1ELb1ELb1ELb0ELb0ELb0ELb1ELb1ELb1ELb0EEENS1_21CollectiveEpilogueFwdINS6_IJSA_SC_SB_EEES9_SE_SG_Li384ELb1ELb1ELb1ELb0EEENS1_36VarlenDynamicPersistentTileSchedulerILi192ELi128ELi384ELi128ELb1ELb1ELb1ELb1ELb1ELb1EEEEEEEEEvNT_6ParamsE --------------------------
	.section	.nv.info._ZN7cutlass13device_kernelIN5flash11enable_sm90INS1_16FlashAttnFwdSm90INS1_25CollectiveMainloopFwdSm90ILi2EN4cute5tupleIJNS5_1CILi1EEES8_S8_EEENS6_IJNS7_ILi192EEENS7_ILi128EEENS7_ILi96EEEEEELi96ENS_10bfloat16_tEfNS_4arch4Sm90ELb1ELb0ELb1ELb1ELb1ELb0ELb0ELb0ELb1ELb1ELb1ELb0EEENS1_21CollectiveEpilogueFwdINS6_IJSA_SC_SB_EEES9_SE_SG_Li384ELb1ELb1ELb1ELb0EEENS1_36VarlenDynamicPersistentTileSchedulerILi192ELi128ELi384ELi128ELb1ELb1ELb1ELb1ELb1ELb1EEEEEEEEEvNT_6ParamsE,"",@"SHT_CUDA_INFO"
	.sectionflags	@""
	.align	4


	//----- nvinfo : EIATTR_CUDA_API_VERSION
	.align		4
        /*0000*/ 	.byte	0x04, 0x37
        /*0002*/ 	.short	(.L_690 - .L_689)
.L_689:
        /*0004*/ 	.word	0x00000082


	//----- nvinfo : EIATTR_KPARAM_INFO
	.align		4
.L_690:
        /*0008*/ 	.byte	0x04, 0x17
        /*000a*/ 	.short	(.L_692 - .L_691)
.L_691:
        /*000c*/ 	.word	0x00000000
        /*0010*/ 	.short	0x0000
        /*0012*/ 	.short	0x0000
        /*0014*/ 	.byte	0x00, 0xf0, 0x01, 0x2a


	//----- nvinfo : EIATTR_SPARSE_MMA_MASK
	.align		4
.L_692:
        /*0018*/ 	.byte	0x03, 0x50
        /*001a*/ 	.short	0x0000


	//----- nvinfo : EIATTR_MAXREG_COUNT
	.align		4
        /*001c*/ 	.byte	0x03, 0x1b
        /*001e*/ 	.short	0x0080


	//----- nvinfo : EIATTR_MERCURY_ISA_VERSION
	.align		4
        /*0020*/ 	.byte	0x03, 0x5f
        /*0022*/ 	.short	0x0101


	//----- nvinfo : EIATTR_VRC_CTA_INIT_COUNT
	.align		4
        /*0024*/ 	.byte	0x02, 0x4a
	.zero		1
	.zero		1


	//----- nvinfo : EIATTR_EXIT_INSTR_OFFSETS
	.align		4
        /*0028*/ 	.byte	0x04, 0x1c
        /*002a*/ 	.short	(.L_694 - .L_693)


	//   ....[0]....
.L_693:
        /*002c*/ 	.word	0x00000010


	//----- nvinfo : EIATTR_MAX_THREADS
	.align		4
.L_694:
        /*0030*/ 	.byte	0x04, 0x05
        /*0032*/ 	.short	(.L_696 - .L_695)
.L_695:
        /*0034*/ 	.word	0x00000200
        /*0038*/ 	.word	0x00000001
        /*003c*/ 	.word	0x00000001


	//----- nvinfo : EIATTR_CBANK_PARAM_SIZE
	.align		4
.L_696:
        /*0040*/ 	.byte	0x03, 0x19
        /*0042*/ 	.short	0x0a80


	//----- nvinfo : EIATTR_PARAM_CBANK
	.align		4
        /*0044*/ 	.byte	0x04, 0x0a
        /*0046*/ 	.short	(.L_698 - .L_697)
	.align		4
.L_697:
        /*0048*/ 	.word	index@(.nv.constant0._ZN7cutlass13device_kernelIN5flash11enable_sm90INS1_16FlashAttnFwdSm90INS1_25CollectiveMainloopFwdSm90ILi2EN4cute5tupleIJNS5_1CILi1EEES8_S8_EEENS6_IJNS7_ILi192EEENS7_ILi128EEENS7_ILi96EEEEEELi96ENS_10bfloat16_tEfNS_4arch4Sm90ELb1ELb0ELb1ELb1ELb1ELb0ELb0ELb0ELb1ELb1ELb1ELb0EEENS1_21CollectiveEpilogueFwdINS6_IJSA_SC_SB_EEES9_SE_SG_Li384ELb1ELb1ELb1ELb0EEENS1_36VarlenDynamicPersistentTileSchedulerILi192ELi128ELi384ELi128ELb1ELb1ELb1ELb1ELb1ELb1EEEEEEEEEvNT_6ParamsE)
        /*004c*/ 	.short	0x0380
        /*004e*/ 	.short	0x0a80


	//----- nvinfo : EIATTR_SW_WAR
	.align		4
.L_698:
        /*0050*/ 	.byte	0x04, 0x36
        /*0052*/ 	.short	(.L_700 - .L_699)
.L_699:
        /*0054*/ 	.word	0x00000008
.L_700:


//--------------------- .nv.info._ZN7cutlass13device_kernelIN5flash11enable_sm90INS1_16FlashAttnFwdSm90INS1_25CollectiveMainloopFwdSm90ILi2EN4cute5tupleIJNS5_1CILi1EEES8_S8_EEENS6_IJNS7_ILi192EEENS7_ILi128EEENS7_ILi96EEEEEELi96ENS_10bfloat16_tEfNS_4arch4Sm90ELb1ELb0ELb1ELb1ELb1ELb1ELb0ELb0ELb1ELb1ELb1ELb0EEENS1_21CollectiveEpilogueFwdINS6_IJSA_SC_SB_EEES9_SE_SG_Li384ELb1ELb1ELb1ELb0EEENS1_36VarlenDynamicPersistentTileSchedulerILi192ELi128ELi384ELi128ELb1ELb1ELb1ELb1ELb1ELb1EEEEEEEEEvNT_6ParamsE --------------------------
	.section	.nv.info._ZN7cutlass13device_kernelIN5flash11enable_sm90INS1_16FlashAttnFwdSm90INS1_25CollectiveMainloopFwdSm90ILi2EN4cute5tupleIJNS5_1CILi1EEES8_S8_EEENS6_IJNS7_ILi192EEENS7_ILi128EEENS7_ILi96EEEEEELi96ENS_10bfloat16_tEfNS_4arch4Sm90ELb1ELb0ELb1ELb1ELb1ELb1ELb0ELb0ELb1ELb1ELb1ELb0EEENS1_21CollectiveEpilogueFwdINS6_IJSA_SC_SB_EEES9_SE_SG_Li384ELb1ELb1ELb1ELb0EEENS1_36VarlenDynamicPersistentTileSchedulerILi192ELi128ELi384ELi128ELb1ELb1ELb1ELb1ELb1ELb1EEEEEEEEEvNT_6ParamsE,"",@"SHT_CUDA_INFO"
	.sectionflags	@""
	.align	4


	//----- nvinfo : EIATTR_CUDA_API_VERSION
	.align		4
        /*0000*/ 	.byte	0x04, 0x37
        /*0002*/ 	.short	(.L_702 - .L_701)
.L_701:
        /*0004*/ 	.word	0x00000082


	//----- nvinfo : EIATTR_KPARAM_INFO
	.align		4
.L_702:
        /*0008*/ 	.byte	0x04, 0x17
        /*000a*/ 	.short	(.L_704 - .L_703)
.L_703:
        /*000c*/ 	.word	0x00000000
        /*0010*/ 	.short	0x0000
        /*0012*/ 	.short	0x0000
        /*0014*/ 	.byte	0x00, 0xf0, 0x01, 0x2a


	//----- nvinfo : EIATTR_SPARSE_MMA_MASK
	.align		4
.L_704:
        /*0018*/ 	.byte	0x03, 0x50
        /*001a*/ 	.short	0x0000


	//----- nvinfo : EIATTR_MAXREG_COUNT
	.align		4
        /*001c*/ 	.byte	0x03, 0x1b
        /*001e*/ 	.short	0x0080


	//----- nvinfo : EIATTR_MERCURY_ISA_VERSION
	.align		4
        /*0020*/ 	.byte	0x03, 0x5f
        /*0022*/ 	.short	0x0101


	//----- nvinfo : EIATTR_VRC_CTA_INIT_COUNT
	.align		4
        /*0024*/ 	.byte	0x02, 0x4a
	.zero		1
	.zero		1


	//----- nvinfo : EIATTR_EXIT_INSTR_OFFSETS
	.align		4
        /*0028*/ 	.byte	0x04, 0x1c
        /*002a*/ 	.short	(.L_706 - .L_705)


	//   ....[0]....
.L_705:
        /*002c*/ 	.word	0x00000010


	//----- nvinfo : EIATTR_MAX_THREADS
	.align		4
.L_706:
        /*0030*/ 	.byte	0x04, 0x05
        /*0032*/ 	.short	(.L_708 - .L_707)
.L_707:
        /*0034*/ 	.word	0x00000200
        /*0038*/ 	.word	0x00000001
        /*003c*/ 	.word	0x00000001


	//----- nvinfo : EIATTR_CBANK_PARAM_SIZE
	.align		4
.L_708:
        /*0040*/ 	.byte	0x03, 0x19
        /*0042*/ 	.short	0x0a80


	//----- nvinfo : EIATTR_PARAM_CBANK
	.align		4
        /*0044*/ 	.byte	0x04, 0x0a
        /*0046*/ 	.short	(.L_710 - .L_709)
	.align		4
.L_709:
        /*0048*/ 	.word	index@(.nv.constant0._ZN7cutlass13device_kernelIN5flash11enable_sm90INS1_16FlashAttnFwdSm90INS1_25CollectiveMainloopFwdSm90ILi2EN4cute5tupleIJNS5_1CILi1EEES8_S8_EEENS6_IJNS7_ILi192EEENS7_ILi128EEENS7_ILi96EEEEEELi96ENS_10bfloat16_tEfNS_4arch4Sm90ELb1ELb0ELb1ELb1ELb1ELb1ELb0ELb0ELb1ELb1ELb1ELb0EEENS1_21CollectiveEpilogueFwdINS6_IJSA_SC_SB_EEES9_SE_SG_Li384ELb1ELb1ELb1ELb0EEENS1_36VarlenDynamicPersistentTileSchedulerILi192ELi128ELi384ELi128ELb1ELb1ELb1ELb1ELb1ELb1EEEEEEEEEvNT_6ParamsE)
        /*004c*/ 	.short	0x0380
        /*004e*/ 	.short	0x0a80


	//----- nvinfo : EIATTR_SW_WAR
	.align		4
.L_710:
        /*0050*/ 	.byte	0x04, 0x36
        /*0052*/ 	.short	(.L_712 - .L_711)
.L_711:
        /*0054*/ 	.word	0x00000008
.L_712:


//--------------------- .nv.info._ZN7cutlass13device_kernelIN5flash11enable_sm90INS1_16FlashAttnFwdSm90INS1_25CollectiveMainloopFwdSm90ILi2EN4cute5tupleIJNS5_1CILi1EEES8_S8_EEENS6_IJNS7_ILi192EEENS7_ILi128EEENS7_ILi64EEEEEELi64ENS_10bfloat16_tEfNS_4arch4Sm90ELb0ELb0ELb1ELb0ELb1ELb0ELb0ELb1ELb1ELb1ELb1ELb0EEENS1_21CollectiveEpilogueFwdINS6_IJSA_SC_SB_EEES9_SE_SG_Li384ELb0ELb1ELb1ELb0EEENS1_19SingleTileSchedulerILb0ELb1ELb1ELi192EEEEEEEEEvNT_6ParamsE --------------------------
	.section	.nv.info._ZN7cutlass13device_kernelIN5flash11enable_sm90INS1_16FlashAttnFwdSm90INS1_25CollectiveMainloopFwdSm90ILi2EN4cute5tupleIJNS5_1CILi1EEES8_S8_EEENS6_IJNS7_ILi192EEENS7_ILi128EEENS7_ILi64EEEEEELi64ENS_10bfloat16_tEfNS_4arch4Sm90ELb0ELb0ELb1ELb0ELb1ELb0ELb0ELb1ELb1ELb1ELb1ELb0EEENS1_21CollectiveEpilogueFwdINS6_IJSA_SC_SB_EEES9_SE_SG_Li384ELb0ELb1ELb1ELb0EEENS1_19SingleTileSchedulerILb0ELb1ELb1ELi192EEEEEEEEEvNT_6ParamsE,"",@"SHT_CUDA_INFO"
	.sectionflags	@""
	.align	4


	//----- nvinfo : EIATTR_CUDA_API_VERSION
	.align		4
        /*0000*/ 	.byte	0x04, 0x37
        /*0002*/ 	.short	(.L_714 - .L_713)
.L_713:
        /*0004*/ 	.word	0x00000082


	//----- nvinfo : EIATTR_KPARAM_INFO
	.align		4
.L_714:
        /*0008*/ 	.byte	0x04, 0x17
        /*000a*/ 	.short	(.L_716 - .L_715)
.L_715:
        /*000c*/ 	.word	0x00000000
        /*0010*/ 	.short	0x0000
        /*0012*/ 	.short	0x0000
        /*0014*/ 	.byte	0x00, 0xf0, 0x01, 0x28


	//----- nvinfo : EIATTR_SPARSE_MMA_MASK
	.align		4
.L_716:
        /*0018*/ 	.byte	0x03, 0x50
        /*001a*/ 	.short	0x0000


	//----- nvinfo : EIATTR_MAXREG_COUNT
	.align		4
        /*001c*/ 	.byte	0x03, 0x1b
        /*001e*/ 	.short	0x0080


	//----- nvinfo : EIATTR_MERCURY_ISA_VERSION
	.align		4
        /*0020*/ 	.byte	0x03, 0x5f
        /*0022*/ 	.short	0x0101


	//----- nvinfo : EIATTR_VRC_CTA_INIT_COUNT
	.align		4
        /*0024*/ 	.byte	0x02, 0x4a
	.zero		1
	.zero		1


	//----- nvinfo : EIATTR_EXIT_INSTR_OFFSETS
	.align		4
        /*0028*/ 	.byte	0x04, 0x1c
        /*002a*/ 	.short	(.L_718 - .L_717)


	//   ....[0]....
.L_717:
        /*002c*/ 	.word	0x00000010


	//----- nvinfo : EIATTR_MAX_THREADS
	.align		4
.L_718:
        /*0030*/ 	.byte	0x04, 0x05
        /*0032*/ 	.short	(.L_720 - .L_719)
.L_719:
        /*0034*/ 	.word	0x00000200
        /*0038*/ 	.word	0x00000001
        /*003c*/ 	.word	0x00000001


	//----- nvinfo : EIATTR_CBANK_PARAM_SIZE
	.align		4
.L_720:
        /*0040*/ 	.byte	0x03, 0x19
        /*0042*/ 	.short	0x0a00


	//----- nvinfo : EIATTR_PARAM_CBANK
	.align		4
        /*0044*/ 	.byte	0x04, 0x0a
        /*0046*/ 	.short	(.L_722 - .L_721)
	.align		4
.L_721:
        /*0048*/ 	.word	index@(.nv.constant0._ZN7cutlass13device_kernelIN5flash11enable_sm90INS1_16FlashAttnFwdSm90INS1_25CollectiveMainloopFwdSm90ILi2EN4cute5tupleIJNS5_1CILi1EEES8_S8_EEENS6_IJNS7_ILi192EEENS7_ILi128EEENS7_ILi64EEEEEELi64ENS_10bfloat16_tEfNS_4arch4Sm90ELb0ELb0ELb1ELb0ELb1ELb0ELb0ELb1ELb1ELb1ELb1ELb0EEENS1_21CollectiveEpilogueFwdINS6_IJSA_SC_SB_EEES9_SE_SG_Li384ELb0ELb1ELb1ELb0EEENS1_19SingleTileSchedulerILb0ELb1ELb1ELi192EEEEEEEEEvNT_6ParamsE)
        /*004c*/ 	.short	0x0380
        /*004e*/ 	.short	0x0a00


	//----- nvinfo : EIATTR_SW_WAR
	.align		4
.L_722:
        /*0050*/ 	.byte	0x04, 0x36
        /*0052*/ 	.short	(.L_724 - .L_723)
.L_723:
        /*0054*/ 	.word	0x00000008
.L_724:


//--------------------- .nv.info._ZN7cutlass13device_kernelIN5flash11enable_sm90INS1_16FlashAttnFwdSm90INS1_25CollectiveMainloopFwdSm90ILi2EN4cute5tupleIJNS5_1CILi1EEES8_S8_EEENS6_IJNS7_ILi192EEENS7_ILi128EEENS7_ILi64EEEEEELi64ENS_10bfloat16_tEfNS_4arch4Sm90ELb0ELb0ELb1ELb1ELb1ELb0ELb0ELb1ELb1ELb1ELb1ELb0EEENS1_21CollectiveEpilogueFwdINS6_IJSA_SC_SB_EEES9_SE_SG_Li384ELb1ELb1ELb1ELb0EEENS1_36VarlenDynamicPersistentTileSchedulerILi192ELi128ELi384ELi128ELb1ELb1ELb1ELb0ELb1ELb1EEEEEEEEEvNT_6ParamsE --------------------------
	.section	.nv.info._ZN7cutlass13device_kernelIN5flash11enable_sm90INS1_16FlashAttnFwdSm90INS1_25CollectiveMainloopFwdSm90ILi2EN4cute5tupleIJNS5_1CILi1EEES8_S8_EEENS6_IJNS7_ILi192EEENS7_ILi128EEENS7_ILi64EEEEEELi64ENS_10bfloat16_tEfNS_4arch4Sm90ELb0ELb0ELb1ELb1ELb1ELb0ELb0ELb1ELb1ELb1ELb1ELb0EEENS1_21CollectiveEpilogueFwdINS6_IJSA_SC_SB_EEES9_SE_SG_Li384ELb1ELb1ELb1ELb0EEENS1_36VarlenDynamicPersistentTileSchedulerILi192ELi128ELi384ELi128ELb1ELb1ELb1ELb0ELb1ELb1EEEEEEEEEvNT_6ParamsE,"",@"SHT_CUDA_INFO"
	.sectionflags	@""
	.align	4


	//----- nvinfo : EIATTR_CUDA_API_VERSION
	.align		4
        /*0000*/ 	.byte	0x04, 0x37
        /*0002*/ 	.short	(.L_726 - .L_725)
.L_725:
        /*0004*/ 	.word	0x00000082


	//----- nvinfo : EIATTR_KPARAM_INFO
	.align		4
.L_726:
        /*0008*/ 	.byte	0x04, 0x17
        /*000a*/ 	.short	(.L_728 - .L_727)
.L_727:
        /*000c*/ 	.word	0x00000000
        /*0010*/ 	.short	0x0000
        /*0012*/ 	.short	0x0000
        /*0014*/ 	.byte	0x00, 0xf0, 0x01, 0x2a


	//----- nvinfo : EIATTR_SPARSE_MMA_MASK
	.align		4
.L_728:
        /*0018*/ 	.byte	0x03, 0x50
        /*001a*/ 	.short	0x0000


	//----- nvinfo : EIATTR_MAXREG_COUNT
	.align		4
        /*001c*/ 	.byte	0x03, 0x1b
        /*001e*/ 	.short	0x0080


	//----- nvinfo : EIATTR_MERCURY_ISA_VERSION
	.align		4
        /*0020*/ 	.byte	0x03, 0x5f
        /*0022*/ 	.short	0x0101


	//----- nvinfo : EIATTR_VRC_CTA_INIT_COUNT
	.align		4
        /*0024*/ 	.byte	0x02, 0x4a
	.zero		1
	.zero		1


	//----- nvinfo : EIATTR_EXIT_INSTR_OFFSETS
	.align		4
        /*0028*/ 	.byte	0x04, 0x1c
        /*002a*/ 	.short	(.L_730 - .L_729)


	//   ....[0]....
.L_729:
        /*002c*/ 	.word	0x00000010


	//----- nvinfo : EIATTR_MAX_THREADS
	.align		4
.L_730:
        /*0030*/ 	.byte	0x04, 0x05
        /*0032*/ 	.short	(.L_732 - .L_731)
.L_731:
        /*0034*/ 	.word	0x00000200
        /*0038*/ 	.word	0x00000001
        /*003c*/ 	.word	0x00000001


	//----- nvinfo : EIATTR_CBANK_PARAM_SIZE
	.align		4
.L_732:
        /*0040*/ 	.byte	0x03, 0x19
        /*0042*/ 	.short	0x0a80


	//----- nvinfo : EIATTR_PARAM_CBANK
	.align		4
        /*0044*/ 	.byte	0x04, 0x0a
        /*0046*/ 	.short	(.L_734 - .L_733)
	.align		4
.L_733:
        /*0048*/ 	.word	index@(.nv.constant0._ZN7cutlass13device_kernelIN5flash11enable_sm90INS1_16FlashAttnFwdSm90INS1_25CollectiveMainloopFwdSm90ILi2EN4cute5tupleIJNS5_1CILi1EEES8_S8_EEENS6_IJNS7_ILi192EEENS7_ILi128EEENS7_ILi64EEEEEELi64ENS_10bfloat16_tEfNS_4arch4Sm90ELb0ELb0ELb1ELb1ELb1ELb0ELb0ELb1ELb1ELb1ELb1ELb0EEENS1_21CollectiveEpilogueFwdINS6_IJSA_SC_SB_EEES9_SE_SG_Li384ELb1ELb1ELb1ELb0EEENS1_36VarlenDynamicPersistentTileSchedulerILi192ELi128ELi384ELi128ELb1ELb1ELb1ELb0ELb1ELb1EEEEEEEEEvNT_6ParamsE)
        /*004c*/ 	.short	0x0380
        /*004e*/ 	.short	0x0a80


	//----- nvinfo : EIATTR_SW_WAR
	.align		4
.L_734:
        /*0050*/ 	.byte	0x04, 0x36
        /*0052*/ 	.short	(.L_736 - .L_735)
.L_735:
        /*0054*/ 	.word	0x00000008
.L_736:


//--------------------- .nv.info._ZN7cutlass13device_kernelIN5flash11enable_sm90INS1_16FlashAttnFwdSm90INS1_25CollectiveMainloopFwdSm90ILi2EN4cute5tupleIJNS5_1CILi1EEES8_S8_EEENS6_IJNS7_ILi192EEENS7_ILi128EEENS7_ILi64EEEEEELi64ENS_10bfloat16_tEfNS_4arch4Sm90ELb0ELb0ELb1ELb1ELb1ELb1ELb0ELb1ELb1ELb1ELb1ELb0EEENS1_21CollectiveEpilogueFwdINS6_IJSA_SC_SB_EEES9_SE_SG_Li384ELb1ELb1ELb1ELb0EEENS1_36VarlenDynamicPersistentTileSchedulerILi192ELi128ELi384ELi128ELb1ELb1ELb1ELb0ELb1ELb1EEEEEEEEEvNT_6ParamsE --------------------------
	.section	.nv.info._ZN7cutlass13device_kernelIN5flash11enable_sm90INS1_16FlashAttnFwdSm90INS1_25CollectiveMainloopFwdSm90ILi2EN4cute5tupleIJNS5_1CILi1EEES8_S8_EEENS6_IJNS7_ILi192EEENS7_ILi128EEENS7_ILi64EEEEEELi64ENS_10bfloat16_tEfNS_4arch4Sm90ELb0ELb0ELb1ELb1ELb1ELb1ELb0ELb1ELb1ELb1ELb1ELb0EEENS1_21CollectiveEpilogueFwdINS6_IJSA_SC_SB_EEES9_SE_SG_Li384ELb1ELb1ELb1ELb0EEENS1_36VarlenDynamicPersistentTileSchedulerILi192ELi128ELi384ELi128ELb1ELb1ELb1ELb0ELb1ELb1EEEEEEEEEvNT_6ParamsE,"",@"SHT_CUDA_INFO"
	.sectionflags	@""
	.align	4


	//----- nvinfo : EIATTR_CUDA_API_VERSION
	.align		4
        /*0000*/ 	.byte	0x04, 0x37
        /*0002*/ 	.short	(.L_738 - .L_737)
.L_737:
        /*0004*/ 	.word	0x00000082


	//----- nvinfo : EIATTR_KPARAM_INFO
	.align		4
.L_738:
        /*0008*/ 	.byte	0x04, 0x17
        /*000a*/ 	.short	(.L_740 - .L_739)
.L_739:
        /*000c*/ 	.word	0x00000000
        /*0010*/ 	.short	0x0000
        /*0012*/ 	.short	0x0000
        /*0014*/ 	.byte	0x00, 0xf0, 0x01, 0x2a


	//----- nvinfo : EIATTR_SPARSE_MMA_MASK
	.align		4
.L_740:
        /*0018*/ 	.byte	0x03, 0x50
        /*001a*/ 	.short	0x0000


	//----- nvinfo : EIATTR_MAXREG_COUNT
	.align		4
        /*001c*/ 	.byte	0x03, 0x1b
        /*001e*/ 	.short	0x0080


	//----- nvinfo : EIATTR_MERCURY_ISA_VERSION
	.align		4
        /*0020*/ 	.byte	0x03, 0x5f
        /*0022*/ 	.short	0x0101


	//----- nvinfo : EIATTR_VRC_CTA_INIT_COUNT
	.align		4
        /*0024*/ 	.byte	0x02, 0x4a
	.zero		1
	.zero		1


	//----- nvinfo : EIATTR_EXIT_INSTR_OFFSETS
	.align		4
        /*0028*/ 	.byte	0x04, 0x1c
        /*002a*/ 	.short	(.L_742 - .L_741)


	//   ....[0]....
.L_741:
        /*002c*/ 	.word	0x00000010


	//----- nvinfo : EIATTR_MAX_THREADS
	.align		4
.L_742:
        /*0030*/ 	.byte	0x04, 0x05
        /*0032*/ 	.short	(.L_744 - .L_743)
.L_743:
        /*0034*/ 	.word	0x00000200
        /*0038*/ 	.word	0x00000001
        /*003c*/ 	.word	0x00000001


	//----- nvinfo : EIATTR_CBANK_PARAM_SIZE
	.align		4
.L_744:
        /*0040*/ 	.byte	0x03, 0x19
        /*0042*/ 	.short	0x0a80


	//----- nvinfo : EIATTR_PARAM_CBANK
	.align		4
        /*0044*/ 	.byte	0x04, 0x0a
        /*0046*/ 	.short	(.L_746 - .L_745)
	.align		4
.L_745:
        /*0048*/ 	.word	index@(.nv.constant0._ZN7cutlass13device_kernelIN5flash11enable_sm90INS1_16FlashAttnFwdSm90INS1_25CollectiveMainloopFwdSm90ILi2EN4cute5tupleIJNS5_1CILi1EEES8_S8_EEENS6_IJNS7_ILi192EEENS7_ILi128EEENS7_ILi64EEEEEELi64ENS_10bfloat16_tEfNS_4arch4Sm90ELb0ELb0ELb1ELb1ELb1ELb1ELb0ELb1ELb1ELb1ELb1ELb0EEENS1_21CollectiveEpilogueFwdINS6_IJSA_SC_SB_EEES9_SE_SG_Li384ELb1ELb1ELb1ELb0EEENS1_36VarlenDynamicPersistentTileSchedulerILi192ELi128ELi384ELi128ELb1ELb1ELb1ELb0ELb1ELb1EEEEEEEEEvNT_6ParamsE)
        /*004c*/ 	.short	0x0380
        /*004e*/ 	.short	0x0a80


	//----- nvinfo : EIATTR_SW_WAR
	.align		4
.L_746:
        /*0050*/ 	.byte	0x04, 0x36
        /*0052*/ 	.short	(.L_748 - .L_747)
.L_747:
        /*0054*/ 	.word	0x00000008
.L_748:


//--------------------- .nv.info._ZN7cutlass13device_kernelIN5flash11enable_sm90INS1_16FlashAttnFwdSm90INS1_25CollectiveMainloopFwdSm90ILi2EN4cute5tupleIJNS5_1CILi1EEES8_S8_EEENS6_IJNS7_ILi192EEENS7_ILi128EEENS7_ILi64EEEEEELi64ENS_10bfloat16_tEfNS_4arch4Sm90ELb0ELb1ELb1ELb0ELb1ELb0ELb0ELb1ELb1ELb1ELb1ELb0EEENS1_21CollectiveEpilogueFwdINS6_IJSA_SC_SB_EEES9_SE_SG_Li384ELb0ELb1ELb1ELb0EEENS1_19SingleTileSchedulerILb0ELb1ELb1ELi192EEEEEEEEEvNT_6ParamsE --------------------------
	.section	.nv.info._ZN7cutlass13device_kernelIN5flash11enable_sm90INS1_16FlashAttnFwdSm90INS1_25CollectiveMainloopFwdSm90ILi2EN4cute5tupleIJNS5_1CILi1EEES8_S8_EEENS6_IJNS7_ILi192EEENS7_ILi128EEENS7_ILi64EEEEEELi64ENS_10bfloat16_tEfNS_4arch4Sm90ELb0ELb1ELb1ELb0ELb1ELb0ELb0ELb1ELb1ELb1ELb1ELb0EEENS1_21CollectiveEpilogueFwdINS6_IJSA_SC_SB_EEES9_SE_SG_Li384ELb0ELb1ELb1ELb0EEENS1_19SingleTileSchedulerILb0ELb1ELb1ELi192EEEEEEEEEvNT_6ParamsE,"",@"SHT_CUDA_INFO"
	.sectionflags	@""
	.align	4


	//----- nvinfo : EIATTR_CUDA_API_VERSION
	.align		4
        /*0000*/ 	.byte	0x04, 0x37
        /*0002*/ 	.short	(.L_750 - .L_749)
.L_749:
        /*0004*/ 	.word	0x00000082


	//----- nvinfo : EIATTR_KPARAM_INFO
	.align		4
.L_750:
        /*0008*/ 	.byte	0x04, 0x17
        /*000a*/ 	.short	(.L_752 - .L_751)
.L_751:
        /*000c*/ 	.word	0x00000000
        /*0010*/ 	.short	0x0000
        /*0012*/ 	.short	0x0000
        /*0014*/ 	.byte	0x00, 0xf0, 0x01, 0x28


	//----- nvinfo : EIATTR_SPARSE_MMA_MASK
	.align		4
.L_752:
        /*0018*/ 	.byte	0x03, 0x50
        /*001a*/ 	.short	0x0000


	//----- nvinfo : EIATTR_MAXREG_COUNT
	.align		4
        /*001c*/ 	.byte	0x03, 0x1b
        /*001e*/ 	.short	0x0080


	//----- nvinfo : EIATTR_MERCURY_ISA_VERSION
	.align		4
        /*0020*/ 	.byte	0x03, 0x5f
        /*0022*/ 	.short	0x0101


	//----- nvinfo : EIATTR_VRC_CTA_INIT_COUNT
	.align		4
        /*0024*/ 	.byte	0x02, 0x4a
	.zero		1
	.zero		1


	//----- nvinfo : EIATTR_EXIT_INSTR_OFFSETS
	.align		4
        /*0028*/ 	.byte	0x04, 0x1c
        /*002a*/ 	.short	(.L_754 - .L_753)


	//   ....[0]....
.L_753:
        /*002c*/ 	.word	0x00000010


	//----- nvinfo : EIATTR_MAX_THREADS
	.align		4
.L_754:
        /*0030*/ 	.byte	0x04, 0x05
        /*0032*/ 	.short	(.L_756 - .L_755)
.L_755:
        /*0034*/ 	.word	0x00000200
        /*0038*/ 	.word	0x00000001
        /*003c*/ 	.word	0x00000001


	//----- nvinfo : EIATTR_CBANK_PARAM_SIZE
	.align		4
.L_756:
        /*0040*/ 	.byte	0x03, 0x19
        /*0042*/ 	.short	0x0a00


	//----- nvinfo : EIATTR_PARAM_CBANK
	.align		4
        /*0044*/ 	.byte	0x04, 0x0a
        /*0046*/ 	.short	(.L_758 - .L_757)
	.align		4
.L_757:
        /*0048*/ 	.word	index@(.nv.constant0._ZN7cutlass13device_kernelIN5flash11enable_sm90INS1_16FlashAttnFwdSm90INS1_25CollectiveMainloopFwdSm90ILi2EN4cute5tupleIJNS5_1CILi1EEES8_S8_EEENS6_IJNS7_ILi192EEENS7_ILi128EEENS7_ILi64EEEEEELi64ENS_10bfloat16_tEfNS_4arch4Sm90ELb0ELb1ELb1ELb0ELb1ELb0ELb0ELb1ELb1ELb1ELb1ELb0EEENS1_21CollectiveEpilogueFwdINS6_IJSA_SC_SB_EEES9_SE_SG_Li384ELb0ELb1ELb1ELb0EEENS1_19SingleTileSchedulerILb0ELb1ELb1ELi192EEEEEEEEEvNT_6ParamsE)
        /*004c*/ 	.short	0x0380
        /*004e*/ 	.short	0x0a00


	//----- nvinfo : EIATTR_SW_WAR
	.align		4
.L_758:
        /*0050*/ 	.byte	0x04, 0x36
        /*0052*/ 	.short	(.L_760 - .L_759)
.L_759:
        /*0054*/ 	.word	0x00000008
.L_760:


//--------------------- .nv.info._ZN7cutlass13device_kernelIN5flash11enable_sm90INS1_16FlashAttnFwdSm90INS1_25CollectiveMainloopFwdSm90ILi2EN4cute5tupleIJNS5_1CILi1EEES8_S8_EEENS6_IJNS7_ILi192EEENS7_ILi128EEENS7_ILi64EEEEEELi64ENS_10bfloat16_tEfNS_4arch4Sm90ELb0ELb1ELb1ELb1ELb1ELb0ELb0ELb1ELb1ELb1ELb1ELb0EEENS1_21CollectiveEpilogueFwdINS6_IJSA_SC_SB_EEES9_SE_SG_Li384ELb1ELb1ELb1ELb0EEENS1_36VarlenDynamicPersistentTileSchedulerILi192ELi128ELi384ELi128ELb1ELb1ELb1ELb1ELb0ELb1EEEEEEEEEvNT_6ParamsE --------------------------
	.section	.nv.info._ZN7cutlass13device_kernelIN5flash11enable_sm90INS1_16FlashAttnFwdSm90INS1_25CollectiveMainloopFwdSm90ILi2EN4cute5tupleIJNS5_1CILi1EEES8_S8_EEENS6_IJNS7_ILi192EEENS7_ILi128EEENS7_ILi64EEEEEELi64ENS_10bfloat16_tEfNS_4arch4Sm90ELb0ELb1ELb1ELb1ELb1ELb0ELb0ELb1ELb1ELb1ELb1ELb0EEENS1_21CollectiveEpilogueFwdINS6_IJSA_SC_SB_EEES9_SE_SG_Li384ELb1ELb1ELb1ELb0EEENS1_36VarlenDynamicPersistentTileSchedulerILi192ELi128ELi384ELi128ELb1ELb1ELb1ELb1ELb0ELb1EEEEEEEEEvNT_6ParamsE,"",@"SHT_CUDA_INFO"
	.sectionflags	@""
	.align	4


	//----- nvinfo : EIATTR_CUDA_API_VERSION
	.align		4
        /*0000*/ 	.byte	0x04, 0x37
        /*0002*/ 	.short	(.L_762 - .L_761)
.L_761:
        /*0004*/ 	.word	0x00000082


	//----- nvinfo : EIATTR_KPARAM_INFO
	.align		4
.L_762:
        /*0008*/ 	.byte	0x04, 0x17
        /*000a*/ 	.short	(.L_764 - .L_763)
.L_763:
        /*000c*/ 	.word	0x00000000
        /*0010*/ 	.short	0x0000
        /*0012*/ 	.short	0x0000
        /*0014*/ 	.byte	0x00, 0xf0, 0x01, 0x2a


	//----- nvinfo : EIATTR_SPARSE_MMA_MASK
	.align		4
.L_764:
        /*0018*/ 	.byte	0x03, 0x50
        /*001a*/ 	.short	0x0000


	//----- nvinfo : EIATTR_MAXREG_COUNT
	.align		4
        /*001c*/ 	.byte	0x03, 0x1b
        /*001e*/ 	.short	0x0080


	//----- nvinfo : EIATTR_MERCURY_ISA_VERSION
	.align		4
        /*0020*/ 	.byte	0x03, 0x5f
        /*0022*/ 	.short	0x0101


	//----- nvinfo : EIATTR_VRC_CTA_INIT_COUNT
	.align		4
        /*0024*/ 	.byte	0x02, 0x4a
	.zero		1
	.zero		1


	//----- nvinfo : EIATTR_EXIT_INSTR_OFFSETS
	.align		4
        /*0028*/ 	.byte	0x04, 0x1c
        /*002a*/ 	.short	(.L_766 - .L_765)


	//   ....[0]....
.L_765:
        /*002c*/ 	.word	0x00000010


	//----- nvinfo : EIATTR_MAX_THREADS
	.align		4
.L_766:
        /*0030*/ 	.byte	0x04, 0x05
        /*0032*/ 	.short	(.L_768 - .L_767)
.L_767:
        /*0034*/ 	.word	0x00000200
        /*0038*/ 	.word	0x00000001
        /*003c*/ 	.word	0x00000001


	//----- nvinfo : EIATTR_CBANK_PARAM_SIZE
	.align		4
.L_768:
        /*0040*/ 	.byte	0x03, 0x19
        /*0042*/ 	.short	0x0a80


	//----- nvinfo : EIATTR_PARAM_CBANK
	.align		4
        /*0044*/ 	.byte	0x04, 0x0a
        /*0046*/ 	.short	(.L_770 - .L_769)
	.align		4
.L_769:
        /*0048*/ 	.word	index@(.nv.constant0._ZN7cutlass13device_kernelIN5flash11enable_sm90INS1_16FlashAttnFwdSm90INS1_25CollectiveMainloopFwdSm90ILi2EN4cute5tupleIJNS5_1CILi1EEES8_S8_EEENS6_IJNS7_ILi192EEENS7_ILi128EEENS7_ILi64EEEEEELi64ENS_10bfloat16_tEfNS_4arch4Sm90ELb0ELb1ELb1ELb1ELb1ELb0ELb0ELb1ELb1ELb1ELb1ELb0EEENS1_21CollectiveEpilogueFwdINS6_IJSA_SC_SB_EEES9_SE_SG_Li384ELb1ELb1ELb1ELb0EEENS1_36VarlenDynamicPersistentTileSchedulerILi192ELi128ELi384ELi128ELb1ELb1ELb1ELb1ELb0ELb1EEEEEEEEEvNT_6ParamsE)
        /*004c*/ 	.short	0x0380
        /*004e*/ 	.short	0x0a80


	//----- nvinfo : EIATTR_SW_WAR
	.align		4
.L_770:
        /*0050*/ 	.byte	0x04, 0x36
        /*0052*/ 	.short	(.L_772 - .L_771)
.L_771:
        /*0054*/ 	.word	0x00000008
.L_772:


//--------------------- .nv.info._ZN7cutlass13device_kernelIN5flash11enable_sm90INS1_16FlashAttnFwdSm90INS1_25CollectiveMainloopFwdSm90ILi2EN4cute5tupleIJNS5_1CILi1EEES8_S8_EEENS6_IJNS7_ILi192EEENS7_ILi128EEENS7_ILi64EEEEEELi64ENS_10bfloat16_tEfNS_4arch4Sm90ELb0ELb1ELb1ELb1ELb1ELb1ELb0ELb1ELb1ELb1ELb1ELb0EEENS1_21CollectiveEpilogueFwdINS6_IJSA_SC_SB_EEES9_SE_SG_Li384ELb1ELb1ELb1ELb0EEENS1_36VarlenDynamicPersistentTileSchedulerILi192ELi128ELi384ELi128ELb1ELb1ELb1ELb1ELb0ELb1EEEEEEEEEvNT_6ParamsE --------------------------
	.section	.nv.info._ZN7cutlass13device_kernelIN5flash11enable_sm90INS1_16FlashAttnFwdSm90INS1_25CollectiveMainloopFwdSm90ILi2EN4cute5tupleIJNS5_1CILi1EEES8_S8_EEENS6_IJNS7_ILi192EEENS7_ILi128EEENS7_ILi64EEEEEELi64ENS_10bfloat16_tEfNS_4arch4Sm90ELb0ELb1ELb1ELb1ELb1ELb1ELb0ELb1ELb1ELb1ELb1ELb0EEENS1_21CollectiveEpilogueFwdINS6_IJSA_SC_SB_EEES9_SE_SG_Li384ELb1ELb1ELb1ELb0EEENS1_36VarlenDynamicPersistentTileSchedulerILi192ELi128ELi384ELi128ELb1ELb1ELb1ELb1ELb0ELb1EEEEEEEEEvNT_6ParamsE,"",@"SHT_CUDA_INFO"
	.sectionflags	@""
	.align	4


	//----- nvinfo : EIATTR_CUDA_API_VERSION
	.align		4
        /*0000*/ 	.byte	0x04, 0x37
        /*0002*/ 	.short	(.L_774 - .L_773)
.L_773:
        /*0004*/ 	.word	0x00000082


	//----- nvinfo : EIATTR_KPARAM_INFO
	.align		4
.L_774:
        /*0008*/ 	.byte	0x04, 0x17
        /*000a*/ 	.short	(.L_776 - .L_775)
.L_775:
        /*000c*/ 	.word	0x00000000
        /*0010*/ 	.short	0x0000
        /*0012*/ 	.short	0x0000
        /*0014*/ 	.byte	0x00, 0xf0, 0x01, 0x2a


	//----- nvinfo : EIATTR_SPARSE_MMA_MASK
	.align		4
.L_776:
        /*0018*/ 	.byte	0x03, 0x50
        /*001a*/ 	.short	0x0000


	//----- nvinfo : EIATTR_MAXREG_COUNT
	.align		4
        /*001c*/ 	.byte	0x03, 0x1b
        /*001e*/ 	.short	0x0080


	//----- nvinfo : EIATTR_MERCURY_ISA_VERSION
	.align		4
        /*0020*/ 	.byte	0x03, 0x5f
        /*0022*/ 	.short	0x0101


	//----- nvinfo : EIATTR_VRC_CTA_INIT_COUNT
	.align		4
        /*0024*/ 	.byte	0x02, 0x4a
	.zero		1
	.zero		1


	//----- nvinfo : EIATTR_EXIT_INSTR_OFFSETS
	.align		4
        /*0028*/ 	.byte	0x04, 0x1c
        /*002a*/ 	.short	(.L_778 - .L_777)


	//   ....[0]....
.L_777:
        /*002c*/ 	.word	0x00000010


	//----- nvinfo : EIATTR_MAX_THREADS
	.align		4
.L_778:
        /*0030*/ 	.byte	0x04, 0x05
        /*0032*/ 	.short	(.L_780 - .L_779)
.L_779:
        /*0034*/ 	.word	0x00000200
        /*0038*/ 	.word	0x00000001
        /*003c*/ 	.word	0x00000001


	//----- nvinfo : EIATTR_CBANK_PARAM_SIZE
	.align		4
.L_780:
        /*0040*/ 	.byte	0x03, 0x19
        /*0042*/ 	.short	0x0a80


	//----- nvinfo : EIATTR_PARAM_CBANK
	.align		4
        /*0044*/ 	.byte	0x04, 0x0a
        /*0046*/ 	.short	(.L_782 - .L_781)
	.align		4
.L_781:
        /*0048*/ 	.word	index@(.nv.constant0._ZN7cutlass13device_kernelIN5flash11enable_sm90INS1_16FlashAttnFwdSm90INS1_25CollectiveMainloopFwdSm90ILi2EN4cute5tupleIJNS5_1CILi1EEES8_S8_EEENS6_IJNS7_ILi192EEENS7_ILi128EEENS7_ILi64EEEEEELi64ENS_10bfloat16_tEfNS_4arch4Sm90ELb0ELb1ELb1ELb1ELb1ELb1ELb0ELb1ELb1ELb1ELb1ELb0EEENS1_21CollectiveEpilogueFwdINS6_IJSA_SC_SB_EEES9_SE_SG_Li384ELb1ELb1ELb1ELb0EEENS1_36VarlenDynamicPersistentTileSchedulerILi192ELi128ELi384ELi128ELb1ELb1ELb1ELb1ELb0ELb1EEEEEEEEEvNT_6ParamsE)
        /*004c*/ 	.short	0x0380
        /*004e*/ 	.short	0x0a80


	//----- nvinfo : EIATTR_SW_WAR
	.align		4
.L_782:
        /*0050*/ 	.byte	0x04, 0x36
        /*0052*/ 	.short	(.L_784 - .L_783)
.L_783:
        /*0054*/ 	.word	0x00000008
.L_784:


//--------------------- .nv.info._ZN7cutlass13device_kernelIN5flash11enable_sm90INS1_16FlashAttnFwdSm90INS1_25CollectiveMainloopFwdSm90ILi2EN4cute5tupleIJNS5_1CILi1EEES8_S8_EEENS6_IJNS7_ILi192EEENS7_ILi128EEENS7_ILi64EEEEEELi64ENS_10bfloat16_tEfNS_4arch4Sm90ELb1ELb0ELb1ELb0ELb1ELb0ELb0ELb1ELb1ELb1ELb1ELb0EEENS1_21CollectiveEpilogueFwdINS6_IJSA_SC_SB_EEES9_SE_SG_Li384ELb0ELb1ELb1ELb0EEENS1_19SingleTileSchedulerILb0ELb1ELb1ELi192EEEEEEEEEvNT_6ParamsE --------------------------
	.section	.nv.info._ZN7cutlass13device_kernelIN5flash11enable_sm90INS1_16FlashAttnFwdSm90INS1_25CollectiveMainloopFwdSm90ILi2EN4cute5tupleIJNS5_1CILi1EEES8_S8_EEENS6_IJNS7_ILi192EEENS7_ILi128EEENS7_ILi64EEEEEELi64ENS_10bfloat16_tEfNS_4arch4Sm90ELb1ELb0ELb1ELb0ELb1ELb0ELb0ELb1ELb1ELb1ELb1ELb0EEENS1_21CollectiveEpilogueFwdINS6_IJSA_SC_SB_EEES9_SE_SG_Li384ELb0ELb1ELb1ELb0EEENS1_19SingleTileSchedulerILb0ELb1ELb1ELi192EEEEEEEEEvNT_6ParamsE,"",@"SHT_CUDA_INFO"
	.sectionflags	@""
	.align	4


	//----- nvinfo : EIATTR_CUDA_API_VERSION
	.align		4
        /*0000*/ 	.byte	0x04, 0x37
        /*0002*/ 	.short	(.L_786 - .L_785)
.L_785:
        /*0004*/ 	.word	0x00000082


	//----- nvinfo : EIATTR_KPARAM_INFO
	.align		4
.L_786:
        /*0008*/ 	.byte	0x04, 0x17
        /*000a*/ 	.short	(.L_788 - .L_787)
.L_787:
        /*000c*/ 	.word	0x00000000
        /*0010*/ 	.short	0x0000
        /*0012*/ 	.short	0x0000
        /*0014*/ 	.byte	0x00, 0xf0, 0x01, 0x28


	//----- nvinfo : EIATTR_SPARSE_MMA_MASK
	.align		4
.L_788:
        /*0018*/ 	.byte	0x03, 0x50
        /*001a*/ 	.short	0x0000


	//----- nvinfo : EIATTR_MAXREG_COUNT
	.align		4
        /*001c*/ 	.byte	0x03, 0x1b
        /*001e*/ 	.short	0x0080


	//----- nvinfo : EIATTR_MERCURY_ISA_VERSION
	.align		4
        /*0020*/ 	.byte	0x03, 0x5f
        /*0022*/ 	.short	0x0101


	//----- nvinfo : EIATTR_VRC_CTA_INIT_COUNT
	.align		4
        /*0024*/ 	.byte	0x02, 0x4a
	.zero		1
	.zero		1


	//----- nvinfo : EIATTR_EXIT_INSTR_OFFSETS
	.align		4
        /*0028*/ 	.byte	0x04, 0x1c
        /*002a*/ 	.short	(.L_790 - .L_789)


	//   ....[0]....
.L_789:
        /*002c*/ 	.word	0x00000010


	//----- nvinfo : EIATTR_MAX_THREADS
	.align		4
.L_790:
        /*0030*/ 	.byte	0x04, 0x05
        /*0032*/ 	.short	(.L_792 - .L_791)
.L_791:
        /*0034*/ 	.word	0x00000200
        /*0038*/ 	.word	0x00000001
        /*003c*/ 	.word	0x00000001


	//----- nvinfo : EIATTR_CBANK_PARAM_SIZE
	.align		4
.L_792:
        /*0040*/ 	.byte	0x03, 0x19
        /*0042*/ 	.short	0x0a00


	//----- nvinfo : EIATTR_PARAM_CBANK
	.align		4
        /*0044*/ 	.byte	0x04, 0x0a
        /*0046*/ 	.short	(.L_794 - .L_793)
	.align		4
.L_793:
        /*0048*/ 	.word	index@(.nv.constant0._ZN7cutlass13device_kernelIN5flash11enable_sm90INS1_16FlashAttnFwdSm90INS1_25CollectiveMainloopFwdSm90ILi2EN4cute5tupleIJNS5_1CILi1EEES8_S8_EEENS6_IJNS7_ILi192EEENS7_ILi128EEENS7_ILi64EEEEEELi64ENS_10bfloat16_tEfNS_4arch4Sm90ELb1ELb0ELb1ELb0ELb1ELb0ELb0ELb1ELb1ELb1ELb1ELb0EEENS1_21CollectiveEpilogueFwdINS6_IJSA_SC_SB_EEES9_SE_SG_Li384ELb0ELb1ELb1ELb0EEENS1_19SingleTileSchedulerILb0ELb1ELb1ELi192EEEEEEEEEvNT_6ParamsE)
        /*004c*/ 	.short	0x0380
        /*004e*/ 	.short	0x0a00


	//----- nvinfo : EIATTR_SW_WAR
	.align		4
.L_794:
        /*0050*/ 	.byte	0x04, 0x36
        /*0052*/ 	.short	(.L_796 - .L_795)
.L_795:
        /*0054*/ 	.word	0x00000008
.L_796:


//--------------------- .nv.info._ZN7cutlass13device_kernelIN5flash11enable_sm90INS1_16FlashAttnFwdSm90INS1_25CollectiveMainloopFwdSm90ILi2EN4cute5tupleIJNS5_1CILi1EEES8_S8_EEENS6_IJNS7_ILi192EEENS7_ILi128EEENS7_ILi64EEEEEELi64ENS_10bfloat16_tEfNS_4arch4Sm90ELb1ELb0ELb1ELb1ELb1ELb0ELb0ELb1ELb1ELb1ELb1ELb0EEENS1_21CollectiveEpilogueFwdINS6_IJSA_SC_SB_EEES9_SE_SG_Li384ELb1ELb1ELb1ELb0EEENS1_36VarlenDynamicPersistentTileSchedulerILi192ELi128ELi384ELi128ELb1ELb1ELb1ELb1ELb1ELb1EEEEEEEEEvNT_6ParamsE --------------------------
	.section	.nv.info._ZN7cutlass13device_kernelIN5flash11enable_sm90INS1_16FlashAttnFwdSm90INS1_25CollectiveMainloopFwdSm90ILi2EN4cute5tupleIJNS5_1CILi1EEES8_S8_EEENS6_IJNS7_ILi192EEENS7_ILi128EEENS7_ILi64EEEEEELi64ENS_10bfloat16_tEfNS_4arch4Sm90ELb1ELb0ELb1ELb1ELb1ELb0ELb0ELb1ELb1ELb1ELb1ELb0EEENS1_21CollectiveEpilogueFwdINS6_IJSA_SC_SB_EEES9_SE_SG_Li384ELb1ELb1ELb1ELb0EEENS1_36VarlenDynamicPersistentTileSchedulerILi192ELi128ELi384ELi128ELb1ELb1ELb1ELb1ELb1ELb1EEEEEEEEEvNT_6ParamsE,"",@"SHT_CUDA_INFO"
	.sectionflags	@""
	.align	4


	//----- nvinfo : EIATTR_CUDA_API_VERSION
	.align		4
        /*0000*/ 	.byte	0x04, 0x37
        /*0002*/ 	.short	(.L_798 - .L_797)
.L_797:
        /*0004*/ 	.word	0x00000082


	//----- nvinfo : EIATTR_KPARAM_INFO
	.align		4
.L_798:
        /*0008*/ 	.byte	0x04, 0x17
        /*000a*/ 	.short	(.L_800 - .L_799)
.L_799:
        /*000c*/ 	.word	0x00000000
        /*0010*/ 	.short	0x0000
        /*0012*/ 	.short	0x0000
        /*0014*/ 	.byte	0x00, 0xf0, 0x01, 0x2a


	//----- nvinfo : EIATTR_SPARSE_MMA_MASK
	.align		4
.L_800:
        /*0018*/ 	.byte	0x03, 0x50
        /*001a*/ 	.short	0x0000


	//----- nvinfo : EIATTR_MAXREG_COUNT
	.align		4
        /*001c*/ 	.byte	0x03, 0x1b
        /*001e*/ 	.short	0x0080


	//----- nvinfo : EIATTR_MERCURY_ISA_VERSION
	.align		4
        /*0020*/ 	.byte	0x03, 0x5f
        /*0022*/ 	.short	0x0101


	//----- nvinfo : EIATTR_VRC_CTA_INIT_COUNT
	.align		4
        /*0024*/ 	.byte	0x02, 0x4a
	.zero		1
	.zero		1


	//----- nvinfo : EIATTR_EXIT_INSTR_OFFSETS
	.align		4
        /*0028*/ 	.byte	0x04, 0x1c
        /*002a*/ 	.short	(.L_802 - .L_801)


	//   ....[0]....
.L_801:
        /*002c*/ 	.word	0x00000010


	//----- nvinfo : EIATTR_MAX_THREADS
	.align		4
.L_802:
        /*0030*/ 	.byte	0x04, 0x05
        /*0032*/ 	.short	(.L_804 - .L_803)
.L_803:
        /*0034*/ 	.word	0x00000200
        /*0038*/ 	.word	0x00000001
        /*003c*/ 	.word	0x00000001


	//----- nvinfo : EIATTR_CBANK_PARAM_SIZE
	.align		4
.L_804:
        /*0040*/ 	.byte	0x03, 0x19
        /*0042*/ 	.short	0x0a80


	//----- nvinfo : EIATTR_PARAM_CBANK
	.align		4
        /*0044*/ 	.byte	0x04, 0x0a
        /*0046*/ 	.short	(.L_806 - .L_805)
	.align		4
.L_805:
        /*0048*/ 	.word	index@(.nv.constant0._ZN7cutlass13device_kernelIN5flash11enable_sm90INS1_16FlashAttnFwdSm90INS1_25CollectiveMainloopFwdSm90ILi2EN4cute5tupleIJNS5_1CILi1EEES8_S8_EEENS6_IJNS7_ILi192EEENS7_ILi128EEENS7_ILi64EEEEEELi64ENS_10bfloat16_tEfNS_4arch4Sm90ELb1ELb0ELb1ELb1ELb1ELb0ELb0ELb1ELb1ELb1ELb1ELb0EEENS1_21CollectiveEpilogueFwdINS6_IJSA_SC_SB_EEES9_SE_SG_Li384ELb1ELb1ELb1ELb0EEENS1_36VarlenDynamicPersistentTileSchedulerILi192ELi128ELi384ELi128ELb1ELb1ELb1ELb1ELb1ELb1EEEEEEEEEvNT_6ParamsE)
        /*004c*/ 	.short	0x0380
        /*004e*/ 	.short	0x0a80


	//----- nvinfo : EIATTR_SW_WAR
	.align		4
.L_806:
        /*0050*/ 	.byte	0x04, 0x36
        /*0052*/ 	.short	(.L_808 - .L_807)
.L_807:
        /*0054*/ 	.word	0x00000008
.L_808:


//--------------------- .nv.info._ZN7cutlass13device_kernelIN5flash11enable_sm90INS1_16FlashAttnFwdSm90INS1_25CollectiveMainloopFwdSm90ILi2EN4cute5tupleIJNS5_1CILi1EEES8_S8_EEENS6_IJNS7_ILi192EEENS7_ILi128EEENS7_ILi64EEEEEELi64ENS_10bfloat16_tEfNS_4arch4Sm90ELb1ELb0ELb1ELb1ELb1ELb1ELb0ELb1ELb1ELb1ELb1ELb0EEENS1_21CollectiveEpilogueFwdINS6_IJSA_SC_SB_EEES9_SE_SG_Li384ELb1ELb1ELb1ELb0EEENS1_36VarlenDynamicPersistentTileSchedulerILi192ELi128ELi384ELi128ELb1ELb1ELb1ELb1ELb1ELb1EEEEEEEEEvNT_6ParamsE --------------------------
	.section	.nv.info._ZN7cutlass13device_kernelIN5flash11enable_sm90INS1_16FlashAttnFwdSm90INS1_25CollectiveMainloopFwdSm90ILi2EN4cute5tupleIJNS5_1CILi1EEES8_S8_EEENS6_IJNS7_ILi192EEENS7_ILi128EEENS7_ILi64EEEEEELi64ENS_10bfloat16_tEfNS_4arch4Sm90ELb1ELb0ELb1ELb1ELb1ELb1ELb0ELb1ELb1ELb1ELb1ELb0EEENS1_21CollectiveEpilogueFwdINS6_IJSA_SC_SB_EEES9_SE_SG_Li384ELb1ELb1ELb1ELb0EEENS1_36VarlenDynamicPersistentTileSchedulerILi192ELi128ELi384ELi128ELb1ELb1ELb1ELb1ELb1ELb1EEEEEEEEEvNT_6ParamsE,"",@"SHT_CUDA_INFO"
	.sectionflags	@""
	.align	4


	//----- nvinfo : EIATTR_CUDA_API_VERSION
	.align		4
        /*0000*/ 	.byte	0x04, 0x37
        /*0002*/ 	.short	(.L_810 - .L_809)
.L_809:
        /*0004*/ 	.word	0x00000082


	//----- nvinfo : EIATTR_KPARAM_INFO
	.align		4
.L_810:
        /*0008*/ 	.byte	0x04, 0x17
        /*000a*/ 	.short	(.L_812 - .L_811)
.L_811:
        /*000c*/ 	.word	0x00000000
        /*0010*/ 	.short	0x0000
        /*0012*/ 	.short	0x0000
        /*0014*/ 	.byte	0x00, 0xf0, 0x01, 0x2a


	//----- nvinfo : EIATTR_SPARSE_MMA_MASK
	.align		4
.L_812:
        /*0018*/ 	.byte	0x03, 0x50
        /*001a*/ 	.short	0x0000


	//----- nvinfo : EIATTR_MAXREG_COUNT
	.align		4
        /*001c*/ 	.byte	0x03, 0x1b
        /*001e*/ 	.short	0x0080


	//----- nvinfo : EIATTR_MERCURY_ISA_VERSION
	.align		4
        /*0020*/ 	.byte	0x03, 0x5f
        /*0022*/ 	.short	0x0101


	//----- nvinfo : EIATTR_VRC_CTA_INIT_COUNT
	.align		4
        /*0024*/ 	.byte	0x02, 0x4a
	.zero		1
	.zero		1


	//----- nvinfo : EIATTR_EXIT_INSTR_OFFSETS
	.align		4
        /*0028*/ 	.byte	0x04, 0x1c
        /*002a*/ 	.short	(.L_814 - .L_813)


	//   ....[0]....
.L_813:
        /*002c*/ 	.word	0x00000010


	//----- nvinfo : EIATTR_MAX_THREADS
	.align		4
.L_814:
        /*0030*/ 	.byte	0x04, 0x05
        /*0032*/ 	.short	(.L_816 - .L_815)
.L_815:
        /*0034*/ 	.word	0x00000200
        /*0038*/ 	.word	0x00000001
        /*003c*/ 	.word	0x00000001


	//----- nvinfo : EIATTR_CBANK_PARAM_SIZE
	.align		4
.L_816:
        /*0040*/ 	.byte	0x03, 0x19
        /*0042*/ 	.short	0x0a80


	//----- nvinfo : EIATTR_PARAM_CBANK
	.align		4
        /*0044*/ 	.byte	0x04, 0x0a
        /*0046*/ 	.short	(.L_818 - .L_817)
	.align		4
.L_817:
        /*0048*/ 	.word	index@(.nv.constant0._ZN7cutlass13device_kernelIN5flash11enable_sm90INS1_16FlashAttnFwdSm90INS1_25CollectiveMainloopFwdSm90ILi2EN4cute5tupleIJNS5_1CILi1EEES8_S8_EEENS6_IJNS7_ILi192EEENS7_ILi128EEENS7_ILi64EEEEEELi64ENS_10bfloat16_tEfNS_4arch4Sm90ELb1ELb0ELb1ELb1ELb1ELb1ELb0ELb1ELb1ELb1ELb1ELb0EEENS1_21CollectiveEpilogueFwdINS6_IJSA_SC_SB_EEES9_SE_SG_Li384ELb1ELb1ELb1ELb0EEENS1_36VarlenDynamicPersistentTileSchedulerILi192ELi128ELi384ELi128ELb1ELb1ELb1ELb1ELb1ELb1EEEEEEEEEvNT_6ParamsE)
        /*004c*/ 	.short	0x0380
        /*004e*/ 	.short	0x0a80


	//----- nvinfo : EIATTR_SW_WAR
	.align		4
.L_818:
        /*0050*/ 	.byte	0x04, 0x36
        /*0052*/ 	.short	(.L_820 - .L_819)
.L_819:
        /*0054*/ 	.word	0x00000008
.L_820:


//--------------------- .nv.callgraph             --------------------------
	.section	.nv.callgraph,"",@"SHT_CUDA_CALLGRAPH"
	.align	4
	.sectionentsize	8
	.align		4
        /*0000*/ 	.word	0x00000000
	.align		4
        /*0004*/ 	.word	0xffffffff
	.align		4
        /*0008*/ 	.word	0x00000000
	.align		4
        /*000c*/ 	.word	0xfffffffe
	.align		4
        /*0010*/ 	.word	0x00000000
	.align		4
        /*0014*/ 	.word	0xfffffffd
	.align		4
        /*0018*/ 	.word	0x00000000
	.align		4
        /*001c*/ 	.word	0xfffffffc


//--------------------- .nv.constant4             --------------------------
	.section	.nv.constant4,"a",@progbits
	.align	8
	.align		8
.nv.constant4:
        /*0000*/ 	.dword	_ZN86_INTERNAL_0e8feed4_50_flash_fwd_hdimall_bf16_paged_split_softcap_sm90_cu_ceb34e2a_36994cuda3std3__45__cpo5beginE
	.align		8
        /*0008*/ 	.dword	_ZN86_INTERNAL_0e8feed4_50_flash_fwd_hdimall_bf16_paged_split_softcap_sm90_cu_ceb34e2a_36994cuda3std3__45__cpo3endE
	.align		8
        /*0010*/ 	.dword	_ZN86_INTERNAL_0e8feed4_50_flash_fwd_hdimall_bf16_paged_split_softcap_sm90_cu_ceb34e2a_36994cuda3std3__45__cpo6cbeginE
	.align		8
        /*0018*/ 	.dword	_ZN86_INTERNAL_0e8feed4_50_flash_fwd_hdimall_bf16_paged_split_softcap_sm90_cu_ceb34e2a_36994cuda3std3__45__cpo4cendE
	.align		8
        /*0020*/ 	.dword	_ZN86_INTERNAL_0e8feed4_50_flash_fwd_hdimall_bf16_paged_split_softcap_sm90_cu_ceb34e2a_36994cuda3std3__488_GLOBAL__N__0e8feed4_50_flash_fwd_hdimall_bf16_paged_split_softcap_sm90_cu_ceb34e2a_36996ignoreE
	.align		8
        /*0028*/ 	.dword	_ZN86_INTERNAL_0e8feed4_50_flash_fwd_hdimall_bf16_paged_split_softcap_sm90_cu_ceb34e2a_36994cuda3std3__419piecewise_constructE
	.align		8
        /*0030*/ 	.dword	_ZN86_INTERNAL_0e8feed4_50_flash_fwd_hdimall_bf16_paged_split_softcap_sm90_cu_ceb34e2a_36994cuda3std3__48in_placeE
	.align		8
        /*0038*/ 	.dword	_ZN86_INTERNAL_0e8feed4_50_flash_fwd_hdimall_bf16_paged_split_softcap_sm90_cu_ceb34e2a_36994cuda3std6ranges3__45__cpo4swapE
	.align		8
        /*0040*/ 	.dword	_ZN86_INTERNAL_0e8feed4_50_flash_fwd_hdimall_bf16_paged_split_softcap_sm90_cu_ceb34e2a_36994cuda3std6ranges3__45__cpo9iter_moveE
	.align		8
        /*0048*/ 	.dword	_ZN86_INTERNAL_0e8feed4_50_flash_fwd_hdimall_bf16_paged_split_softcap_sm90_cu_ceb34e2a_36994cute7productE
	.align		8
        /*0050*/ 	.dword	_ZN86_INTERNAL_0e8feed4_50_flash_fwd_hdimall_bf16_paged_split_softcap_sm90_cu_ceb34e2a_36994cute1_E


//--------------------- .text._ZN7cutlass13device_kernelIN5flash11enable_sm90INS1_16FlashAttnFwdSm90INS1_25CollectiveMainloopFwdSm90ILi2EN4cute5tupleIJNS5_1CILi1EEES8_S8_EEENS6_IJNS7_ILi128EEENS7_ILi80EEENS7_ILi256EEEEEELi256ENS_10bfloat16_tEfNS_4arch4Sm90ELb0ELb0ELb1ELb0ELb1ELb0ELb0ELb1ELb1ELb1ELb1ELb0EEENS1_21CollectiveEpilogueFwdINS6_IJSA_SC_SB_EEES9_SE_SG_Li256ELb0ELb1ELb1ELb0EEENS1_19SingleTileSchedulerILb0ELb1ELb1ELi128EEEEEEEEEvNT_6ParamsE --------------------------
	.section	.text._ZN7cutlass13device_kernelIN5flash11enable_sm90INS1_16FlashAttnFwdSm90INS1_25CollectiveMainloopFwdSm90ILi2EN4cute5tupleIJNS5_1CILi1EEES8_S8_EEENS6_IJNS7_ILi128EEENS7_ILi80EEENS7_ILi256EEEEEELi256ENS_10bfloat16_tEfNS_4arch4Sm90ELb0ELb0ELb1ELb0ELb1ELb0ELb0ELb1ELb1ELb1ELb1ELb0EEENS1_21CollectiveEpilogueFwdINS6_IJSA_SC_SB_EEES9_SE_SG_Li256ELb0ELb1ELb1ELb0EEENS1_19SingleTileSchedulerILb0ELb1ELb1ELi128EEEEEEEEEvNT_6ParamsE,"ax",@progbits
	.align	128
.text._ZN7cutlass13device_kernelIN5flash11enable_sm90INS1_16FlashAttnFwdSm90INS1_25CollectiveMainloopFwdSm90ILi2EN4cute5tupleIJNS5_1CILi1EEES8_S8_EEENS6_IJNS7_ILi128EEENS7_ILi80EEENS7_ILi256EEEEEELi256ENS_10bfloat16_tEfNS_4arch4Sm90ELb0ELb0ELb1ELb0ELb1ELb0ELb0ELb1ELb1ELb1ELb1ELb0EEENS1_21CollectiveEpilogueFwdINS6_IJSA_SC_SB_EEES9_SE_SG_Li256ELb0ELb1ELb1ELb0EEENS1_19SingleTileSchedulerILb0ELb1ELb1ELi128EEEEEEEEEvNT_6ParamsE:
        .type           _ZN7cutlass13device_kernelIN5flash11enable_sm90INS1_16FlashAttnFwdSm90INS1_25CollectiveMainloopFwdSm90ILi2EN4cute5tupleIJNS5_1CILi1EEES8_S8_EEENS6_IJNS7_ILi128EEENS7_ILi80EEENS7_ILi256EEEEEELi256ENS_10bfloat16_tEfNS_4arch4Sm90ELb0ELb0ELb1ELb0ELb1ELb0ELb0ELb1ELb1ELb1ELb1ELb0EEENS1_21CollectiveEpilogueFwdINS6_IJSA_SC_SB_EEES9_SE_SG_Li256ELb0ELb1ELb1ELb0EEENS1_19SingleTileSchedulerILb0ELb1ELb1ELi128EEEEEEEEEvNT_6ParamsE,@function
        .size           _ZN7cutlass13device_kernelIN5flash11enable_sm90INS1_16FlashAttnFwdSm90INS1_25CollectiveMainloopFwdSm90ILi2EN4cute5tupleIJNS5_1CILi1EEES8_S8_EEENS6_IJNS7_ILi128EEENS7_ILi80EEENS7_ILi256EEEEEELi256ENS_10bfloat16_tEfNS_4arch4Sm90ELb0ELb0ELb1ELb0ELb1ELb0ELb0ELb1ELb1ELb1ELb1ELb0EEENS1_21CollectiveEpilogueFwdINS6_IJSA_SC_SB_EEES9_SE_SG_Li256ELb0ELb1ELb1ELb0EEENS1_19SingleTileSchedulerILb0ELb1ELb1ELi128EEEEEEEEEvNT_6ParamsE,(.L_x_45 - _ZN7cutlass13device_kernelIN5flash11enable_sm90INS1_16FlashAttnFwdSm90INS1_25CollectiveMainloopFwdSm90ILi2EN4cute5tupleIJNS5_1CILi1EEES8_S8_EEENS6_IJNS7_ILi128EEENS7_ILi80EEENS7_ILi256EEEEEELi256ENS_10bfloat16_tEfNS_4arch4Sm90ELb0ELb0ELb1ELb0ELb1ELb0ELb0ELb1ELb1ELb1ELb1ELb0EEENS1_21CollectiveEpilogueFwdINS6_IJSA_SC_SB_EEES9_SE_SG_Li256ELb0ELb1ELb1ELb0EEENS1_19SingleTileSchedulerILb0ELb1ELb1ELi128EEEEEEEEEvNT_6ParamsE)
        .other          _ZN7cutlass13device_kernelIN5flash11enable_sm90INS1_16FlashAttnFwdSm90INS1_25CollectiveMainloopFwdSm90ILi2EN4cute5tupleIJNS5_1CILi1EEES8_S8_EEENS6_IJNS7_ILi128EEENS7_ILi80EEENS7_ILi256EEEEEELi256ENS_10bfloat16_tEfNS_4arch4Sm90ELb0ELb0ELb1ELb0ELb1ELb0ELb0ELb1ELb1ELb1ELb1ELb0EEENS1_21CollectiveEpilogueFwdINS6_IJSA_SC_SB_EEES9_SE_SG_Li256ELb0ELb1ELb1ELb0EEENS1_19SingleTileSchedulerILb0ELb1ELb1ELi128EEEEEEEEEvNT_6ParamsE,@"STO_CUDA_ENTRY STV_DEFAULT"
_ZN7cutlass13device_kernelIN5flash11enable_sm90INS1_16FlashAttnFwdSm90INS1_25CollectiveMainloopFwdSm90ILi2EN4cute5tupleIJNS5_1CILi1EEES8_S8_EEENS6_IJNS7_ILi128EEENS7_ILi80EEENS7_ILi256EEEEEELi256ENS_10bfloat16_tEfNS_4arch4Sm90ELb0ELb0ELb1ELb0ELb1ELb0ELb0ELb1ELb1ELb1ELb1ELb0EEENS1_21CollectiveEpilogueFwdINS6_IJSA_SC_SB_EEES9_SE_SG_Li256ELb0ELb1ELb1ELb0EEENS1_19SingleTileSchedulerILb0ELb1ELb1ELi128EEEEEEEEEvNT_6ParamsE:
[----:B------:R-:W-:Y:S01]  /*0000*/  LDC R1, c[0x0][0x37c] ;  /* 0x0000df00ff017b82 */ /* 0x000fe20000000800 */
[----:B------:R-:W-:Y:S05]  /*0010*/  EXIT ;  /* 0x000000000000794d */ /* 0x000fea0003800000 */
.L_x_0:
[----:B------:R-:W-:-:S00]  /*0020*/  BRA `(.L_x_0) ;  /* 0xfffffffc00fc7947 */ /* 0x000fc0000383ffff */
[----:B------:R-:W-:-:S00]  /*0030*/  NOP ;  /* 0x0000000000007918 */ /* 0x000fc00000000000 */
        /* <DEDUP_REMOVED lines=12> */
.L_x_45:


//--------------------- .text._ZN7cutlass13device_kernelIN5flash11enable_sm90INS1_16FlashAttnFwdSm90INS1_25CollectiveMainloopFwdSm90ILi2EN4cute5tupleIJNS5_1CILi1EEES8_S8_EEENS6_IJNS7_ILi128EEENS7_ILi80EEENS7_ILi256EEEEEELi256ENS_10bfloat16_tEfNS_4arch4Sm90ELb0ELb0ELb1ELb1ELb1ELb0ELb0ELb1ELb1ELb1ELb1ELb0EEENS1_21CollectiveEpilogueFwdINS6_IJSA_SC_SB_EEES9_SE_SG_Li256ELb1ELb1ELb1ELb0EEENS1_36VarlenDynamicPersistentTileSchedulerILi128ELi80ELi256ELi128ELb1ELb1ELb1ELb0ELb1ELb1EEEEEEEEEvNT_6ParamsE --------------------------
	.section	.text._ZN7cutlass13device_kernelIN5flash11enable_sm90INS1_16FlashAttnFwdSm90INS1_25CollectiveMainloopFwdSm90ILi2EN4cute5tupleIJNS5_1CILi1EEES8_S8_EEENS6_IJNS7_ILi128EEENS7_ILi80EEENS7_ILi256EEEEEELi256ENS_10bfloat16_tEfNS_4arch4Sm90ELb0ELb0ELb1ELb1ELb1ELb0ELb0ELb1ELb1ELb1ELb1ELb0EEENS1_21CollectiveEpilogueFwdINS6_IJSA_SC_SB_EEES9_SE_SG_Li256ELb1ELb1ELb1ELb0EEENS1_36VarlenDynamicPersistentTileSchedulerILi128ELi80ELi256ELi128ELb1ELb1ELb1ELb0ELb1ELb1EEEEEEEEEvNT_6ParamsE,"ax",@progbits
	.align	128
.text._ZN7cutlass13device_kernelIN5flash11enable_sm90INS1_16FlashAttnFwdSm90INS1_25CollectiveMainloopFwdSm90ILi2EN4cute5tupleIJNS5_1CILi1EEES8_S8_EEENS6_IJNS7_ILi128EEENS7_ILi80EEENS7_ILi256EEEEEELi256ENS_10bfloat16_tEfNS_4arch4Sm90ELb0ELb0ELb1ELb1ELb1ELb0ELb0ELb1ELb1ELb1ELb1ELb0EEENS1_21CollectiveEpilogueFwdINS6_IJSA_SC_SB_EEES9_SE_SG_Li256ELb1ELb1ELb1ELb0EEENS1_36VarlenDynamicPersistentTileSchedulerILi128ELi80ELi256ELi128ELb1ELb1ELb1ELb0ELb1ELb1EEEEEEEEEvNT_6ParamsE:
        .type           _ZN7cutlass13device_kernelIN5flash11enable_sm90INS1_16FlashAttnFwdSm90INS1_25CollectiveMainloopFwdSm90ILi2EN4cute5tupleIJNS5_1CILi1EEES8_S8_EEENS6_IJNS7_ILi128EEENS7_ILi80EEENS7_ILi256EEEEEELi256ENS_10bfloat16_tEfNS_4arch4Sm90ELb0ELb0ELb1ELb1ELb1ELb0ELb0ELb1ELb1ELb1ELb1ELb0EEENS1_21CollectiveEpilogueFwdINS6_IJSA_SC_SB_EEES9_SE_SG_Li256ELb1ELb1ELb1ELb0EEENS1_36VarlenDynamicPersistentTileSchedulerILi128ELi80ELi256ELi128ELb1ELb1ELb1ELb0ELb1ELb1EEEEEEEEEvNT_6ParamsE,@function
        .size           _ZN7cutlass13device_kernelIN5flash11enable_sm90INS1_16FlashAttnFwdSm90INS1_25CollectiveMainloopFwdSm90ILi2EN4cute5tupleIJNS5_1CILi1EEES8_S8_EEENS6_IJNS7_ILi128EEENS7_ILi80EEENS7_ILi256EEEEEELi256ENS_10bfloat16_tEfNS_4arch4Sm90ELb0ELb0ELb1ELb1ELb1ELb0ELb0ELb1ELb1ELb1ELb1ELb0EEENS1_21CollectiveEpilogueFwdINS6_IJSA_SC_SB_EEES9_SE_SG_Li256ELb1ELb1ELb1ELb0EEENS1_36VarlenDynamicPersistentTileSchedulerILi128ELi80ELi256ELi128ELb1ELb1ELb1ELb0ELb1ELb1EEEEEEEEEvNT_6ParamsE,(.L_x_46 - _ZN7cutlass13device_kernelIN5flash11enable_sm90INS1_16FlashAttnFwdSm90INS1_25CollectiveMainloopFwdSm90ILi2EN4cute5tupleIJNS5_1CILi1EEES8_S8_EEENS6_IJNS7_ILi128EEENS7_ILi80EEENS7_ILi256EEEEEELi256ENS_10bfloat16_tEfNS_4arch4Sm90ELb0ELb0ELb1ELb1ELb1ELb0ELb0ELb1ELb1ELb1ELb1ELb0EEENS1_21CollectiveEpilogueFwdINS6_IJSA_SC_SB_EEES9_SE_SG_Li256ELb1ELb1ELb1ELb0EEENS1_36VarlenDynamicPersistentTileSchedulerILi128ELi80ELi256ELi128ELb1ELb1ELb1ELb0ELb1ELb1EEEEEEEEEvNT_6ParamsE)
        .other          _ZN7cutlass13device_kernelIN5flash11enable_sm90INS1_16FlashAttnFwdSm90INS1_25CollectiveMainloopFwdSm90ILi2EN4cute5tupleIJNS5_1CILi1EEES8_S8_EEENS6_IJNS7_ILi128EEENS7_ILi80EEENS7_ILi256EEEEEELi256ENS_10bfloat16_tEfNS_4arch4Sm90ELb0ELb0ELb1ELb1ELb1ELb0ELb0ELb1ELb1ELb1ELb1ELb0EEENS1_21CollectiveEpilogueFwdINS6_IJSA_SC_SB_EEES9_SE_SG_Li256ELb1ELb1ELb1ELb0EEENS1_36VarlenDynamicPersistentTileSchedulerILi128ELi80ELi256ELi128ELb1ELb1ELb1ELb0ELb1ELb1EEEEEEEEEvNT_6ParamsE,@"STO_CUDA_ENTRY STV_DEFAULT"
_ZN7cutlass13device_kernelIN5flash11enable_sm90INS1_16FlashAttnFwdSm90INS1_25CollectiveMainloopFwdSm90ILi2EN4cute5tupleIJNS5_1CILi1EEES8_S8_EEENS6_IJNS7_ILi128EEENS7_ILi80EEENS7_ILi256EEEEEELi256ENS_10bfloat16_tEfNS_4arch4Sm90ELb0ELb0ELb1ELb1ELb1ELb0ELb0ELb1ELb1ELb1ELb1ELb0EEENS1_21CollectiveEpilogueFwdINS6_IJSA_SC_SB_EEES9_SE_SG_Li256ELb1ELb1ELb1ELb0EEENS1_36VarlenDynamicPersistentTileSchedulerILi128ELi80ELi256ELi128ELb1ELb1ELb1ELb0ELb1ELb1EEEEEEEEEvNT_6ParamsE:
[----:B------:R-:W-:Y:S01]  /*0000*/  LDC R1, c[0x0][0x37c] ;  /* 0x0000df00ff017b82 */ /* 0x000fe20000000800 */
[----:B------:R-:W-:Y:S05]  /*0010*/  EXIT ;  /* 0x000000000000794d */ /* 0x000fea0003800000 */
.L_x_1:
        /* <DEDUP_REMOVED lines=14> */
.L_x_46:


//--------------------- .text._ZN7cutlass13device_kernelIN5flash11enable_sm90INS1_16FlashAttnFwdSm90INS1_25CollectiveMainloopFwdSm90ILi2EN4cute5tupleIJNS5_1CILi1EEES8_S8_EEENS6_IJNS7_ILi128EEENS7_ILi80EEENS7_ILi256EEEEEELi256ENS_10bfloat16_tEfNS_4arch4Sm90ELb0ELb0ELb1ELb1ELb1ELb1ELb0ELb1ELb1ELb1ELb1ELb0EEENS1_21CollectiveEpilogueFwdINS6_IJSA_SC_SB_EEES9_SE_SG_Li256ELb1ELb1ELb1ELb0EEENS1_36VarlenDynamicPersistentTileSchedulerILi128ELi80ELi256ELi128ELb1ELb1ELb1ELb0ELb1ELb1EEEEEEEEEvNT_6ParamsE --------------------------
	.section	.text._ZN7cutlass13device_kernelIN5flash11enable_sm90INS1_16FlashAttnFwdSm90INS1_25CollectiveMainloopFwdSm90ILi2EN4cute5tupleIJNS5_1CILi1EEES8_S8_EEENS6_IJNS7_ILi128EEENS7_ILi80EEENS7_ILi256EEEEEELi256ENS_10bfloat16_tEfNS_4arch4Sm90ELb0ELb0ELb1ELb1ELb1ELb1ELb0ELb1ELb1ELb1ELb1ELb0EEENS1_21CollectiveEpilogueFwdINS6_IJSA_SC_SB_EEES9_SE_SG_Li256ELb1ELb1ELb1ELb0EEENS1_36VarlenDynamicPersistentTileSchedulerILi128ELi80ELi256ELi128ELb1ELb1ELb1ELb0ELb1ELb1EEEEEEEEEvNT_6ParamsE,"ax",@progbits
	.align	128
.text._ZN7cutlass13device_kernelIN5flash11enable_sm90INS1_16FlashAttnFwdSm90INS1_25CollectiveMainloopFwdSm90ILi2EN4cute5tupleIJNS5_1CILi1EEES8_S8_EEENS6_IJNS7_ILi128EEENS7_ILi80EEENS7_ILi256EEEEEELi256ENS_10bfloat16_tEfNS_4arch4Sm90ELb0ELb0ELb1ELb1ELb1ELb1ELb0ELb1ELb1ELb1ELb1ELb0EEENS1_21CollectiveEpilogueFwdINS6_IJSA_SC_SB_EEES9_SE_SG_Li256ELb1ELb1ELb1ELb0EEENS1_36VarlenDynamicPersistentTileSchedulerILi128ELi80ELi256ELi128ELb1ELb1ELb1ELb0ELb1ELb1EEEEEEEEEvNT_6ParamsE:
        .type           _ZN7cutlass13device_kernelIN5flash11enable_sm90INS1_16FlashAttnFwdSm90INS1_25CollectiveMainloopFwdSm90ILi2EN4cute5tupleIJNS5_1CILi1EEES8_S8_EEENS6_IJNS7_ILi128EEENS7_ILi80EEENS7_ILi256EEEEEELi256ENS_10bfloat16_tEfNS_4arch4Sm90ELb0ELb0ELb1ELb1ELb1ELb1ELb0ELb1ELb1ELb1ELb1ELb0EEENS1_21CollectiveEpilogueFwdINS6_IJSA_SC_SB_EEES9_SE_SG_Li256ELb1ELb1ELb1ELb0EEENS1_36VarlenDynamicPersistentTileSchedulerILi128ELi80ELi256ELi128ELb1ELb1ELb1ELb0ELb1ELb1EEEEEEEEEvNT_6ParamsE,@function
        .size           _ZN7cutlass13device_kernelIN5flash11enable_sm90INS1_16FlashAttnFwdSm90INS1_25CollectiveMainloopFwdSm90ILi2EN4cute5tupleIJNS5_1CILi1EEES8_S8_EEENS6_IJNS7_ILi128EEENS7_ILi80EEENS7_ILi256EEEEEELi256ENS_10bfloat16_tEfNS_4arch4Sm90ELb0ELb0ELb1ELb1ELb1ELb1ELb0ELb1ELb1ELb1ELb1ELb0EEENS1_21CollectiveEpilogueFwdINS6_IJSA_SC_SB_EEES9_SE_SG_Li256ELb1ELb1ELb1ELb0EEENS1_36VarlenDynamicPersistentTileSchedulerILi128ELi80ELi256ELi128ELb1ELb1ELb1ELb0ELb1ELb1EEEEEEEEEvNT_6ParamsE,(.L_x_47 - _ZN7cutlass13device_kernelIN5flash11enable_sm90INS1_16FlashAttnFwdSm90INS1_25CollectiveMainloopFwdSm90ILi2EN4cute5tupleIJNS5_1CILi1EEES8_S8_EEENS6_IJNS7_ILi128EEENS7_ILi80EEENS7_ILi256EEEEEELi256ENS_10bfloat16_tEfNS_4arch4Sm90ELb0ELb0ELb1ELb1ELb1ELb1ELb0ELb1ELb1ELb1ELb1ELb0EEENS1_21CollectiveEpilogueFwdINS6_IJSA_SC_SB_EEES9_SE_SG_Li256ELb1ELb1ELb1ELb0EEENS1_36VarlenDynamicPersistentTileSchedulerILi128ELi80ELi256ELi128ELb1ELb1ELb1ELb0ELb1ELb1EEEEEEEEEvNT_6ParamsE)
        .other          _ZN7cutlass13device_kernelIN5flash11enable_sm90INS1_16FlashAttnFwdSm90INS1_25CollectiveMainloopFwdSm90ILi2EN4cute5tupleIJNS5_1CILi1EEES8_S8_EEENS6_IJNS7_ILi128EEENS7_ILi80EEENS7_ILi256EEEEEELi256ENS_10bfloat16_tEfNS_4arch4Sm90ELb0ELb0ELb1ELb1ELb1ELb1ELb0ELb1ELb1ELb1ELb1ELb0EEENS1_21CollectiveEpilogueFwdINS6_IJSA_SC_SB_EEES9_SE_SG_Li256ELb1ELb1ELb1ELb0EEENS1_36VarlenDynamicPersistentTileSchedulerILi128ELi80ELi256ELi128ELb1ELb1ELb1ELb0ELb1ELb1EEEEEEEEEvNT_6ParamsE,@"STO_CUDA_ENTRY STV_DEFAULT"
_ZN7cutlass13device_kernelIN5flash11enable_sm90INS1_16FlashAttnFwdSm90INS1_25CollectiveMainloopFwdSm90ILi2EN4cute5tupleIJNS5_1CILi1EEES8_S8_EEENS6_IJNS7_ILi128EEENS7_ILi80EEENS7_ILi256EEEEEELi256ENS_10bfloat16_tEfNS_4arch4Sm90ELb0ELb0ELb1ELb1ELb1ELb1ELb0ELb1ELb1ELb1ELb1ELb0EEENS1_21CollectiveEpilogueFwdINS6_IJSA_SC_SB_EEES9_SE_SG_Li256ELb1ELb1ELb1ELb0EEENS1_36VarlenDynamicPersistentTileSchedulerILi128ELi80ELi256ELi128ELb1ELb1ELb1ELb0ELb1ELb1EEEEEEEEEvNT_6ParamsE:
[----:B------:R-:W-:Y:S01]  /*0000*/  LDC R1, c[0x0][0x37c] ;  /* 0x0000df00ff017b82 */ /* 0x000fe20000000800 */
[----:B------:R-:W-:Y:S05]  /*0010*/  EXIT ;  /* 0x000000000000794d */ /* 0x000fea0003800000 */
.L_x_2:
        /* <DEDUP_REMOVED lines=14> */
.L_x_47:


//--------------------- .text._ZN7cutlass13device_kernelIN5flash11enable_sm90INS1_16FlashAttnFwdSm90INS1_25CollectiveMainloopFwdSm90ILi2EN4cute5tupleIJNS5_1CILi1EEES8_S8_EEENS6_IJNS7_ILi128EEENS7_ILi64EEENS7_ILi256EEEEEELi256ENS_10bfloat16_tEfNS_4arch4Sm90ELb0ELb1ELb1ELb0ELb1ELb0ELb0ELb1ELb1ELb1ELb1ELb0EEENS1_21CollectiveEpilogueFwdINS6_IJSA_SC_SB_EEES9_SE_SG_Li256ELb0ELb1ELb1ELb0EEENS1_19SingleTileSchedulerILb0ELb1ELb1ELi128EEEEEEEEEvNT_6ParamsE --------------------------
	.section	.text._ZN7cutlass13device_kernelIN5flash11enable_sm90INS1_16FlashAttnFwdSm90INS1_25CollectiveMainloopFwdSm90ILi2EN4cute5tupleIJNS5_1CILi1EEES8_S8_EEENS6_IJNS7_ILi128EEENS7_ILi64EEENS7_ILi256EEEEEELi256ENS_10bfloat16_tEfNS_4arch4Sm90ELb0ELb1ELb1ELb0ELb1ELb0ELb0ELb1ELb1ELb1ELb1ELb0EEENS1_21CollectiveEpilogueFwdINS6_IJSA_SC_SB_EEES9_SE_SG_Li256ELb0ELb1ELb1ELb0EEENS1_19SingleTileSchedulerILb0ELb1ELb1ELi128EEEEEEEEEvNT_6ParamsE,"ax",@progbits
	.align	128
.text._ZN7cutlass13device_kernelIN5flash11enable_sm90INS1_16FlashAttnFwdSm90INS1_25CollectiveMainloopFwdSm90ILi2EN4cute5tupleIJNS5_1CILi1EEES8_S8_EEENS6_IJNS7_ILi128EEENS7_ILi64EEENS7_ILi256EEEEEELi256ENS_10bfloat16_tEfNS_4arch4Sm90ELb0ELb1ELb1ELb0ELb1ELb0ELb0ELb1ELb1ELb1ELb1ELb0EEENS1_21CollectiveEpilogueFwdINS6_IJSA_SC_SB_EEES9_SE_SG_Li256ELb0ELb1ELb1ELb0EEENS1_19SingleTileSchedulerILb0ELb1ELb1ELi128EEEEEEEEEvNT_6ParamsE:
        .type           _ZN7cutlass13device_kernelIN5flash11enable_sm90INS1_16FlashAttnFwdSm90INS1_25CollectiveMainloopFwdSm90ILi2EN4cute5tupleIJNS5_1CILi1EEES8_S8_EEENS6_IJNS7_ILi128EEENS7_ILi64EEENS7_ILi256EEEEEELi256ENS_10bfloat16_tEfNS_4arch4Sm90ELb0ELb1ELb1ELb0ELb1ELb0ELb0ELb1ELb1ELb1ELb1ELb0EEENS1_21CollectiveEpilogueFwdINS6_IJSA_SC_SB_EEES9_SE_SG_Li256ELb0ELb1ELb1ELb0EEENS1_19SingleTileSchedulerILb0ELb1ELb1ELi128EEEEEEEEEvNT_6ParamsE,@function
        .size           _ZN7cutlass13device_kernelIN5flash11enable_sm90INS1_16FlashAttnFwdSm90INS1_25CollectiveMainloopFwdSm90ILi2EN4cute5tupleIJNS5_1CILi1EEES8_S8_EEENS6_IJNS7_ILi128EEENS7_ILi64EEENS7_ILi256EEEEEELi256ENS_10bfloat16_tEfNS_4arch4Sm90ELb0ELb1ELb1ELb0ELb1ELb0ELb0ELb1ELb1ELb1ELb1ELb0EEENS1_21CollectiveEpilogueFwdINS6_IJSA_SC_SB_EEES9_SE_SG_Li256ELb0ELb1ELb1ELb0EEENS1_19SingleTileSchedulerILb0ELb1ELb1ELi128EEEEEEEEEvNT_6ParamsE,(.L_x_48 - _ZN7cutlass13device_kernelIN5flash11enable_sm90INS1_16FlashAttnFwdSm90INS1_25CollectiveMainloopFwdSm90ILi2EN4cute5tupleIJNS5_1CILi1EEES8_S8_EEENS6_IJNS7_ILi128EEENS7_ILi64EEENS7_ILi256EEEEEELi256ENS_10bfloat16_tEfNS_4arch4Sm90ELb0ELb1ELb1ELb0ELb1ELb0ELb0ELb1ELb1ELb1ELb1ELb0EEENS1_21CollectiveEpilogueFwdINS6_IJSA_SC_SB_EEES9_SE_SG_Li256ELb0ELb1ELb1ELb0EEENS1_19SingleTileSchedulerILb0ELb1ELb1ELi128EEEEEEEEEvNT_6ParamsE)
        .other          _ZN7cutlass13device_kernelIN5flash11enable_sm90INS1_16FlashAttnFwdSm90INS1_25CollectiveMainloopFwdSm90ILi2EN4cute5tupleIJNS5_1CILi1EEES8_S8_EEENS6_IJNS7_ILi128EEENS7_ILi64EEENS7_ILi256EEEEEELi256ENS_10bfloat16_tEfNS_4arch4Sm90ELb0ELb1ELb1ELb0ELb1ELb0ELb0ELb1ELb1ELb1ELb1ELb0EEENS1_21CollectiveEpilogueFwdINS6_IJSA_SC_SB_EEES9_SE_SG_Li256ELb0ELb1ELb1ELb0EEENS1_19SingleTileSchedulerILb0ELb1ELb1ELi128EEEEEEEEEvNT_6ParamsE,@"STO_CUDA_ENTRY STV_DEFAULT"
_ZN7cutlass13device_kernelIN5flash11enable_sm90INS1_16FlashAttnFwdSm90INS1_25CollectiveMainloopFwdSm90ILi2EN4cute5tupleIJNS5_1CILi1EEES8_S8_EEENS6_IJNS7_ILi128EEENS7_ILi64EEENS7_ILi256EEEEEELi256ENS_10bfloat16_tEfNS_4arch4Sm90ELb0ELb1ELb1ELb0ELb1ELb0ELb0ELb1ELb1ELb1ELb1ELb0EEENS1_21CollectiveEpilogueFwdINS6_IJSA_SC_SB_EEES9_SE_SG_Li256ELb0ELb1ELb1ELb0EEENS1_19SingleTileSchedulerILb0ELb1ELb1ELi128EEEEEEEEEvNT_6ParamsE:
[----:B------:R-:W-:Y:S01]  /*0000*/  LDC R1, c[0x0][0x37c] ;  /* 0x0000df00ff017b82 */ /* 0x000fe20000000800 */
[----:B------:R-:W-:Y:S05]  /*0010*/  EXIT ;  /* 0x000000000000794d */ /* 0x000fea0003800000 */
.L_x_3:
        /* <DEDUP_REMOVED lines=14> */
.L_x_48:


//--------------------- .text._ZN7cutlass13device_kernelIN5flash11enable_sm90INS1_16FlashAttnFwdSm90INS1_25CollectiveMainloopFwdSm90ILi2EN4cute5tupleIJNS5_1CILi1EEES8_S8_EEENS6_IJNS7_ILi128EEENS7_ILi64EEENS7_ILi256EEEEEELi256ENS_10bfloat16_tEfNS_4arch4Sm90ELb0ELb1ELb1ELb1ELb1ELb0ELb0ELb1ELb1ELb1ELb1ELb0EEENS1_21CollectiveEpilogueFwdINS6_IJSA_SC_SB_EEES9_SE_SG_Li256ELb1ELb1ELb1ELb0EEENS1_36VarlenDynamicPersistentTileSchedulerILi128ELi64ELi256ELi128ELb1ELb1ELb1ELb1ELb0ELb1EEEEEEEEEvNT_6ParamsE --------------------------
	.section	.text._ZN7cutlass13device_kernelIN5flash11enable_sm90INS1_16FlashAttnFwdSm90INS1_25CollectiveMainloopFwdSm90ILi2EN4cute5tupleIJNS5_1CILi1EEES8_S8_EEENS6_IJNS7_ILi128EEENS7_ILi64EEENS7_ILi256EEEEEELi256ENS_10bfloat16_tEfNS_4arch4Sm90ELb0ELb1ELb1ELb1ELb1ELb0ELb0ELb1ELb1ELb1ELb1ELb0EEENS1_21CollectiveEpilogueFwdINS6_IJSA_SC_SB_EEES9_SE_SG_Li256ELb1ELb1ELb1ELb0EEENS1_36VarlenDynamicPersistentTileSchedulerILi128ELi64ELi256ELi128ELb1ELb1ELb1ELb1ELb0ELb1EEEEEEEEEvNT_6ParamsE,"ax",@progbits
	.align	128
.text._ZN7cutlass13device_kernelIN5flash11enable_sm90INS1_16FlashAttnFwdSm90INS1_25CollectiveMainloopFwdSm90ILi2EN4cute5tupleIJNS5_1CILi1EEES8_S8_EEENS6_IJNS7_ILi128EEENS7_ILi64EEENS7_ILi256EEEEEELi256ENS_10bfloat16_tEfNS_4arch4Sm90ELb0ELb1ELb1ELb1ELb1ELb0ELb0ELb1ELb1ELb1ELb1ELb0EEENS1_21CollectiveEpilogueFwdINS6_IJSA_SC_SB_EEES9_SE_SG_Li256ELb1ELb1ELb1ELb0EEENS1_36VarlenDynamicPersistentTileSchedulerILi128ELi64ELi256ELi128ELb1ELb1ELb1ELb1ELb0ELb1EEEEEEEEEvNT_6ParamsE:
        .type           _ZN7cutlass13device_kernelIN5flash11enable_sm90INS1_16FlashAttnFwdSm90INS1_25CollectiveMainloopFwdSm90ILi2EN4cute5tupleIJNS5_1CILi1EEES8_S8_EEENS6_IJNS7_ILi128EEENS7_ILi64EEENS7_ILi256EEEEEELi256ENS_10bfloat16_tEfNS_4arch4Sm90ELb0ELb1ELb1ELb1ELb1ELb0ELb0ELb1ELb1ELb1ELb1ELb0EEENS1_21CollectiveEpilogueFwdINS6_IJSA_SC_SB_EEES9_SE_SG_Li256ELb1ELb1ELb1ELb0EEENS1_36VarlenDynamicPersistentTileSchedulerILi128ELi64ELi256ELi128ELb1ELb1ELb1ELb1ELb0ELb1EEEEEEEEEvNT_6ParamsE,@function
        .size           _ZN7cutlass13device_kernelIN5flash11enable_sm90INS1_16FlashAttnFwdSm90INS1_25CollectiveMainloopFwdSm90ILi2EN4cute5tupleIJNS5_1CILi1EEES8_S8_EEENS6_IJNS7_ILi128EEENS7_ILi64EEENS7_ILi256EEEEEELi256ENS_10bfloat16_tEfNS_4arch4Sm90ELb0ELb1ELb1ELb1ELb1ELb0ELb0ELb1ELb1ELb1ELb1ELb0EEENS1_21CollectiveEpilogueFwdINS6_IJSA_SC_SB_EEES9_SE_SG_Li256ELb1ELb1ELb1ELb0EEENS1_36VarlenDynamicPersistentTileSchedulerILi128ELi64ELi256ELi128ELb1ELb1ELb1ELb1ELb0ELb1EEEEEEEEEvNT_6ParamsE,(.L_x_49 - _ZN7cutlass13device_kernelIN5flash11enable_sm90INS1_16FlashAttnFwdSm90INS1_25CollectiveMainloopFwdSm90ILi2EN4cute5tupleIJNS5_1CILi1EEES8_S8_EEENS6_IJNS7_ILi128EEENS7_ILi64EEENS7_ILi256EEEEEELi256ENS_10bfloat16_tEfNS_4arch4Sm90ELb0ELb1ELb1ELb1ELb1ELb0ELb0ELb1ELb1ELb1ELb1ELb0EEENS1_21CollectiveEpilogueFwdINS6_IJSA_SC_SB_EEES9_SE_SG_Li256ELb1ELb1ELb1ELb0EEENS1_36VarlenDynamicPersistentTileSchedulerILi128ELi64ELi256ELi128ELb1ELb1ELb1ELb1ELb0ELb1EEEEEEEEEvNT_6ParamsE)
        .other          _ZN7cutlass13device_kernelIN5flash11enable_sm90INS1_16FlashAttnFwdSm90INS1_25CollectiveMainloopFwdSm90ILi2EN4cute5tupleIJNS5_1CILi1EEES8_S8_EEENS6_IJNS7_ILi128EEENS7_ILi64EEENS7_ILi256EEEEEELi256ENS_10bfloat16_tEfNS_4arch4Sm90ELb0ELb1ELb1ELb1ELb1ELb0ELb0ELb1ELb1ELb1ELb1ELb0EEENS1_21CollectiveEpilogueFwdINS6_IJSA_SC_SB_EEES9_SE_SG_Li256ELb1ELb1ELb1ELb0EEENS1_36VarlenDynamicPersistentTileSchedulerILi128ELi64ELi256ELi128ELb1ELb1ELb1ELb1ELb0ELb1EEEEEEEEEvNT_6ParamsE,@"STO_CUDA_ENTRY STV_DEFAULT"
_ZN7cutlass13device_kernelIN5flash11enable_sm90INS1_16FlashAttnFwdSm90INS1_25CollectiveMainloopFwdSm90ILi2EN4cute5tupleIJNS5_1CILi1EEES8_S8_EEENS6_IJNS7_ILi128EEENS7_ILi64EEENS7_ILi256EEEEEELi256ENS_10bfloat16_tEfNS_4arch4Sm90ELb0ELb1ELb1ELb1ELb1ELb0ELb0ELb1ELb1ELb1ELb1ELb0EEENS1_21CollectiveEpilogueFwdINS6_IJSA_SC_SB_EEES9_SE_SG_Li256ELb1ELb1ELb1ELb0EEENS1_36VarlenDynamicPersistentTileSchedulerILi128ELi64ELi256ELi128ELb1ELb1ELb1ELb1ELb0ELb1EEEEEEEEEvNT_6ParamsE:
[----:B------:R-:W-:Y:S01]  /*0000*/  LDC R1, c[0x0][0x37c] ;  /* 0x0000df00ff017b82 */ /* 0x000fe20000000800 */
[----:B------:R-:W-:Y:S05]  /*0010*/  EXIT ;  /* 0x000000000000794d */ /* 0x000fea0003800000 */
.L_x_4:
        /* <DEDUP_REMOVED lines=14> */
.L_x_49:


//--------------------- .text._ZN7cutlass13device_kernelIN5flash11enable_sm90INS1_16FlashAttnFwdSm90INS1_25CollectiveMainloopFwdSm90ILi2EN4cute5tupleIJNS5_1CILi1EEES8_S8_EEENS6_IJNS7_ILi128EEENS7_ILi64EEENS7_ILi256EEEEEELi256ENS_10bfloat16_tEfNS_4arch4Sm90ELb0ELb1ELb1ELb1ELb1ELb1ELb0ELb1ELb1ELb1ELb1ELb0EEENS1_21CollectiveEpilogueFwdINS6_IJSA_SC_SB_EEES9_SE_SG_Li256ELb1ELb1ELb1ELb0EEENS1_36VarlenDynamicPersistentTileSchedulerILi128ELi64ELi256ELi128ELb1ELb1ELb1ELb1ELb0ELb1EEEEEEEEEvNT_6ParamsE --------------------------
	.section	.text._ZN7cutlass13device_kernelIN5flash11enable_sm90INS1_16FlashAttnFwdSm90INS1_25CollectiveMainloopFwdSm90ILi2EN4cute5tupleIJNS5_1CILi1EEES8_S8_EEENS6_IJNS7_ILi128EEENS7_ILi64EEENS7_ILi256EEEEEELi256ENS_10bfloat16_tEfNS_4arch4Sm90ELb0ELb1ELb1ELb1ELb1ELb1ELb0ELb1ELb1ELb1ELb1ELb0EEENS1_21CollectiveEpilogueFwdINS6_IJSA_SC_SB_EEES9_SE_SG_Li256ELb1ELb1ELb1ELb0EEENS1_36VarlenDynamicPersistentTileSchedulerILi128ELi64ELi256ELi128ELb1ELb1ELb1ELb1ELb0ELb1EEEEEEEEEvNT_6ParamsE,"ax",@progbits
	.align	128
.text._ZN7cutlass13device_kernelIN5flash11enable_sm90INS1_16FlashAttnFwdSm90INS1_25CollectiveMainloopFwdSm90ILi2EN4cute5tupleIJNS5_1CILi1EEES8_S8_EEENS6_IJNS7_ILi128EEENS7_ILi64EEENS7_ILi256EEEEEELi256ENS_10bfloat16_tEfNS_4arch4Sm90ELb0ELb1ELb1ELb1ELb1ELb1ELb0ELb1ELb1ELb1ELb1ELb0EEENS1_21CollectiveEpilogueFwdINS6_IJSA_SC_SB_EEES9_SE_SG_Li256ELb1ELb1ELb1ELb0EEENS1_36VarlenDynamicPersistentTileSchedulerILi128ELi64ELi256ELi128ELb1ELb1ELb1ELb1ELb0ELb1EEEEEEEEEvNT_6ParamsE:
        .type           _ZN7cutlass13device_kernelIN5flash11enable_sm90INS1_16FlashAttnFwdSm90INS1_25CollectiveMainloopFwdSm90ILi2EN4cute5tupleIJNS5_1CILi1EEES8_S8_EEENS6_IJNS7_ILi128EEENS7_ILi64EEENS7_ILi256EEEEEELi256ENS_10bfloat16_tEfNS_4arch4Sm90ELb0ELb1ELb1ELb1ELb1ELb1ELb0ELb1ELb1ELb1ELb1ELb0EEENS1_21CollectiveEpilogueFwdINS6_IJSA_SC_SB_EEES9_SE_SG_Li256ELb1ELb1ELb1ELb0EEENS1_36VarlenDynamicPersistentTileSchedulerILi128ELi64ELi256ELi128ELb1ELb1ELb1ELb1ELb0ELb1EEEEEEEEEvNT_6ParamsE,@function
        .size           _ZN7cutlass13device_kernelIN5flash11enable_sm90INS1_16FlashAttnFwdSm90INS1_25CollectiveMainloopFwdSm90ILi2EN4cute5tupleIJNS5_1CILi1EEES8_S8_EEENS6_IJNS7_ILi128EEENS7_ILi64EEENS7_ILi256EEEEEELi256ENS_10bfloat16_tEfNS_4arch4Sm90ELb0ELb1ELb1ELb1ELb1ELb1ELb0ELb1ELb1ELb1ELb1ELb0EEENS1_21CollectiveEpilogueFwdINS6_IJSA_SC_SB_EEES9_SE_SG_Li256ELb1ELb1ELb1ELb0EEENS1_36VarlenDynamicPersistentTileSchedulerILi128ELi64ELi256ELi128ELb1ELb1ELb1ELb1ELb0ELb1EEEEEEEEEvNT_6ParamsE,(.L_x_50 - _ZN7cutlass13device_kernelIN5flash11enable_sm90INS1_16FlashAttnFwdSm90INS1_25CollectiveMainloopFwdSm90ILi2EN4cute5tupleIJNS5_1CILi1EEES8_S8_EEENS6_IJNS7_ILi128EEENS7_ILi64EEENS7_ILi256EEEEEELi256ENS_10bfloat16_tEfNS_4arch4Sm90ELb0ELb1ELb1ELb1ELb1ELb1ELb0ELb1ELb1ELb1ELb1ELb0EEENS1_21CollectiveEpilogueFwdINS6_IJSA_SC_SB_EEES9_SE_SG_Li256ELb1ELb1ELb1ELb0EEENS1_36VarlenDynamicPersistentTileSchedulerILi128ELi64ELi256ELi128ELb1ELb1ELb1ELb1ELb0ELb1EEEEEEEEEvNT_6ParamsE)
        .other          _ZN7cutlass13device_kernelIN5flash11enable_sm90INS1_16FlashAttnFwdSm90INS1_25CollectiveMainloopFwdSm90ILi2EN4cute5tupleIJNS5_1CILi1EEES8_S8_EEENS6_IJNS7_ILi128EEENS7_ILi64EEENS7_ILi256EEEEEELi256ENS_10bfloat16_tEfNS_4arch4Sm90ELb0ELb1ELb1ELb1ELb1ELb1ELb0ELb1ELb1ELb1ELb1ELb0EEENS1_21CollectiveEpilogueFwdINS6_IJSA_SC_SB_EEES9_SE_SG_Li256ELb1ELb1ELb1ELb0EEENS1_36VarlenDynamicPersistentTileSchedulerILi128ELi64ELi256ELi128ELb1ELb1ELb1ELb1ELb0ELb1EEEEEEEEEvNT_6ParamsE,@"STO_CUDA_ENTRY STV_DEFAULT"
_ZN7cutlass13device_kernelIN5flash11enable_sm90INS1_16FlashAttnFwdSm90INS1_25CollectiveMainloopFwdSm90ILi2EN4cute5tupleIJNS5_1CILi1EEES8_S8_EEENS6_IJNS7_ILi128EEENS7_ILi64EEENS7_ILi256EEEEEELi256ENS_10bfloat16_tEfNS_4arch4Sm90ELb0ELb1ELb1ELb1ELb1ELb1ELb0ELb1ELb1ELb1ELb1ELb0EEENS1_21CollectiveEpilogueFwdINS6_IJSA_SC_SB_EEES9_SE_SG_Li256ELb1ELb1ELb1ELb0EEENS1_36VarlenDynamicPersistentTileSchedulerILi128ELi64ELi256ELi128ELb1ELb1ELb1ELb1ELb0ELb1EEEEEEEEEvNT_6ParamsE:
[----:B------:R-:W-:Y:S01]  /*0000*/  LDC R1, c[0x0][0x37c] ;  /* 0x0000df00ff017b82 */ /* 0x000fe20000000800 */
[----:B------:R-:W-:Y:S05]  /*0010*/  EXIT ;  /* 0x000000000000794d */ /* 0x000fea0003800000 */
.L_x_5:
        /* <DEDUP_REMOVED lines=14> */
.L_x_50:


//--------------------- .text._ZN7cutlass13device_kernelIN5flash11enable_sm90INS1_16FlashAttnFwdSm90INS1_25CollectiveMainloopFwdSm90ILi2EN4cute5tupleIJNS5_1CILi1EEES8_S8_EEENS6_IJNS7_ILi128EEENS7_ILi80EEENS7_ILi256EEEEEELi256ENS_10bfloat16_tEfNS_4arch4Sm90ELb1ELb0ELb1ELb0ELb1ELb0ELb0ELb1ELb1ELb1ELb1ELb0EEENS1_21CollectiveEpilogueFwdINS6_IJSA_SC_SB_EEES9_SE_SG_Li256ELb0ELb1ELb1ELb0EEENS1_19SingleTileSchedulerILb0ELb1ELb1ELi128EEEEEEEEEvNT_6ParamsE --------------------------
	.section	.text._ZN7cutlass13device_kernelIN5flash11enable_sm90INS1_16FlashAttnFwdSm90INS1_25CollectiveMainloopFwdSm90ILi2EN4cute5tupleIJNS5_1CILi1EEES8_S8_EEENS6_IJNS7_ILi128EEENS7_ILi80EEENS7_ILi256EEEEEELi256ENS_10bfloat16_tEfNS_4arch4Sm90ELb1ELb0ELb1ELb0ELb1ELb0ELb0ELb1ELb1ELb1ELb1ELb0EEENS1_21CollectiveEpilogueFwdINS6_IJSA_SC_SB_EEES9_SE_SG_Li256ELb0ELb1ELb1ELb0EEENS1_19SingleTileSchedulerILb0ELb1ELb1ELi128EEEEEEEEEvNT_6ParamsE,"ax",@progbits
	.align	128
.text._ZN7cutlass13device_kernelIN5flash11enable_sm90INS1_16FlashAttnFwdSm90INS1_25CollectiveMainloopFwdSm90ILi2EN4cute5tupleIJNS5_1CILi1EEES8_S8_EEENS6_IJNS7_ILi128EEENS7_ILi80EEENS7_ILi256EEEEEELi256ENS_10bfloat16_tEfNS_4arch4Sm90ELb1ELb0ELb1ELb0ELb1ELb0ELb0ELb1ELb1ELb1ELb1ELb0EEENS1_21CollectiveEpilogueFwdINS6_IJSA_SC_SB_EEES9_SE_SG_Li256ELb0ELb1ELb1ELb0EEENS1_19SingleTileSchedulerILb0ELb1ELb1ELi128EEEEEEEEEvNT_6ParamsE:
        .type           _ZN7cutlass13device_kernelIN5flash11enable_sm90INS1_16FlashAttnFwdSm90INS1_25CollectiveMainloopFwdSm90ILi2EN4cute5tupleIJNS5_1CILi1EEES8_S8_EEENS6_IJNS7_ILi128EEENS7_ILi80EEENS7_ILi256EEEEEELi256ENS_10bfloat16_tEfNS_4arch4Sm90ELb1ELb0ELb1ELb0ELb1ELb0ELb0ELb1ELb1ELb1ELb1ELb0EEENS1_21CollectiveEpilogueFwdINS6_IJSA_SC_SB_EEES9_SE_SG_Li256ELb0ELb1ELb1ELb0EEENS1_19SingleTileSchedulerILb0ELb1ELb1ELi128EEEEEEEEEvNT_6ParamsE,@function
        .size           _ZN7cutlass13device_kernelIN5flash11enable_sm90INS1_16FlashAttnFwdSm90INS1_25CollectiveMainloopFwdSm90ILi2EN4cute5tupleIJNS5_1CILi1EEES8_S8_EEENS6_IJNS7_ILi128EEENS7_ILi80EEENS7_ILi256EEEEEELi256ENS_10bfloat16_tEfNS_4arch4Sm90ELb1ELb0ELb1ELb0ELb1ELb0ELb0ELb1ELb1ELb1ELb1ELb0EEENS1_21CollectiveEpilogueFwdINS6_IJSA_SC_SB_EEES9_SE_SG_Li256ELb0ELb1ELb1ELb0EEENS1_19SingleTileSchedulerILb0ELb1ELb1ELi128EEEEEEEEEvNT_6ParamsE,(.L_x_51 - _ZN7cutlass13device_kernelIN5flash11enable_sm90INS1_16FlashAttnFwdSm90INS1_25CollectiveMainloopFwdSm90ILi2EN4cute5tupleIJNS5_1CILi1EEES8_S8_EEENS6_IJNS7_ILi128EEENS7_ILi80EEENS7_ILi256EEEEEELi256ENS_10bfloat16_tEfNS_4arch4Sm90ELb1ELb0ELb1ELb0ELb1ELb0ELb0ELb1ELb1ELb1ELb1ELb0EEENS1_21CollectiveEpilogueFwdINS6_IJSA_SC_SB_EEES9_SE_SG_Li256ELb0ELb1ELb1ELb0EEENS1_19SingleTileSchedulerILb0ELb1ELb1ELi128EEEEEEEEEvNT_6ParamsE)
        .other          _ZN7cutlass13device_kernelIN5flash11enable_sm90INS1_16FlashAttnFwdSm90INS1_25CollectiveMainloopFwdSm90ILi2EN4cute5tupleIJNS5_1CILi1EEES8_S8_EEENS6_IJNS7_ILi128EEENS7_ILi80EEENS7_ILi256EEEEEELi256ENS_10bfloat16_tEfNS_4arch4Sm90ELb1ELb0ELb1ELb0ELb1ELb0ELb0ELb1ELb1ELb1ELb1ELb0EEENS1_21CollectiveEpilogueFwdINS6_IJSA_SC_SB_EEES9_SE_SG_Li256ELb0ELb1ELb1ELb0EEENS1_19SingleTileSchedulerILb0ELb1ELb1ELi128EEEEEEEEEvNT_6ParamsE,@"STO_CUDA_ENTRY STV_DEFAULT"
_ZN7cutlass13device_kernelIN5flash11enable_sm90INS1_16FlashAttnFwdSm90INS1_25CollectiveMainloopFwdSm90ILi2EN4cute5tupleIJNS5_1CILi1EEES8_S8_EEENS6_IJNS7_ILi128EEENS7_ILi80EEENS7_ILi256EEEEEELi256ENS_10bfloat16_tEfNS_4arch4Sm90ELb1ELb0ELb1ELb0ELb1ELb0ELb0ELb1ELb1ELb1ELb1ELb0EEENS1_21CollectiveEpilogueFwdINS6_IJSA_SC_SB_EEES9_SE_SG_Li256ELb0ELb1ELb1ELb0EEENS1_19SingleTileSchedulerILb0ELb1ELb1ELi128EEEEEEEEEvNT_6ParamsE:
[----:B------:R-:W-:Y:S01]  /*0000*/  LDC R1, c[0x0][0x37c] ;  /* 0x0000df00ff017b82 */ /* 0x000fe20000000800 */
[----:B------:R-:W-:Y:S05]  /*0010*/  EXIT ;  /* 0x000000000000794d */ /* 0x000fea0003800000 */
.L_x_6:
        /* <DEDUP_REMOVED lines=14> */
.L_x_51:


//--------------------- .text._ZN7cutlass13device_kernelIN5flash11enable_sm90INS1_16FlashAttnFwdSm90INS1_25CollectiveMainloopFwdSm90ILi2EN4cute5tupleIJNS5_1CILi1EEES8_S8_EEENS6_IJNS7_ILi128EEENS7_ILi80EEENS7_ILi256EEEEEELi256ENS_10bfloat16_tEfNS_4arch4Sm90ELb1ELb0ELb1ELb1ELb1ELb0ELb0ELb1ELb1ELb1ELb1ELb0EEENS1_21CollectiveEpilogueFwdINS6_IJSA_SC_SB_EEES9_SE_SG_Li256ELb1ELb1ELb1ELb0EEENS1_36VarlenDynamicPersistentTileSchedulerILi128ELi80ELi256ELi128ELb1ELb1ELb1ELb1ELb1ELb1EEEEEEEEEvNT_6ParamsE --------------------------
	.section	.text._ZN7cutlass13device_kernelIN5flash11enable_sm90INS1_16FlashAttnFwdSm90INS1_25CollectiveMainloopFwdSm90ILi2EN4cute5tupleIJNS5_1CILi1EEES8_S8_EEENS6_IJNS7_ILi128EEENS7_ILi80EEENS7_ILi256EEEEEELi256ENS_10bfloat16_tEfNS_4arch4Sm90ELb1ELb0ELb1ELb1ELb1ELb0ELb0ELb1ELb1ELb1ELb1ELb0EEENS1_21CollectiveEpilogueFwdINS6_IJSA_SC_SB_EEES9_SE_SG_Li256ELb1ELb1ELb1ELb0EEENS1_36VarlenDynamicPersistentTileSchedulerILi128ELi80ELi256ELi128ELb1ELb1ELb1ELb1ELb1ELb1EEEEEEEEEvNT_6ParamsE,"ax",@progbits
	.align	128
.text._ZN7cutlass13device_kernelIN5flash11enable_sm90INS1_16FlashAttnFwdSm90INS1_25CollectiveMainloopFwdSm90ILi2EN4cute5tupleIJNS5_1CILi1EEES8_S8_EEENS6_IJNS7_ILi128EEENS7_ILi80EEENS7_ILi256EEEEEELi256ENS_10bfloat16_tEfNS_4arch4Sm90ELb1ELb0ELb1ELb1ELb1ELb0ELb0ELb1ELb1ELb1ELb1ELb0EEENS1_21CollectiveEpilogueFwdINS6_IJSA_SC_SB_EEES9_SE_SG_Li256ELb1ELb1ELb1ELb0EEENS1_36VarlenDynamicPersistentTileSchedulerILi128ELi80ELi256ELi128ELb1ELb1ELb1ELb1ELb1ELb1EEEEEEEEEvNT_6ParamsE:
        .type           _ZN7cutlass13device_kernelIN5flash11enable_sm90INS1_16FlashAttnFwdSm90INS1_25CollectiveMainloopFwdSm90ILi2EN4cute5tupleIJNS5_1CILi1EEES8_S8_EEENS6_IJNS7_ILi128EEENS7_ILi80EEENS7_ILi256EEEEEELi256ENS_10bfloat16_tEfNS_4arch4Sm90ELb1ELb0ELb1ELb1ELb1ELb0ELb0ELb1ELb1ELb1ELb1ELb0EEENS1_21CollectiveEpilogueFwdINS6_IJSA_SC_SB_EEES9_SE_SG_Li256ELb1ELb1ELb1ELb0EEENS1_36VarlenDynamicPersistentTileSchedulerILi128ELi80ELi256ELi128ELb1ELb1ELb1ELb1ELb1ELb1EEEEEEEEEvNT_6ParamsE,@function
        .size           _ZN7cutlass13device_kernelIN5flash11enable_sm90INS1_16FlashAttnFwdSm90INS1_25CollectiveMainloopFwdSm90ILi2EN4cute5tupleIJNS5_1CILi1EEES8_S8_EEENS6_IJNS7_ILi128EEENS7_ILi80EEENS7_ILi256EEEEEELi256ENS_10bfloat16_tEfNS_4arch4Sm90ELb1ELb0ELb1ELb1ELb1ELb0ELb0ELb1ELb1ELb1ELb1ELb0EEENS1_21CollectiveEpilogueFwdINS6_IJSA_SC_SB_EEES9_SE_SG_Li256ELb1ELb1ELb1ELb0EEENS1_36VarlenDynamicPersistentTileSchedulerILi128ELi80ELi256ELi128ELb1ELb1ELb1ELb1ELb1ELb1EEEEEEEEEvNT_6ParamsE,(.L_x_52 - _ZN7cutlass13device_kernelIN5flash11enable_sm90INS1_16FlashAttnFwdSm90INS1_25CollectiveMainloopFwdSm90ILi2EN4cute5tupleIJNS5_1CILi1EEES8_S8_EEENS6_IJNS7_ILi128EEENS7_ILi80EEENS7_ILi256EEEEEELi256ENS_10bfloat16_tEfNS_4arch4Sm90ELb1ELb0ELb1ELb1ELb1ELb0ELb0ELb1ELb1ELb1ELb1ELb0EEENS1_21CollectiveEpilogueFwdINS6_IJSA_SC_SB_EEES9_SE_SG_Li256ELb1ELb1ELb1ELb0EEENS1_36VarlenDynamicPersistentTileSchedulerILi128ELi80ELi256ELi128ELb1ELb1ELb1ELb1ELb1ELb1EEEEEEEEEvNT_6ParamsE)
        .other          _ZN7cutlass13device_kernelIN5flash11enable_sm90INS1_16FlashAttnFwdSm90INS1_25CollectiveMainloopFwdSm90ILi2EN4cute5tupleIJNS5_1CILi1EEES8_S8_EEENS6_IJNS7_ILi128EEENS7_ILi80EEENS7_ILi256EEEEEELi256ENS_10bfloat16_tEfNS_4arch4Sm90ELb1ELb0ELb1ELb1ELb1ELb0ELb0ELb1ELb1ELb1ELb1ELb0EEENS1_21CollectiveEpilogueFwdINS6_IJSA_SC_SB_EEES9_SE_SG_Li256ELb1ELb1ELb1ELb0EEENS1_36VarlenDynamicPersistentTileSchedulerILi128ELi80ELi256ELi128ELb1ELb1ELb1ELb1ELb1ELb1EEEEEEEEEvNT_6ParamsE,@"STO_CUDA_ENTRY STV_DEFAULT"
_ZN7cutlass13device_kernelIN5flash11enable_sm90INS1_16FlashAttnFwdSm90INS1_25CollectiveMainloopFwdSm90ILi2EN4cute5tupleIJNS5_1CILi1EEES8_S8_EEENS6_IJNS7_ILi128EEENS7_ILi80EEENS7_ILi256EEEEEELi256ENS_10bfloat16_tEfNS_4arch4Sm90ELb1ELb0ELb1ELb1ELb1ELb0ELb0ELb1ELb1ELb1ELb1ELb0EEENS1_21CollectiveEpilogueFwdINS6_IJSA_SC_SB_EEES9_SE_SG_Li256ELb1ELb1ELb1ELb0EEENS1_36VarlenDynamicPersistentTileSchedulerILi128ELi80ELi256ELi128ELb1ELb1ELb1ELb1ELb1ELb1EEEEEEEEEvNT_6ParamsE:
[----:B------:R-:W-:Y:S01]  /*0000*/  LDC R1, c[0x0][0x37c] ;  /* 0x0000df00ff017b82 */ /* 0x000fe20000000800 */
[----:B------:R-:W-:Y:S05]  /*0010*/  EXIT ;  /* 0x000000000000794d */ /* 0x000fea0003800000 */
.L_x_7:
        /* <DEDUP_REMOVED lines=14> */
.L_x_52:


//--------------------- .text._ZN7cutlass13device_kernelIN5flash11enable_sm90INS1_16FlashAttnFwdSm90INS1_25CollectiveMainloopFwdSm90ILi2EN4cute5tupleIJNS5_1CILi1EEES8_S8_EEENS6_IJNS7_ILi128EEENS7_ILi80EEENS7_ILi256EEEEEELi256ENS_10bfloat16_tEfNS_4arch4Sm90ELb1ELb0ELb1ELb1ELb1ELb1ELb0ELb1ELb1ELb1ELb1ELb0EEENS1_21CollectiveEpilogueFwdINS6_IJSA_SC_SB_EEES9_SE_SG_Li256ELb1ELb1ELb1ELb0EEENS1_36VarlenDynamicPersistentTileSchedulerILi128ELi80ELi256ELi128ELb1ELb1ELb1ELb1ELb1ELb1EEEEEEEEEvNT_6ParamsE --------------------------
	.section	.text._ZN7cutlass13device_kernelIN5flash11enable_sm90INS1_16FlashAttnFwdSm90INS1_25CollectiveMainloopFwdSm90ILi2EN4cute5tupleIJNS5_1CILi1EEES8_S8_EEENS6_IJNS7_ILi128EEENS7_ILi80EEENS7_ILi256EEEEEELi256ENS_10bfloat16_tEfNS_4arch4Sm90ELb1ELb0ELb1ELb1ELb1ELb1ELb0ELb1ELb1ELb1ELb1ELb0EEENS1_21CollectiveEpilogueFwdINS6_IJSA_SC_SB_EEES9_SE_SG_Li256ELb1ELb1ELb1ELb0EEENS1_36VarlenDynamicPersistentTileSchedulerILi128ELi80ELi256ELi128ELb1ELb1ELb1ELb1ELb1ELb1EEEEEEEEEvNT_6ParamsE,"ax",@progbits
	.align	128
.text._ZN7cutlass13device_kernelIN5flash11enable_sm90INS1_16FlashAttnFwdSm90INS1_25CollectiveMainloopFwdSm90ILi2EN4cute5tupleIJNS5_1CILi1EEES8_S8_EEENS6_IJNS7_ILi128EEENS7_ILi80EEENS7_ILi256EEEEEELi256ENS_10bfloat16_tEfNS_4arch4Sm90ELb1ELb0ELb1ELb1ELb1ELb1ELb0ELb1ELb1ELb1ELb1ELb0EEENS1_21CollectiveEpilogueFwdINS6_IJSA_SC_SB_EEES9_SE_SG_Li256ELb1ELb1ELb1ELb0EEENS1_36VarlenDynamicPersistentTileSchedulerILi128ELi80ELi256ELi128ELb1ELb1ELb1ELb1ELb1ELb1EEEEEEEEEvNT_6ParamsE:
        .type           _ZN7cutlass13device_kernelIN5flash11enable_sm90INS1_16FlashAttnFwdSm90INS1_25CollectiveMainloopFwdSm90ILi2EN4cute5tupleIJNS5_1CILi1EEES8_S8_EEENS6_IJNS7_ILi128EEENS7_ILi80EEENS7_ILi256EEEEEELi256ENS_10bfloat16_tEfNS_4arch4Sm90ELb1ELb0ELb1ELb1ELb1ELb1ELb0ELb1ELb1ELb1ELb1ELb0EEENS1_21CollectiveEpilogueFwdINS6_IJSA_SC_SB_EEES9_SE_SG_Li256ELb1ELb1ELb1ELb0EEENS1_36VarlenDynamicPersistentTileSchedulerILi128ELi80ELi256ELi128ELb1ELb1ELb1ELb1ELb1ELb1EEEEEEEEEvNT_6ParamsE,@function
        .size           _ZN7cutlass13device_kernelIN5flash11enable_sm90INS1_16FlashAttnFwdSm90INS1_25CollectiveMainloopFwdSm90ILi2EN4cute5tupleIJNS5_1CILi1EEES8_S8_EEENS6_IJNS7_ILi128EEENS7_ILi80EEENS7_ILi256EEEEEELi256ENS_10bfloat16_tEfNS_4arch4Sm90ELb1ELb0ELb1ELb1ELb1ELb1ELb0ELb1ELb1ELb1ELb1ELb0EEENS1_21CollectiveEpilogueFwdINS6_IJSA_SC_SB_EEES9_SE_SG_Li256ELb1ELb1ELb1ELb0EEENS1_36VarlenDynamicPersistentTileSchedulerILi128ELi80ELi256ELi128ELb1ELb1ELb1ELb1ELb1ELb1EEEEEEEEEvNT_6ParamsE,(.L_x_53 - _ZN7cutlass13device_kernelIN5flash11enable_sm90INS1_16FlashAttnFwdSm90INS1_25CollectiveMainloopFwdSm90ILi2EN4cute5tupleIJNS5_1CILi1EEES8_S8_EEENS6_IJNS7_ILi128EEENS7_ILi80EEENS7_ILi256EEEEEELi256ENS_10bfloat16_tEfNS_4arch4Sm90ELb1ELb0ELb1ELb1ELb1ELb1ELb0ELb1ELb1ELb1ELb1ELb0EEENS1_21CollectiveEpilogueFwdINS6_IJSA_SC_SB_EEES9_SE_SG_Li256ELb1ELb1ELb1ELb0EEENS1_36VarlenDynamicPersistentTileSchedulerILi128ELi80ELi256ELi128ELb1ELb1ELb1ELb1ELb1ELb1EEEEEEEEEvNT_6ParamsE)
        .other          _ZN7cutlass13device_kernelIN5flash11enable_sm90INS1_16FlashAttnFwdSm90INS1_25CollectiveMainloopFwdSm90ILi2EN4cute5tupleIJNS5_1CILi1EEES8_S8_EEENS6_IJNS7_ILi128EEENS7_ILi80EEENS7_ILi256EEEEEELi256ENS_10bfloat16_tEfNS_4arch4Sm90ELb1ELb0ELb1ELb1ELb1ELb1ELb0ELb1ELb1ELb1ELb1ELb0EEENS1_21CollectiveEpilogueFwdINS6_IJSA_SC_SB_EEES9_SE_SG_Li256ELb1ELb1ELb1ELb0EEENS1_36VarlenDynamicPersistentTileSchedulerILi128ELi80ELi256ELi128ELb1ELb1ELb1ELb1ELb1ELb1EEEEEEEEEvNT_6ParamsE,@"STO_CUDA_ENTRY STV_DEFAULT"
_ZN7cutlass13device_kernelIN5flash11enable_sm90INS1_16FlashAttnFwdSm90INS1_25CollectiveMainloopFwdSm90ILi2EN4cute5tupleIJNS5_1CILi1EEES8_S8_EEENS6_IJNS7_ILi128EEENS7_ILi80EEENS7_ILi256EEEEEELi256ENS_10bfloat16_tEfNS_4arch4Sm90ELb1ELb0ELb1ELb1ELb1ELb1ELb0ELb1ELb1ELb1ELb1ELb0EEENS1_21CollectiveEpilogueFwdINS6_IJSA_SC_SB_EEES9_SE_SG_Li256ELb1ELb1ELb1ELb0EEENS1_36VarlenDynamicPersistentTileSchedulerILi128ELi80ELi256ELi128ELb1ELb1ELb1ELb1ELb1ELb1EEEEEEEEEvNT_6ParamsE:
[----:B------:R-:W-:Y:S01]  /*0000*/  LDC R1, c[0x0][0x37c] ;  /* 0x0000df00ff017b82 */ /* 0x000fe20000000800 */
[----:B------:R-:W-:Y:S05]  /*0010*/  EXIT ;  /* 0x000000000000794d */ /* 0x000fea0003800000 */
.L_x_8:
        /* <DEDUP_REMOVED lines=14> */
.L_x_53:


//--------------------- .text._ZN7cutlass13device_kernelIN5flash11enable_sm90INS1_16FlashAttnFwdSm90INS1_25CollectiveMainloopFwdSm90ILi2EN4cute5tupleIJNS5_1CILi1EEES8_S8_EEENS6_IJNS7_ILi128EEENS7_ILi96EEENS7_ILi192EEEEEELi192ENS_10bfloat16_tEfNS_4arch4Sm90ELb0ELb0ELb1ELb0ELb1ELb0ELb0ELb1ELb1ELb1ELb1ELb0EEENS1_21CollectiveEpilogueFwdINS6_IJSA_SC_SB_EEES9_SE_SG_Li256ELb0ELb1ELb1ELb0EEENS1_19SingleTileSchedulerILb0ELb1ELb1ELi128EEEEEEEEEvNT_6ParamsE --------------------------
	.section	.text._ZN7cutlass13device_kernelIN5flash11enable_sm90INS1_16FlashAttnFwdSm90INS1_25CollectiveMainloopFwdSm90ILi2EN4cute5tupleIJNS5_1CILi1EEES8_S8_EEENS6_IJNS7_ILi128EEENS7_ILi96EEENS7_ILi192EEEEEELi192ENS_10bfloat16_tEfNS_4arch4Sm90ELb0ELb0ELb1ELb0ELb1ELb0ELb0ELb1ELb1ELb1ELb1ELb0EEENS1_21CollectiveEpilogueFwdINS6_IJSA_SC_SB_EEES9_SE_SG_Li256ELb0ELb1ELb1ELb0EEENS1_19SingleTileSchedulerILb0ELb1ELb1ELi128EEEEEEEEEvNT_6ParamsE,"ax",@progbits
	.align	128
.text._ZN7cutlass13device_kernelIN5flash11enable_sm90INS1_16FlashAttnFwdSm90INS1_25CollectiveMainloopFwdSm90ILi2EN4cute5tupleIJNS5_1CILi1EEES8_S8_EEENS6_IJNS7_ILi128EEENS7_ILi96EEENS7_ILi192EEEEEELi192ENS_10bfloat16_tEfNS_4arch4Sm90ELb0ELb0ELb1ELb0ELb1ELb0ELb0ELb1ELb1ELb1ELb1ELb0EEENS1_21CollectiveEpilogueFwdINS6_IJSA_SC_SB_EEES9_SE_SG_Li256ELb0ELb1ELb1ELb0EEENS1_19SingleTileSchedulerILb0ELb1ELb1ELi128EEEEEEEEEvNT_6ParamsE:
        .type           _ZN7cutlass13device_kernelIN5flash11enable_sm90INS1_16FlashAttnFwdSm90INS1_25CollectiveMainloopFwdSm90ILi2EN4cute5tupleIJNS5_1CILi1EEES8_S8_EEENS6_IJNS7_ILi128EEENS7_ILi96EEENS7_ILi192EEEEEELi192ENS_10bfloat16_tEfNS_4arch4Sm90ELb0ELb0ELb1ELb0ELb1ELb0ELb0ELb1ELb1ELb1ELb1ELb0EEENS1_21CollectiveEpilogueFwdINS6_IJSA_SC_SB_EEES9_SE_SG_Li256ELb0ELb1ELb1ELb0EEENS1_19SingleTileSchedulerILb0ELb1ELb1ELi128EEEEEEEEEvNT_6ParamsE,@function
        .size           _ZN7cutlass13device_kernelIN5flash11enable_sm90INS1_16FlashAttnFwdSm90INS1_25CollectiveMainloopFwdSm90ILi2EN4cute5tupleIJNS5_1CILi1EEES8_S8_EEENS6_IJNS7_ILi128EEENS7_ILi96EEENS7_ILi192EEEEEELi192ENS_10bfloat16_tEfNS_4arch4Sm90ELb0ELb0ELb1ELb0ELb1ELb0ELb0ELb1ELb1ELb1ELb1ELb0EEENS1_21CollectiveEpilogueFwdINS6_IJSA_SC_SB_EEES9_SE_SG_Li256ELb0ELb1ELb1ELb0EEENS1_19SingleTileSchedulerILb0ELb1ELb1ELi128EEEEEEEEEvNT_6ParamsE,(.L_x_54 - _ZN7cutlass13device_kernelIN5flash11enable_sm90INS1_16FlashAttnFwdSm90INS1_25CollectiveMainloopFwdSm90ILi2EN4cute5tupleIJNS5_1CILi1EEES8_S8_EEENS6_IJNS7_ILi128EEENS7_ILi96EEENS7_ILi192EEEEEELi192ENS_10bfloat16_tEfNS_4arch4Sm90ELb0ELb0ELb1ELb0ELb1ELb0ELb0ELb1ELb1ELb1ELb1ELb0EEENS1_21CollectiveEpilogueFwdINS6_IJSA_SC_SB_EEES9_SE_SG_Li256ELb0ELb1ELb1ELb0EEENS1_19SingleTileSchedulerILb0ELb1ELb1ELi128EEEEEEEEEvNT_6ParamsE)
        .other          _ZN7cutlass13device_kernelIN5flash11enable_sm90INS1_16FlashAttnFwdSm90INS1_25CollectiveMainloopFwdSm90ILi2EN4cute5tupleIJNS5_1CILi1EEES8_S8_EEENS6_IJNS7_ILi128EEENS7_ILi96EEENS7_ILi192EEEEEELi192ENS_10bfloat16_tEfNS_4arch4Sm90ELb0ELb0ELb1ELb0ELb1ELb0ELb0ELb1ELb1ELb1ELb1ELb0EEENS1_21CollectiveEpilogueFwdINS6_IJSA_SC_SB_EEES9_SE_SG_Li256ELb0ELb1ELb1ELb0EEENS1_19SingleTileSchedulerILb0ELb1ELb1ELi128EEEEEEEEEvNT_6ParamsE,@"STO_CUDA_ENTRY STV_DEFAULT"
_ZN7cutlass13device_kernelIN5flash11enable_sm90INS1_16FlashAttnFwdSm90INS1_25CollectiveMainloopFwdSm90ILi2EN4cute5tupleIJNS5_1CILi1EEES8_S8_EEENS6_IJNS7_ILi128EEENS7_ILi96EEENS7_ILi192EEEEEELi192ENS_10bfloat16_tEfNS_4arch4Sm90ELb0ELb0ELb1ELb0ELb1ELb0ELb0ELb1ELb1ELb1ELb1ELb0EEENS1_21CollectiveEpilogueFwdINS6_IJSA_SC_SB_EEES9_SE_SG_Li256ELb0ELb1ELb1ELb0EEENS1_19SingleTileSchedulerILb0ELb1ELb1ELi128EEEEEEEEEvNT_6ParamsE:
[----:B------:R-:W-:Y:S01]  /*0000*/  LDC R1, c[0x0][0x37c] ;  /* 0x0000df00ff017b82 */ /* 0x000fe20000000800 */
[----:B------:R-:W-:Y:S05]  /*0010*/  EXIT ;  /* 0x000000000000794d */ /* 0x000fea0003800000 */
.L_x_9:
        /* <DEDUP_REMOVED lines=14> */
.L_x_54:


//--------------------- .text._ZN7cutlass13device_kernelIN5flash11enable_sm90INS1_16FlashAttnFwdSm90INS1_25CollectiveMainloopFwdSm90ILi2EN4cute5tupleIJNS5_1CILi1EEES8_S8_EEENS6_IJNS7_ILi128EEENS7_ILi96EEENS7_ILi192EEEEEELi192ENS_10bfloat16_tEfNS_4arch4Sm90ELb0ELb0ELb1ELb1ELb1ELb0ELb0ELb1ELb1ELb1ELb1ELb0EEENS1_21CollectiveEpilogueFwdINS6_IJSA_SC_SB_EEES9_SE_SG_Li256ELb1ELb1ELb1ELb0EEENS1_36VarlenDynamicPersistentTileSchedulerILi128ELi96ELi256ELi128ELb1ELb1ELb1ELb0ELb1ELb1EEEEEEEEEvNT_6ParamsE --------------------------
	.section	.text._ZN7cutlass13device_kernelIN5flash11enable_sm90INS1_16FlashAttnFwdSm90INS1_25CollectiveMainloopFwdSm90ILi2EN4cute5tupleIJNS5_1CILi1EEES8_S8_EEENS6_IJNS7_ILi128EEENS7_ILi96EEENS7_ILi192EEEEEELi192ENS_10bfloat16_tEfNS_4arch4Sm90ELb0ELb0ELb1ELb1ELb1ELb0ELb0ELb1ELb1ELb1ELb1ELb0EEENS1_21CollectiveEpilogueFwdINS6_IJSA_SC_SB_EEES9_SE_SG_Li256ELb1ELb1ELb1ELb0EEENS1_36VarlenDynamicPersistentTileSchedulerILi128ELi96ELi256ELi128ELb1ELb1ELb1ELb0ELb1ELb1EEEEEEEEEvNT_6ParamsE,"ax",@progbits
	.align	128
.text._ZN7cutlass13device_kernelIN5flash11enable_sm90INS1_16FlashAttnFwdSm90INS1_25CollectiveMainloopFwdSm90ILi2EN4cute5tupleIJNS5_1CILi1EEES8_S8_EEENS6_IJNS7_ILi128EEENS7_ILi96EEENS7_ILi192EEEEEELi192ENS_10bfloat16_tEfNS_4arch4Sm90ELb0ELb0ELb1ELb1ELb1ELb0ELb0ELb1ELb1ELb1ELb1ELb0EEENS1_21CollectiveEpilogueFwdINS6_IJSA_SC_SB_EEES9_SE_SG_Li256ELb1ELb1ELb1ELb0EEENS1_36VarlenDynamicPersistentTileSchedulerILi128ELi96ELi256ELi128ELb1ELb1ELb1ELb0ELb1ELb1EEEEEEEEEvNT_6ParamsE:
        .type           _ZN7cutlass13device_kernelIN5flash11enable_sm90INS1_16FlashAttnFwdSm90INS1_25CollectiveMainloopFwdSm90ILi2EN4cute5tupleIJNS5_1CILi1EEES8_S8_EEENS6_IJNS7_ILi128EEENS7_ILi96EEENS7_ILi192EEEEEELi192ENS_10bfloat16_tEfNS_4arch4Sm90ELb0ELb0ELb1ELb1ELb1ELb0ELb0ELb1ELb1ELb1ELb1ELb0EEENS1_21CollectiveEpilogueFwdINS6_IJSA_SC_SB_EEES9_SE_SG_Li256ELb1ELb1ELb1ELb0EEENS1_36VarlenDynamicPersistentTileSchedulerILi128ELi96ELi256ELi128ELb1ELb1ELb1ELb0ELb1ELb1EEEEEEEEEvNT_6ParamsE,@function
        .size           _ZN7cutlass13device_kernelIN5flash11enable_sm90INS1_16FlashAttnFwdSm90INS1_25CollectiveMainloopFwdSm90ILi2EN4cute5tupleIJNS5_1CILi1EEES8_S8_EEENS6_IJNS7_ILi128EEENS7_ILi96EEENS7_ILi192EEEEEELi192ENS_10bfloat16_tEfNS_4arch4Sm90ELb0ELb0ELb1ELb1ELb1ELb0ELb0ELb1ELb1ELb1ELb1ELb0EEENS1_21CollectiveEpilogueFwdINS6_IJSA_SC_SB_EEES9_SE_SG_Li256ELb1ELb1ELb1ELb0EEENS1_36VarlenDynamicPersistentTileSchedulerILi128ELi96ELi256ELi128ELb1ELb1ELb1ELb0ELb1ELb1EEEEEEEEEvNT_6ParamsE,(.L_x_55 - _ZN7cutlass13device_kernelIN5flash11enable_sm90INS1_16FlashAttnFwdSm90INS1_25CollectiveMainloopFwdSm90ILi2EN4cute5tupleIJNS5_1CILi1EEES8_S8_EEENS6_IJNS7_ILi128EEENS7_ILi96EEENS7_ILi192EEEEEELi192ENS_10bfloat16_tEfNS_4arch4Sm90ELb0ELb0ELb1ELb1ELb1ELb0ELb0ELb1ELb1ELb1ELb1ELb0EEENS1_21CollectiveEpilogueFwdINS6_IJSA_SC_SB_EEES9_SE_SG_Li256ELb1ELb1ELb1ELb0EEENS1_36VarlenDynamicPersistentTileSchedulerILi128ELi96ELi256ELi128ELb1ELb1ELb1ELb0ELb1ELb1EEEEEEEEEvNT_6ParamsE)
        .other          _ZN7cutlass13device_kernelIN5flash11enable_sm90INS1_16FlashAttnFwdSm90INS1_25CollectiveMainloopFwdSm90ILi2EN4cute5tupleIJNS5_1CILi1EEES8_S8_EEENS6_IJNS7_ILi128EEENS7_ILi96EEENS7_ILi192EEEEEELi192ENS_10bfloat16_tEfNS_4arch4Sm90ELb0ELb0ELb1ELb1ELb1ELb0ELb0ELb1ELb1ELb1ELb1ELb0EEENS1_21CollectiveEpilogueFwdINS6_IJSA_SC_SB_EEES9_SE_SG_Li256ELb1ELb1ELb1ELb0EEENS1_36VarlenDynamicPersistentTileSchedulerILi128ELi96ELi256ELi128ELb1ELb1ELb1ELb0ELb1ELb1EEEEEEEEEvNT_6ParamsE,@"STO_CUDA_ENTRY STV_DEFAULT"
_ZN7cutlass13device_kernelIN5flash11enable_sm90INS1_16FlashAttnFwdSm90INS1_25CollectiveMainloopFwdSm90ILi2EN4cute5tupleIJNS5_1CILi1EEES8_S8_EEENS6_IJNS7_ILi128EEENS7_ILi96EEENS7_ILi192EEEEEELi192ENS_10bfloat16_tEfNS_4arch4Sm90ELb0ELb0ELb1ELb1ELb1ELb0ELb0ELb1ELb1ELb1ELb1ELb0EEENS1_21CollectiveEpilogueFwdINS6_IJSA_SC_SB_EEES9_SE_SG_Li256ELb1ELb1ELb1ELb0EEENS1_36VarlenDynamicPersistentTileSchedulerILi128ELi96ELi256ELi128ELb1ELb1ELb1ELb0ELb1ELb1EEEEEEEEEvNT_6ParamsE:
[----:B------:R-:W-:Y:S01]  /*0000*/  LDC R1, c[0x0][0x37c] ;  /* 0x0000df00ff017b82 */ /* 0x000fe20000000800 */
[----:B------:R-:W-:Y:S05]  /*0010*/  EXIT ;  /* 0x000000000000794d */ /* 0x000fea0003800000 */
.L_x_10:
        /* <DEDUP_REMOVED lines=14> */
.L_x_55:


//--------------------- .text._ZN7cutlass13device_kernelIN5flash11enable_sm90INS1_16FlashAttnFwdSm90INS1_25CollectiveMainloopFwdSm90ILi2EN4cute5tupleIJNS5_1CILi1EEES8_S8_EEENS6_IJNS7_ILi128EEENS7_ILi96EEENS7_ILi192EEEEEELi192ENS_10bfloat16_tEfNS_4arch4Sm90ELb0ELb0ELb1ELb1ELb1ELb1ELb0ELb1ELb1ELb1ELb1ELb0EEENS1_21CollectiveEpilogueFwdINS6_IJSA_SC_SB_EEES9_SE_SG_Li256ELb1ELb1ELb1ELb0EEENS1_36VarlenDynamicPersistentTileSchedulerILi128ELi96ELi256ELi128ELb1ELb1ELb1ELb0ELb1ELb1EEEEEEEEEvNT_6ParamsE --------------------------
	.section	.text._ZN7cutlass13device_kernelIN5flash11enable_sm90INS1_16FlashAttnFwdSm90INS1_25CollectiveMainloopFwdSm90ILi2EN4cute5tupleIJNS5_1CILi1EEES8_S8_EEENS6_IJNS7_ILi128EEENS7_ILi96EEENS7_ILi192EEEEEELi192ENS_10bfloat16_tEfNS_4arch4Sm90ELb0ELb0ELb1ELb1ELb1ELb1ELb0ELb1ELb1ELb1ELb1ELb0EEENS1_21CollectiveEpilogueFwdINS6_IJSA_SC_SB_EEES9_SE_SG_Li256ELb1ELb1ELb1ELb0EEENS1_36VarlenDynamicPersistentTileSchedulerILi128ELi96ELi256ELi128ELb1ELb1ELb1ELb0ELb1ELb1EEEEEEEEEvNT_6ParamsE,"ax",@progbits
	.align	128
.text._ZN7cutlass13device_kernelIN5flash11enable_sm90INS1_16FlashAttnFwdSm90INS1_25CollectiveMainloopFwdSm90ILi2EN4cute5tupleIJNS5_1CILi1EEES8_S8_EEENS6_IJNS7_ILi128EEENS7_ILi96EEENS7_ILi192EEEEEELi192ENS_10bfloat16_tEfNS_4arch4Sm90ELb0ELb0ELb1ELb1ELb1ELb1ELb0ELb1ELb1ELb1ELb1ELb0EEENS1_21CollectiveEpilogueFwdINS6_IJSA_SC_SB_EEES9_SE_SG_Li256ELb1ELb1ELb1ELb0EEENS1_36VarlenDynamicPersistentTileSchedulerILi128ELi96ELi256ELi128ELb1ELb1ELb1ELb0ELb1ELb1EEEEEEEEEvNT_6ParamsE:
        .type           _ZN7cutlass13device_kernelIN5flash11enable_sm90INS1_16FlashAttnFwdSm90INS1_25CollectiveMainloopFwdSm90ILi2EN4cute5tupleIJNS5_1CILi1EEES8_S8_EEENS6_IJNS7_ILi128EEENS7_ILi96EEENS7_ILi192EEEEEELi192ENS_10bfloat16_tEfNS_4arch4Sm90ELb0ELb0ELb1ELb1ELb1ELb1ELb0ELb1ELb1ELb1ELb1ELb0EEENS1_21CollectiveEpilogueFwdINS6_IJSA_SC_SB_EEES9_SE_SG_Li256ELb1ELb1ELb1ELb0EEENS1_36VarlenDynamicPersistentTileSchedulerILi128ELi96ELi256ELi128ELb1ELb1ELb1ELb0ELb1ELb1EEEEEEEEEvNT_6ParamsE,@function
        .size           _ZN7cutlass13device_kernelIN5flash11enable_sm90INS1_16FlashAttnFwdSm90INS1_25CollectiveMainloopFwdSm90ILi2EN4cute5tupleIJNS5_1CILi1EEES8_S8_EEENS6_IJNS7_ILi128EEENS7_ILi96EEENS7_ILi192EEEEEELi192ENS_10bfloat16_tEfNS_4arch4Sm90ELb0ELb0ELb1ELb1ELb1ELb1ELb0ELb1ELb1ELb1ELb1ELb0EEENS1_21CollectiveEpilogueFwdINS6_IJSA_SC_SB_EEES9_SE_SG_Li256ELb1ELb1ELb1ELb0EEENS1_36VarlenDynamicPersistentTileSchedulerILi128ELi96ELi256ELi128ELb1ELb1ELb1ELb0ELb1ELb1EEEEEEEEEvNT_6ParamsE,(.L_x_56 - _ZN7cutlass13device_kernelIN5flash11enable_sm90INS1_16FlashAttnFwdSm90INS1_25CollectiveMainloopFwdSm90ILi2EN4cute5tupleIJNS5_1CILi1EEES8_S8_EEENS6_IJNS7_ILi128EEENS7_ILi96EEENS7_ILi192EEEEEELi192ENS_10bfloat16_tEfNS_4arch4Sm90ELb0ELb0ELb1ELb1ELb1ELb1ELb0ELb1ELb1ELb1ELb1ELb0EEENS1_21CollectiveEpilogueFwdINS6_IJSA_SC_SB_EEES9_SE_SG_Li256ELb1ELb1ELb1ELb0EEENS1_36VarlenDynamicPersistentTileSchedulerILi128ELi96ELi256ELi128ELb1ELb1ELb1ELb0ELb1ELb1EEEEEEEEEvNT_6ParamsE)
        .other          _ZN7cutlass13device_kernelIN5flash11enable_sm90INS1_16FlashAttnFwdSm90INS1_25CollectiveMainloopFwdSm90ILi2EN4cute5tupleIJNS5_1CILi1EEES8_S8_EEENS6_IJNS7_ILi128EEENS7_ILi96EEENS7_ILi192EEEEEELi192ENS_10bfloat16_tEfNS_4arch4Sm90ELb0ELb0ELb1ELb1ELb1ELb1ELb0ELb1ELb1ELb1ELb1ELb0EEENS1_21CollectiveEpilogueFwdINS6_IJSA_SC_SB_EEES9_SE_SG_Li256ELb1ELb1ELb1ELb0EEENS1_36VarlenDynamicPersistentTileSchedulerILi128ELi96ELi256ELi128ELb1ELb1ELb1ELb0ELb1ELb1EEEEEEEEEvNT_6ParamsE,@"STO_CUDA_ENTRY STV_DEFAULT"
_ZN7cutlass13device_kernelIN5flash11enable_sm90INS1_16FlashAttnFwdSm90INS1_25CollectiveMainloopFwdSm90ILi2EN4cute5tupleIJNS5_1CILi1EEES8_S8_EEENS6_IJNS7_ILi128EEENS7_ILi96EEENS7_ILi192EEEEEELi192ENS_10bfloat16_tEfNS_4arch4Sm90ELb0ELb0ELb1ELb1ELb1ELb1ELb0ELb1ELb1ELb1ELb1ELb0EEENS1_21CollectiveEpilogueFwdINS6_IJSA_SC_SB_EEES9_SE_SG_Li256ELb1ELb1ELb1ELb0EEENS1_36VarlenDynamicPersistentTileSchedulerILi128ELi96ELi256ELi128ELb1ELb1ELb1ELb0ELb1ELb1EEEEEEEEEvNT_6ParamsE:
[----:B------:R-:W-:Y:S01]  /*0000*/  LDC R1, c[0x0][0x37c] ;  /* 0x0000df00ff017b82 */ /* 0x000fe20000000800 */
[----:B------:R-:W-:Y:S05]  /*0010*/  EXIT ;  /* 0x000000000000794d */ /* 0x000fea0003800000 */
.L_x_11:
        /* <DEDUP_REMOVED lines=14> */
.L_x_56:


//--------------------- .text._ZN7cutlass13device_kernelIN5flash11enable_sm90INS1_16FlashAttnFwdSm90INS1_25CollectiveMainloopFwdSm90ILi2EN4cute5tupleIJNS5_1CILi1EEES8_S8_EEENS6_IJNS7_ILi128EEENS7_ILi96EEENS7_ILi192EEEEEELi192ENS_10bfloat16_tEfNS_4arch4Sm90ELb0ELb1ELb1ELb0ELb1ELb0ELb0ELb1ELb1ELb1ELb1ELb0EEENS1_21CollectiveEpilogueFwdINS6_IJSA_SC_SB_EEES9_SE_SG_Li256ELb0ELb1ELb1ELb0EEENS1_19SingleTileSchedulerILb0ELb1ELb1ELi128EEEEEEEEEvNT_6ParamsE --------------------------
	.section	.text._ZN7cutlass13device_kernelIN5flash11enable_sm90INS1_16FlashAttnFwdSm90INS1_25CollectiveMainloopFwdSm90ILi2EN4cute5tupleIJNS5_1CILi1EEES8_S8_EEENS6_IJNS7_ILi128EEENS7_ILi96EEENS7_ILi192EEEEEELi192ENS_10bfloat16_tEfNS_4arch4Sm90ELb0ELb1ELb1ELb0ELb1ELb0ELb0ELb1ELb1ELb1ELb1ELb0EEENS1_21CollectiveEpilogueFwdINS6_IJSA_SC_SB_EEES9_SE_SG_Li256ELb0ELb1ELb1ELb0EEENS1_19SingleTileSchedulerILb0ELb1ELb1ELi128EEEEEEEEEvNT_6ParamsE,"ax",@progbits
	.align	128
.text._ZN7cutlass13device_kernelIN5flash11enable_sm90INS1_16FlashAttnFwdSm90INS1_25CollectiveMainloopFwdSm90ILi2EN4cute5tupleIJNS5_1CILi1EEES8_S8_EEENS6_IJNS7_ILi128EEENS7_ILi96EEENS7_ILi192EEEEEELi192ENS_10bfloat16_tEfNS_4arch4Sm90ELb0ELb1ELb1ELb0ELb1ELb0ELb0ELb1ELb1ELb1ELb1ELb0EEENS1_21CollectiveEpilogueFwdINS6_IJSA_SC_SB_EEES9_SE_SG_Li256ELb0ELb1ELb1ELb0EEENS1_19SingleTileSchedulerILb0ELb1ELb1ELi128EEEEEEEEEvNT_6ParamsE:
        .type           _ZN7cutlass13device_kernelIN5flash11enable_sm90INS1_16FlashAttnFwdSm90INS1_25CollectiveMainloopFwdSm90ILi2EN4cute5tupleIJNS5_1CILi1EEES8_S8_EEENS6_IJNS7_ILi128EEENS7_ILi96EEENS7_ILi192EEEEEELi192ENS_10bfloat16_tEfNS_4arch4Sm90ELb0ELb1ELb1ELb0ELb1ELb0ELb0ELb1ELb1ELb1ELb1ELb0EEENS1_21CollectiveEpilogueFwdINS6_IJSA_SC_SB_EEES9_SE_SG_Li256ELb0ELb1ELb1ELb0EEENS1_19SingleTileSchedulerILb0ELb1ELb1ELi128EEEEEEEEEvNT_6ParamsE,@function
        .size           _ZN7cutlass13device_kernelIN5flash11enable_sm90INS1_16FlashAttnFwdSm90INS1_25CollectiveMainloopFwdSm90ILi2EN4cute5tupleIJNS5_1CILi1EEES8_S8_EEENS6_IJNS7_ILi128EEENS7_ILi96EEENS7_ILi192EEEEEELi192ENS_10bfloat16_tEfNS_4arch4Sm90ELb0ELb1ELb1ELb0ELb1ELb0ELb0ELb1ELb1ELb1ELb1ELb0EEENS1_21CollectiveEpilogueFwdINS6_IJSA_SC_SB_EEES9_SE_SG_Li256ELb0ELb1ELb1ELb0EEENS1_19SingleTileSchedulerILb0ELb1ELb1ELi128EEEEEEEEEvNT_6ParamsE,(.L_x_57 - _ZN7cutlass13device_kernelIN5flash11enable_sm90INS1_16FlashAttnFwdSm90INS1_25CollectiveMainloopFwdSm90ILi2EN4cute5tupleIJNS5_1CILi1EEES8_S8_EEENS6_IJNS7_ILi128EEENS7_ILi96EEENS7_ILi192EEEEEELi192ENS_10bfloat16_tEfNS_4arch4Sm90ELb0ELb1ELb1ELb0ELb1ELb0ELb0ELb1ELb1ELb1ELb1ELb0EEENS1_21CollectiveEpilogueFwdINS6_IJSA_SC_SB_EEES9_SE_SG_Li256ELb0ELb1ELb1ELb0EEENS1_19SingleTileSchedulerILb0ELb1ELb1ELi128EEEEEEEEEvNT_6ParamsE)
        .other          _ZN7cutlass13device_kernelIN5flash11enable_sm90INS1_16FlashAttnFwdSm90INS1_25CollectiveMainloopFwdSm90ILi2EN4cute5tupleIJNS5_1CILi1EEES8_S8_EEENS6_IJNS7_ILi128EEENS7_ILi96EEENS7_ILi192EEEEEELi192ENS_10bfloat16_tEfNS_4arch4Sm90ELb0ELb1ELb1ELb0ELb1ELb0ELb0ELb1ELb1ELb1ELb1ELb0EEENS1_21CollectiveEpilogueFwdINS6_IJSA_SC_SB_EEES9_SE_SG_Li256ELb0ELb1ELb1ELb0EEENS1_19SingleTileSchedulerILb0ELb1ELb1ELi128EEEEEEEEEvNT_6ParamsE,@"STO_CUDA_ENTRY STV_DEFAULT"
_ZN7cutlass13device_kernelIN5flash11enable_sm90INS1_16FlashAttnFwdSm90INS1_25CollectiveMainloopFwdSm90ILi2EN4cute5tupleIJNS5_1CILi1EEES8_S8_EEENS6_IJNS7_ILi128EEENS7_ILi96EEENS7_ILi192EEEEEELi192ENS_10bfloat16_tEfNS_4arch4Sm90ELb0ELb1ELb1ELb0ELb1ELb0ELb0ELb1ELb1ELb1ELb1ELb0EEENS1_21CollectiveEpilogueFwdINS6_IJSA_SC_SB_EEES9_SE_SG_Li256ELb0ELb1ELb1ELb0EEENS1_19SingleTileSchedulerILb0ELb1ELb1ELi128EEEEEEEEEvNT_6ParamsE:
[----:B------:R-:W-:Y:S01]  /*0000*/  LDC R1, c[0x0][0x37c] ;  /* 0x0000df00ff017b82 */ /* 0x000fe20000000800 */
[----:B------:R-:W-:Y:S05]  /*0010*/  EXIT ;  /* 0x000000000000794d */ /* 0x000fea0003800000 */
.L_x_12:
        /* <DEDUP_REMOVED lines=14> */
.L_x_57:


//--------------------- .text._ZN7cutlass13device_kernelIN5flash11enable_sm90INS1_16FlashAttnFwdSm90INS1_25CollectiveMainloopFwdSm90ILi2EN4cute5tupleIJNS5_1CILi1EEES8_S8_EEENS6_IJNS7_ILi128EEENS7_ILi96EEENS7_ILi192EEEEEELi192ENS_10bfloat16_tEfNS_4arch4Sm90ELb0ELb1ELb1ELb1ELb1ELb0ELb0ELb1ELb1ELb1ELb1ELb0EEENS1_21CollectiveEpilogueFwdINS6_IJSA_SC_SB_EEES9_SE_SG_Li256ELb1ELb1ELb1ELb0EEENS1_36VarlenDynamicPersistentTileSchedulerILi128ELi96ELi256ELi128ELb1ELb1ELb1ELb1ELb0ELb1EEEEEEEEEvNT_6ParamsE --------------------------
	.section	.text._ZN7cutlass13device_kernelIN5flash11enable_sm90INS1_16FlashAttnFwdSm90INS1_25CollectiveMainloopFwdSm90ILi2EN4cute5tupleIJNS5_1CILi1EEES8_S8_EEENS6_IJNS7_ILi128EEENS7_ILi96EEENS7_ILi192EEEEEELi192ENS_10bfloat16_tEfNS_4arch4Sm90ELb0ELb1ELb1ELb1ELb1ELb0ELb0ELb1ELb1ELb1ELb1ELb0EEENS1_21CollectiveEpilogueFwdINS6_IJSA_SC_SB_EEES9_SE_SG_Li256ELb1ELb1ELb1ELb0EEENS1_36VarlenDynamicPersistentTileSchedulerILi128ELi96ELi256ELi128ELb1ELb1ELb1ELb1ELb0ELb1EEEEEEEEEvNT_6ParamsE,"ax",@progbits
	.align	128
.text._ZN7cutlass13device_kernelIN5flash11enable_sm90INS1_16FlashAttnFwdSm90INS1_25CollectiveMainloopFwdSm90ILi2EN4cute5tupleIJNS5_1CILi1EEES8_S8_EEENS6_IJNS7_ILi128EEENS7_ILi96EEENS7_ILi192EEEEEELi192ENS_10bfloat16_tEfNS_4arch4Sm90ELb0ELb1ELb1ELb1ELb1ELb0ELb0ELb1ELb1ELb1ELb1ELb0EEENS1_21CollectiveEpilogueFwdINS6_IJSA_SC_SB_EEES9_SE_SG_Li256ELb1ELb1ELb1ELb0EEENS1_36VarlenDynamicPersistentTileSchedulerILi128ELi96ELi256ELi128ELb1ELb1ELb1ELb1ELb0ELb1EEEEEEEEEvNT_6ParamsE:
        .type           _ZN7cutlass13device_kernelIN5flash11enable_sm90INS1_16FlashAttnFwdSm90INS1_25CollectiveMainloopFwdSm90ILi2EN4cute5tupleIJNS5_1CILi1EEES8_S8_EEENS6_IJNS7_ILi128EEENS7_ILi96EEENS7_ILi192EEEEEELi192ENS_10bfloat16_tEfNS_4arch4Sm90ELb0ELb1ELb1ELb1ELb1ELb0ELb0ELb1ELb1ELb1ELb1ELb0EEENS1_21CollectiveEpilogueFwdINS6_IJSA_SC_SB_EEES9_SE_SG_Li256ELb1ELb1ELb1ELb0EEENS1_36VarlenDynamicPersistentTileSchedulerILi128ELi96ELi256ELi128ELb1ELb1ELb1ELb1ELb0ELb1EEEEEEEEEvNT_6ParamsE,@function
        .size           _ZN7cutlass13device_kernelIN5flash11enable_sm90INS1_16FlashAttnFwdSm90INS1_25CollectiveMainloopFwdSm90ILi2EN4cute5tupleIJNS5_1CILi1EEES8_S8_EEENS6_IJNS7_ILi128EEENS7_ILi96EEENS7_ILi192EEEEEELi192ENS_10bfloat16_tEfNS_4arch4Sm90ELb0ELb1ELb1ELb1ELb1ELb0ELb0ELb1ELb1ELb1ELb1ELb0EEENS1_21CollectiveEpilogueFwdINS6_IJSA_SC_SB_EEES9_SE_SG_Li256ELb1ELb1ELb1ELb0EEENS1_36VarlenDynamicPersistentTileSchedulerILi128ELi96ELi256ELi128ELb1ELb1ELb1ELb1ELb0ELb1EEEEEEEEEvNT_6ParamsE,(.L_x_58 - _ZN7cutlass13device_kernelIN5flash11enable_sm90INS1_16FlashAttnFwdSm90INS1_25CollectiveMainloopFwdSm90ILi2EN4cute5tupleIJNS5_1CILi1EEES8_S8_EEENS6_IJNS7_ILi128EEENS7_ILi96EEENS7_ILi192EEEEEELi192ENS_10bfloat16_tEfNS_4arch4Sm90ELb0ELb1ELb1ELb1ELb1ELb0ELb0ELb1ELb1ELb1ELb1ELb0EEENS1_21CollectiveEpilogueFwdINS6_IJSA_SC_SB_EEES9_SE_SG_Li256ELb1ELb1ELb1ELb0EEENS1_36VarlenDynamicPersistentTileSchedulerILi128ELi96ELi256ELi128ELb1ELb1ELb1ELb1ELb0ELb1EEEEEEEEEvNT_6ParamsE)
        .other          _ZN7cutlass13device_kernelIN5flash11enable_sm90INS1_16FlashAttnFwdSm90INS1_25CollectiveMainloopFwdSm90ILi2EN4cute5tupleIJNS5_1CILi1EEES8_S8_EEENS6_IJNS7_ILi128EEENS7_ILi96EEENS7_ILi192EEEEEELi192ENS_10bfloat16_tEfNS_4arch4Sm90ELb0ELb1ELb1ELb1ELb1ELb0ELb0ELb1ELb1ELb1ELb1ELb0EEENS1_21CollectiveEpilogueFwdINS6_IJSA_SC_SB_EEES9_SE_SG_Li256ELb1ELb1ELb1ELb0EEENS1_36VarlenDynamicPersistentTileSchedulerILi128ELi96ELi256ELi128ELb1ELb1ELb1ELb1ELb0ELb1EEEEEEEEEvNT_6ParamsE,@"STO_CUDA_ENTRY STV_DEFAULT"
_ZN7cutlass13device_kernelIN5flash11enable_sm90INS1_16FlashAttnFwdSm90INS1_25CollectiveMainloopFwdSm90ILi2EN4cute5tupleIJNS5_1CILi1EEES8_S8_EEENS6_IJNS7_ILi128EEENS7_ILi96EEENS7_ILi192EEEEEELi192ENS_10bfloat16_tEfNS_4arch4Sm90ELb0ELb1ELb1ELb1ELb1ELb0ELb0ELb1ELb1ELb1ELb1ELb0EEENS1_21CollectiveEpilogueFwdINS6_IJSA_SC_SB_EEES9_SE_SG_Li256ELb1ELb1ELb1ELb0EEENS1_36VarlenDynamicPersistentTileSchedulerILi128ELi96ELi256ELi128ELb1ELb1ELb1ELb1ELb0ELb1EEEEEEEEEvNT_6ParamsE:
[----:B------:R-:W-:Y:S01]  /*0000*/  LDC R1, c[0x0][0x37c] ;  /* 0x0000df00ff017b82 */ /* 0x000fe20000000800 */
[----:B------:R-:W-:Y:S05]  /*0010*/  EXIT ;  /* 0x000000000000794d */ /* 0x000fea0003800000 */
.L_x_13:
        /* <DEDUP_REMOVED lines=14> */
.L_x_58:


//--------------------- .text._ZN7cutlass13device_kernelIN5flash11enable_sm90INS1_16FlashAttnFwdSm90INS1_25CollectiveMainloopFwdSm90ILi2EN4cute5tupleIJNS5_1CILi1EEES8_S8_EEENS6_IJNS7_ILi128EEENS7_ILi96EEENS7_ILi192EEEEEELi192ENS_10bfloat16_tEfNS_4arch4Sm90ELb0ELb1ELb1ELb1ELb1ELb1ELb0ELb1ELb1ELb1ELb1ELb0EEENS1_21CollectiveEpilogueFwdINS6_IJSA_SC_SB_EEES9_SE_SG_Li256ELb1ELb1ELb1ELb0EEENS1_36VarlenDynamicPersistentTileSchedulerILi128ELi96ELi256ELi128ELb1ELb1ELb1ELb1ELb0ELb1EEEEEEEEEvNT_6ParamsE --------------------------
	.section	.text._ZN7cutlass13device_kernelIN5flash11enable_sm90INS1_16FlashAttnFwdSm90INS1_25CollectiveMainloopFwdSm90ILi2EN4cute5tupleIJNS5_1CILi1EEES8_S8_EEENS6_IJNS7_ILi128EEENS7_ILi96EEENS7_ILi192EEEEEELi192ENS_10bfloat16_tEfNS_4arch4Sm90ELb0ELb1ELb1ELb1ELb1ELb1ELb0ELb1ELb1ELb1ELb1ELb0EEENS1_21CollectiveEpilogueFwdINS6_IJSA_SC_SB_EEES9_SE_SG_Li256ELb1ELb1ELb1ELb0EEENS1_36VarlenDynamicPersistentTileSchedulerILi128ELi96ELi256ELi128ELb1ELb1ELb1ELb1ELb0ELb1EEEEEEEEEvNT_6ParamsE,"ax",@progbits
	.align	128
.text._ZN7cutlass13device_kernelIN5flash11enable_sm90INS1_16FlashAttnFwdSm90INS1_25CollectiveMainloopFwdSm90ILi2EN4cute5tupleIJNS5_1CILi1EEES8_S8_EEENS6_IJNS7_ILi128EEENS7_ILi96EEENS7_ILi192EEEEEELi192ENS_10bfloat16_tEfNS_4arch4Sm90ELb0ELb1ELb1ELb1ELb1ELb1ELb0ELb1ELb1ELb1ELb1ELb0EEENS1_21CollectiveEpilogueFwdINS6_IJSA_SC_SB_EEES9_SE_SG_Li256ELb1ELb1ELb1ELb0EEENS1_36VarlenDynamicPersistentTileSchedulerILi128ELi96ELi256ELi128ELb1ELb1ELb1ELb1ELb0ELb1EEEEEEEEEvNT_6ParamsE:
        .type           _ZN7cutlass13device_kernelIN5flash11enable_sm90INS1_16FlashAttnFwdSm90INS1_25CollectiveMainloopFwdSm90ILi2EN4cute5tupleIJNS5_1CILi1EEES8_S8_EEENS6_IJNS7_ILi128EEENS7_ILi96EEENS7_ILi192EEEEEELi192ENS_10bfloat16_tEfNS_4arch4Sm90ELb0ELb1ELb1ELb1ELb1ELb1ELb0ELb1ELb1ELb1ELb1ELb0EEENS1_21CollectiveEpilogueFwdINS6_IJSA_SC_SB_EEES9_SE_SG_Li256ELb1ELb1ELb1ELb0EEENS1_36VarlenDynamicPersistentTileSchedulerILi128ELi96ELi256ELi128ELb1ELb1ELb1ELb1ELb0ELb1EEEEEEEEEvNT_6ParamsE,@function
        .size           _ZN7cutlass13device_kernelIN5flash11enable_sm90INS1_16FlashAttnFwdSm90INS1_25CollectiveMainloopFwdSm90ILi2EN4cute5tupleIJNS5_1CILi1EEES8_S8_EEENS6_IJNS7_ILi128EEENS7_ILi96EEENS7_ILi192EEEEEELi192ENS_10bfloat16_tEfNS_4arch4Sm90ELb0ELb1ELb1ELb1ELb1ELb1ELb0ELb1ELb1ELb1ELb1ELb0EEENS1_21CollectiveEpilogueFwdINS6_IJSA_SC_SB_EEES9_SE_SG_Li256ELb1ELb1ELb1ELb0EEENS1_36VarlenDynamicPersistentTileSchedulerILi128ELi96ELi256ELi128ELb1ELb1ELb1ELb1ELb0ELb1EEEEEEEEEvNT_6ParamsE,(.L_x_59 - _ZN7cutlass13device_kernelIN5flash11enable_sm90INS1_16FlashAttnFwdSm90INS1_25CollectiveMainloopFwdSm90ILi2EN4cute5tupleIJNS5_1CILi1EEES8_S8_EEENS6_IJNS7_ILi128EEENS7_ILi96EEENS7_ILi192EEEEEELi192ENS_10bfloat16_tEfNS_4arch4Sm90ELb0ELb1ELb1ELb1ELb1ELb1ELb0ELb1ELb1ELb1ELb1ELb0EEENS1_21CollectiveEpilogueFwdINS6_IJSA_SC_SB_EEES9_SE_SG_Li256ELb1ELb1ELb1ELb0EEENS1_36VarlenDynamicPersistentTileSchedulerILi128ELi96ELi256ELi128ELb1ELb1ELb1ELb1ELb0ELb1EEEEEEEEEvNT_6ParamsE)
        .other          _ZN7cutlass13device_kernelIN5flash11enable_sm90INS1_16FlashAttnFwdSm90INS1_25CollectiveMainloopFwdSm90ILi2EN4cute5tupleIJNS5_1CILi1EEES8_S8_EEENS6_IJNS7_ILi128EEENS7_ILi96EEENS7_ILi192EEEEEELi192ENS_10bfloat16_tEfNS_4arch4Sm90ELb0ELb1ELb1ELb1ELb1ELb1ELb0ELb1ELb1ELb1ELb1ELb0EEENS1_21CollectiveEpilogueFwdINS6_IJSA_SC_SB_EEES9_SE_SG_Li256ELb1ELb1ELb1ELb0EEENS1_36VarlenDynamicPersistentTileSchedulerILi128ELi96ELi256ELi128ELb1ELb1ELb1ELb1ELb0ELb1EEEEEEEEEvNT_6ParamsE,@"STO_CUDA_ENTRY STV_DEFAULT"
_ZN7cutlass13device_kernelIN5flash11enable_sm90INS1_16FlashAttnFwdSm90INS1_25CollectiveMainloopFwdSm90ILi2EN4cute5tupleIJNS5_1CILi1EEES8_S8_EEENS6_IJNS7_ILi128EEENS7_ILi96EEENS7_ILi192EEEEEELi192ENS_10bfloat16_tEfNS_4arch4Sm90ELb0ELb1ELb1ELb1ELb1ELb1ELb0ELb1ELb1ELb1ELb1ELb0EEENS1_21CollectiveEpilogueFwdINS6_IJSA_SC_SB_EEES9_SE_SG_Li256ELb1ELb1ELb1ELb0EEENS1_36VarlenDynamicPersistentTileSchedulerILi128ELi96ELi256ELi128ELb1ELb1ELb1ELb1ELb0ELb1EEEEEEEEEvNT_6ParamsE:
[----:B------:R-:W-:Y:S01]  /*0000*/  LDC R1, c[0x0][0x37c] ;  /* 0x0000df00ff017b82 */ /* 0x000fe20000000800 */
[----:B------:R-:W-:Y:S05]  /*0010*/  EXIT ;  /* 0x000000000000794d */ /* 0x000fea0003800000 */
.L_x_14:
        /* <DEDUP_REMOVED lines=14> */
.L_x_59:


//--------------------- .text._ZN7cutlass13device_kernelIN5flash11enable_sm90INS1_16FlashAttnFwdSm90INS1_25CollectiveMainloopFwdSm90ILi2EN4cute5tupleIJNS5_1CILi1EEES8_S8_EEENS6_IJNS7_ILi128EEENS7_ILi96EEENS7_ILi192EEEEEELi192ENS_10bfloat16_tEfNS_4arch4Sm90ELb1ELb0ELb1ELb0ELb1ELb0ELb0ELb1ELb1ELb1ELb1ELb0EEENS1_21CollectiveEpilogueFwdINS6_IJSA_SC_SB_EEES9_SE_SG_Li256ELb0ELb1ELb1ELb0EEENS1_19SingleTileSchedulerILb0ELb1ELb1ELi128EEEEEEEEEvNT_6ParamsE --------------------------
	.section	.text._ZN7cutlass13device_kernelIN5flash11enable_sm90INS1_16FlashAttnFwdSm90INS1_25CollectiveMainloopFwdSm90ILi2EN4cute5tupleIJNS5_1CILi1EEES8_S8_EEENS6_IJNS7_ILi128EEENS7_ILi96EEENS7_ILi192EEEEEELi192ENS_10bfloat16_tEfNS_4arch4Sm90ELb1ELb0ELb1ELb0ELb1ELb0ELb0ELb1ELb1ELb1ELb1ELb0EEENS1_21CollectiveEpilogueFwdINS6_IJSA_SC_SB_EEES9_SE_SG_Li256ELb0ELb1ELb1ELb0EEENS1_19SingleTileSchedulerILb0ELb1ELb1ELi128EEEEEEEEEvNT_6ParamsE,"ax",@progbits
	.align	128
.text._ZN7cutlass13device_kernelIN5flash11enable_sm90INS1_16FlashAttnFwdSm90INS1_25CollectiveMainloopFwdSm90ILi2EN4cute5tupleIJNS5_1CILi1EEES8_S8_EEENS6_IJNS7_ILi128EEENS7_ILi96EEENS7_ILi192EEEEEELi192ENS_10bfloat16_tEfNS_4arch4Sm90ELb1ELb0ELb1ELb0ELb1ELb0ELb0ELb1ELb1ELb1ELb1ELb0EEENS1_21CollectiveEpilogueFwdINS6_IJSA_SC_SB_EEES9_SE_SG_Li256ELb0ELb1ELb1ELb0EEENS1_19SingleTileSchedulerILb0ELb1ELb1ELi128EEEEEEEEEvNT_6ParamsE:
        .type           _ZN7cutlass13device_kernelIN5flash11enable_sm90INS1_16FlashAttnFwdSm90INS1_25CollectiveMainloopFwdSm90ILi2EN4cute5tupleIJNS5_1CILi1EEES8_S8_EEENS6_IJNS7_ILi128EEENS7_ILi96EEENS7_ILi192EEEEEELi192ENS_10bfloat16_tEfNS_4arch4Sm90ELb1ELb0ELb1ELb0ELb1ELb0ELb0ELb1ELb1ELb1ELb1ELb0EEENS1_21CollectiveEpilogueFwdINS6_IJSA_SC_SB_EEES9_SE_SG_Li256ELb0ELb1ELb1ELb0EEENS1_19SingleTileSchedulerILb0ELb1ELb1ELi128EEEEEEEEEvNT_6ParamsE,@function
        .size           _ZN7cutlass13device_kernelIN5flash11enable_sm90INS1_16FlashAttnFwdSm90INS1_25CollectiveMainloopFwdSm90ILi2EN4cute5tupleIJNS5_1CILi1EEES8_S8_EEENS6_IJNS7_ILi128EEENS7_ILi96EEENS7_ILi192EEEEEELi192ENS_10bfloat16_tEfNS_4arch4Sm90ELb1ELb0ELb1ELb0ELb1ELb0ELb0ELb1ELb1ELb1ELb1ELb0EEENS1_21CollectiveEpilogueFwdINS6_IJSA_SC_SB_EEES9_SE_SG_Li256ELb0ELb1ELb1ELb0EEENS1_19SingleTileSchedulerILb0ELb1ELb1ELi128EEEEEEEEEvNT_6ParamsE,(.L_x_60 - _ZN7cutlass13device_kernelIN5flash11enable_sm90INS1_16FlashAttnFwdSm90INS1_25CollectiveMainloopFwdSm90ILi2EN4cute5tupleIJNS5_1CILi1EEES8_S8_EEENS6_IJNS7_ILi128EEENS7_ILi96EEENS7_ILi192EEEEEELi192ENS_10bfloat16_tEfNS_4arch4Sm90ELb1ELb0ELb1ELb0ELb1ELb0ELb0ELb1ELb1ELb1ELb1ELb0EEENS1_21CollectiveEpilogueFwdINS6_IJSA_SC_SB_EEES9_SE_SG_Li256ELb0ELb1ELb1ELb0EEENS1_19SingleTileSchedulerILb0ELb1ELb1ELi128EEEEEEEEEvNT_6ParamsE)
        .other          _ZN7cutlass13device_kernelIN5flash11enable_sm90INS1_16FlashAttnFwdSm90INS1_25CollectiveMainloopFwdSm90ILi2EN4cute5tupleIJNS5_1CILi1EEES8_S8_EEENS6_IJNS7_ILi128EEENS7_ILi96EEENS7_ILi192EEEEEELi192ENS_10bfloat16_tEfNS_4arch4Sm90ELb1ELb0ELb1ELb0ELb1ELb0ELb0ELb1ELb1ELb1ELb1ELb0EEENS1_21CollectiveEpilogueFwdINS6_IJSA_SC_SB_EEES9_SE_SG_Li256ELb0ELb1ELb1ELb0EEENS1_19SingleTileSchedulerILb0ELb1ELb1ELi128EEEEEEEEEvNT_6ParamsE,@"STO_CUDA_ENTRY STV_DEFAULT"
_ZN7cutlass13device_kernelIN5flash11enable_sm90INS1_16FlashAttnFwdSm90INS1_25CollectiveMainloopFwdSm90ILi2EN4cute5tupleIJNS5_1CILi1EEES8_S8_EEENS6_IJNS7_ILi128EEENS7_ILi96EEENS7_ILi192EEEEEELi192ENS_10bfloat16_tEfNS_4arch4Sm90ELb1ELb0ELb1ELb0ELb1ELb0ELb0ELb1ELb1ELb1ELb1ELb0EEENS1_21CollectiveEpilogueFwdINS6_IJSA_SC_SB_EEES9_SE_SG_Li256ELb0ELb1ELb1ELb0EEENS1_19SingleTileSchedulerILb0ELb1ELb1ELi128EEEEEEEEEvNT_6ParamsE:
[----:B------:R-:W-:Y:S01]  /*0000*/  LDC R1, c[0x0][0x37c] ;  /* 0x0000df00ff017b82 */ /* 0x000fe20000000800 */
[----:B------:R-:W-:Y:S05]  /*0010*/  EXIT ;  /* 0x000000000000794d */ /* 0x000fea0003800000 */
.L_x_15:
        /* <DEDUP_REMOVED lines=14> */
.L_x_60:


//--------------------- .text._ZN7cutlass13device_kernelIN5flash11enable_sm90INS1_16FlashAttnFwdSm90INS1_25CollectiveMainloopFwdSm90ILi2EN4cute5tupleIJNS5_1CILi1EEES8_S8_EEENS6_IJNS7_ILi128EEENS7_ILi96EEENS7_ILi192EEEEEELi192ENS_10bfloat16_tEfNS_4arch4Sm90ELb1ELb0ELb1ELb1ELb1ELb0ELb0ELb1ELb1ELb1ELb1ELb0EEENS1_21CollectiveEpilogueFwdINS6_IJSA_SC_SB_EEES9_SE_SG_Li256ELb1ELb1ELb1ELb0EEENS1_36VarlenDynamicPersistentTileSchedulerILi128ELi96ELi256ELi128ELb1ELb1ELb1ELb1ELb1ELb1EEEEEEEEEvNT_6ParamsE --------------------------
	.section	.text._ZN7cutlass13device_kernelIN5flash11enable_sm90INS1_16FlashAttnFwdSm90INS1_25CollectiveMainloopFwdSm90ILi2EN4cute5tupleIJNS5_1CILi1EEES8_S8_EEENS6_IJNS7_ILi128EEENS7_ILi96EEENS7_ILi192EEEEEELi192ENS_10bfloat16_tEfNS_4arch4Sm90ELb1ELb0ELb1ELb1ELb1ELb0ELb0ELb1ELb1ELb1ELb1ELb0EEENS1_21CollectiveEpilogueFwdINS6_IJSA_SC_SB_EEES9_SE_SG_Li256ELb1ELb1ELb1ELb0EEENS1_36VarlenDynamicPersistentTileSchedulerILi128ELi96ELi256ELi128ELb1ELb1ELb1ELb1ELb1ELb1EEEEEEEEEvNT_6ParamsE,"ax",@progbits
	.align	128
.text._ZN7cutlass13device_kernelIN5flash11enable_sm90INS1_16FlashAttnFwdSm90INS1_25CollectiveMainloopFwdSm90ILi2EN4cute5tupleIJNS5_1CILi1EEES8_S8_EEENS6_IJNS7_ILi128EEENS7_ILi96EEENS7_ILi192EEEEEELi192ENS_10bfloat16_tEfNS_4arch4Sm90ELb1ELb0ELb1ELb1ELb1ELb0ELb0ELb1ELb1ELb1ELb1ELb0EEENS1_21CollectiveEpilogueFwdINS6_IJSA_SC_SB_EEES9_SE_SG_Li256ELb1ELb1ELb1ELb0EEENS1_36VarlenDynamicPersistentTileSchedulerILi128ELi96ELi256ELi128ELb1ELb1ELb1ELb1ELb1ELb1EEEEEEEEEvNT_6ParamsE:
        .type           _ZN7cutlass13device_kernelIN5flash11enable_sm90INS1_16FlashAttnFwdSm90INS1_25CollectiveMainloopFwdSm90ILi2EN4cute5tupleIJNS5_1CILi1EEES8_S8_EEENS6_IJNS7_ILi128EEENS7_ILi96EEENS7_ILi192EEEEEELi192ENS_10bfloat16_tEfNS_4arch4Sm90ELb1ELb0ELb1ELb1ELb1ELb0ELb0ELb1ELb1ELb1ELb1ELb0EEENS1_21CollectiveEpilogueFwdINS6_IJSA_SC_SB_EEES9_SE_SG_Li256ELb1ELb1ELb1ELb0EEENS1_36VarlenDynamicPersistentTileSchedulerILi128ELi96ELi256ELi128ELb1ELb1ELb1ELb1ELb1ELb1EEEEEEEEEvNT_6ParamsE,@function
        .size           _ZN7cutlass13device_kernelIN5flash11enable_sm90INS1_16FlashAttnFwdSm90INS1_25CollectiveMainloopFwdSm90ILi2EN4cute5tupleIJNS5_1CILi1EEES8_S8_EEENS6_IJNS7_ILi128EEENS7_ILi96EEENS7_ILi192EEEEEELi192ENS_10bfloat16_tEfNS_4arch4Sm90ELb1ELb0ELb1ELb1ELb1ELb0ELb0ELb1ELb1ELb1ELb1ELb0EEENS1_21CollectiveEpilogueFwdINS6_IJSA_SC_SB_EEES9_SE_SG_Li256ELb1ELb1ELb1ELb0EEENS1_36VarlenDynamicPersistentTileSchedulerILi128ELi96ELi256ELi128ELb1ELb1ELb1ELb1ELb1ELb1EEEEEEEEEvNT_6ParamsE,(.L_x_61 - _ZN7cutlass13device_kernelIN5flash11enable_sm90INS1_16FlashAttnFwdSm90INS1_25CollectiveMainloopFwdSm90ILi2EN4cute5tupleIJNS5_1CILi1EEES8_S8_EEENS6_IJNS7_ILi128EEENS7_ILi96EEENS7_ILi192EEEEEELi192ENS_10bfloat16_tEfNS_4arch4Sm90ELb1ELb0ELb1ELb1ELb1ELb0ELb0ELb1ELb1ELb1ELb1ELb0EEENS1_21CollectiveEpilogueFwdINS6_IJSA_SC_SB_EEES9_SE_SG_Li256ELb1ELb1ELb1ELb0EEENS1_36VarlenDynamicPersistentTileSchedulerILi128ELi96ELi256ELi128ELb1ELb1ELb1ELb1ELb1ELb1EEEEEEEEEvNT_6ParamsE)
        .other          _ZN7cutlass13device_kernelIN5flash11enable_sm90INS1_16FlashAttnFwdSm90INS1_25CollectiveMainloopFwdSm90ILi2EN4cute5tupleIJNS5_1CILi1EEES8_S8_EEENS6_IJNS7_ILi128EEENS7_ILi96EEENS7_ILi192EEEEEELi192ENS_10bfloat16_tEfNS_4arch4Sm90ELb1ELb0ELb1ELb1ELb1ELb0ELb0ELb1ELb1ELb1ELb1ELb0EEENS1_21CollectiveEpilogueFwdINS6_IJSA_SC_SB_EEES9_SE_SG_Li256ELb1ELb1ELb1ELb0EEENS1_36VarlenDynamicPersistentTileSchedulerILi128ELi96ELi256ELi128ELb1ELb1ELb1ELb1ELb1ELb1EEEEEEEEEvNT_6ParamsE,@"STO_CUDA_ENTRY STV_DEFAULT"
_ZN7cutlass13device_kernelIN5flash11enable_sm90INS1_16FlashAttnFwdSm90INS1_25CollectiveMainloopFwdSm90ILi2EN4cute5tupleIJNS5_1CILi1EEES8_S8_EEENS6_IJNS7_ILi128EEENS7_ILi96EEENS7_ILi192EEEEEELi192ENS_10bfloat16_tEfNS_4arch4Sm90ELb1ELb0ELb1ELb1ELb1ELb0ELb0ELb1ELb1ELb1ELb1ELb0EEENS1_21CollectiveEpilogueFwdINS6_IJSA_SC_SB_EEES9_SE_SG_Li256ELb1ELb1ELb1ELb0EEENS1_36VarlenDynamicPersistentTileSchedulerILi128ELi96ELi256ELi128ELb1ELb1ELb1ELb1ELb1ELb1EEEEEEEEEvNT_6ParamsE:
[----:B------:R-:W-:Y:S01]  /*0000*/  LDC R1, c[0x0][0x37c] ;  /* 0x0000df00ff017b82 */ /* 0x000fe20000000800 */
[----:B------:R-:W-:Y:S05]  /*0010*/  EXIT ;  /* 0x000000000000794d */ /* 0x000fea0003800000 */
.L_x_16:
        /* <DEDUP_REMOVED lines=14> */
.L_x_61:


//--------------------- .text._ZN7cutlass13device_kernelIN5flash11enable_sm90INS1_16FlashAttnFwdSm90INS1_25CollectiveMainloopFwdSm90ILi2EN4cute5tupleIJNS5_1CILi1EEES8_S8_EEENS6_IJNS7_ILi128EEENS7_ILi96EEENS7_ILi192EEEEEELi192ENS_10bfloat16_tEfNS_4arch4Sm90ELb1ELb0ELb1ELb1ELb1ELb1ELb0ELb1ELb1ELb1ELb1ELb0EEENS1_21CollectiveEpilogueFwdINS6_IJSA_SC_SB_EEES9_SE_SG_Li256ELb1ELb1ELb1ELb0EEENS1_36VarlenDynamicPersistentTileSchedulerILi128ELi96ELi256ELi128ELb1ELb1ELb1ELb1ELb1ELb1EEEEEEEEEvNT_6ParamsE --------------------------
	.section	.text._ZN7cutlass13device_kernelIN5flash11enable_sm90INS1_16FlashAttnFwdSm90INS1_25CollectiveMainloopFwdSm90ILi2EN4cute5tupleIJNS5_1CILi1EEES8_S8_EEENS6_IJNS7_ILi128EEENS7_ILi96EEENS7_ILi192EEEEEELi192ENS_10bfloat16_tEfNS_4arch4Sm90ELb1ELb0ELb1ELb1ELb1ELb1ELb0ELb1ELb1ELb1ELb1ELb0EEENS1_21CollectiveEpilogueFwdINS6_IJSA_SC_SB_EEES9_SE_SG_Li256ELb1ELb1ELb1ELb0EEENS1_36VarlenDynamicPersistentTileSchedulerILi128ELi96ELi256ELi128ELb1ELb1ELb1ELb1ELb1ELb1EEEEEEEEEvNT_6ParamsE,"ax",@progbits
	.align	128
.text._ZN7cutlass13device_kernelIN5flash11enable_sm90INS1_16FlashAttnFwdSm90INS1_25CollectiveMainloopFwdSm90ILi2EN4cute5tupleIJNS5_1CILi1EEES8_S8_EEENS6_IJNS7_ILi128EEENS7_ILi96EEENS7_ILi192EEEEEELi192ENS_10bfloat16_tEfNS_4arch4Sm90ELb1ELb0ELb1ELb1ELb1ELb1ELb0ELb1ELb1ELb1ELb1ELb0EEENS1_21CollectiveEpilogueFwdINS6_IJSA_SC_SB_EEES9_SE_SG_Li256ELb1ELb1ELb1ELb0EEENS1_36VarlenDynamicPersistentTileSchedulerILi128ELi96ELi256ELi128ELb1ELb1ELb1ELb1ELb1ELb1EEEEEEEEEvNT_6ParamsE:
        .type           _ZN7cutlass13device_kernelIN5flash11enable_sm90INS1_16FlashAttnFwdSm90INS1_25CollectiveMainloopFwdSm90ILi2EN4cute5tupleIJNS5_1CILi1EEES8_S8_EEENS6_IJNS7_ILi128EEENS7_ILi96EEENS7_ILi192EEEEEELi192ENS_10bfloat16_tEfNS_4arch4Sm90ELb1ELb0ELb1ELb1ELb1ELb1ELb0ELb1ELb1ELb1ELb1ELb0EEENS1_21CollectiveEpilogueFwdINS6_IJSA_SC_SB_EEES9_SE_SG_Li256ELb1ELb1ELb1ELb0EEENS1_36VarlenDynamicPersistentTileSchedulerILi128ELi96ELi256ELi128ELb1ELb1ELb1ELb1ELb1ELb1EEEEEEEEEvNT_6ParamsE,@function
        .size           _ZN7cutlass13device_kernelIN5flash11enable_sm90INS1_16FlashAttnFwdSm90INS1_25CollectiveMainloopFwdSm90ILi2EN4cute5tupleIJNS5_1CILi1EEES8_S8_EEENS6_IJNS7_ILi128EEENS7_ILi96EEENS7_ILi192EEEEEELi192ENS_10bfloat16_tEfNS_4arch4Sm90ELb1ELb0ELb1ELb1ELb1ELb1ELb0ELb1ELb1ELb1ELb1ELb0EEENS1_21CollectiveEpilogueFwdINS6_IJSA_SC_SB_EEES9_SE_SG_Li256ELb1ELb1ELb1ELb0EEENS1_36VarlenDynamicPersistentTileSchedulerILi128ELi96ELi256ELi128ELb1ELb1ELb1ELb1ELb1ELb1EEEEEEEEEvNT_6ParamsE,(.L_x_62 - _ZN7cutlass13device_kernelIN5flash11enable_sm90INS1_16FlashAttnFwdSm90INS1_25CollectiveMainloopFwdSm90ILi2EN4cute5tupleIJNS5_1CILi1EEES8_S8_EEENS6_IJNS7_ILi128EEENS7_ILi96EEENS7_ILi192EEEEEELi192ENS_10bfloat16_tEfNS_4arch4Sm90ELb1ELb0ELb1ELb1ELb1ELb1ELb0ELb1ELb1ELb1ELb1ELb0EEENS1_21CollectiveEpilogueFwdINS6_IJSA_SC_SB_EEES9_SE_SG_Li256ELb1ELb1ELb1ELb0EEENS1_36VarlenDynamicPersistentTileSchedulerILi128ELi96ELi256ELi128ELb1ELb1ELb1ELb1ELb1ELb1EEEEEEEEEvNT_6ParamsE)
        .other          _ZN7cutlass13device_kernelIN5flash11enable_sm90INS1_16FlashAttnFwdSm90INS1_25CollectiveMainloopFwdSm90ILi2EN4cute5tupleIJNS5_1CILi1EEES8_S8_EEENS6_IJNS7_ILi128EEENS7_ILi96EEENS7_ILi192EEEEEELi192ENS_10bfloat16_tEfNS_4arch4Sm90ELb1ELb0ELb1ELb1ELb1ELb1ELb0ELb1ELb1ELb1ELb1ELb0EEENS1_21CollectiveEpilogueFwdINS6_IJSA_SC_SB_EEES9_SE_SG_Li256ELb1ELb1ELb1ELb0EEENS1_36VarlenDynamicPersistentTileSchedulerILi128ELi96ELi256ELi128ELb1ELb1ELb1ELb1ELb1ELb1EEEEEEEEEvNT_6ParamsE,@"STO_CUDA_ENTRY STV_DEFAULT"
_ZN7cutlass13device_kernelIN5flash11enable_sm90INS1_16FlashAttnFwdSm90INS1_25CollectiveMainloopFwdSm90ILi2EN4cute5tupleIJNS5_1CILi1EEES8_S8_EEENS6_IJNS7_ILi128EEENS7_ILi96EEENS7_ILi192EEEEEELi192ENS_10bfloat16_tEfNS_4arch4Sm90ELb1ELb0ELb1ELb1ELb1ELb1ELb0ELb1ELb1ELb1ELb1ELb0EEENS1_21CollectiveEpilogueFwdINS6_IJSA_SC_SB_EEES9_SE_SG_Li256ELb1ELb1ELb1ELb0EEENS1_36VarlenDynamicPersistentTileSchedulerILi128ELi96ELi256ELi128ELb1ELb1ELb1ELb1ELb1ELb1EEEEEEEEEvNT_6ParamsE:
[----:B------:R-:W-:Y:S01]  /*0000*/  LDC R1, c[0x0][0x37c] ;  /* 0x0000df00ff017b82 */ /* 0x000fe20000000800 */
[----:B------:R-:W-:Y:S05]  /*0010*/  EXIT ;  /* 0x000000000000794d */ /* 0x000fea0003800000 */
.L_x_17:
        /* <DEDUP_REMOVED lines=14> */
.L_x_62:


//--------------------- .text._ZN7cutlass13device_kernelIN5flash11enable_sm90INS1_16FlashAttnFwdSm90INS1_25CollectiveMainloopFwdSm90ILi2EN4cute5tupleIJNS5_1CILi1EEES8_S8_EEENS6_IJNS7_ILi128EEESA_SA_EEELi128ENS_10bfloat16_tEfNS_4arch4Sm90ELb0ELb0ELb1ELb0ELb1ELb0ELb0ELb1ELb1ELb1ELb1ELb0EEENS1_21CollectiveEpilogueFwdISB_S9_SC_SE_Li256ELb0ELb1ELb1ELb0EEENS1_19SingleTileSchedulerILb0ELb1ELb1ELi128EEEEEEEEEvNT_6ParamsE --------------------------
	.section	.text._ZN7cutlass13device_kernelIN5flash11enable_sm90INS1_16FlashAttnFwdSm90INS1_25CollectiveMainloopFwdSm90ILi2EN4cute5tupleIJNS5_1CILi1EEES8_S8_EEENS6_IJNS7_ILi128EEESA_SA_EEELi128ENS_10bfloat16_tEfNS_4arch4Sm90ELb0ELb0ELb1ELb0ELb1ELb0ELb0ELb1ELb1ELb1ELb1ELb0EEENS1_21CollectiveEpilogueFwdISB_S9_SC_SE_Li256ELb0ELb1ELb1ELb0EEENS1_19SingleTileSchedulerILb0ELb1ELb1ELi128EEEEEEEEEvNT_6ParamsE,"ax",@progbits
	.align	128
.text._ZN7cutlass13device_kernelIN5flash11enable_sm90INS1_16FlashAttnFwdSm90INS1_25CollectiveMainloopFwdSm90ILi2EN4cute5tupleIJNS5_1CILi1EEES8_S8_EEENS6_IJNS7_ILi128EEESA_SA_EEELi128ENS_10bfloat16_tEfNS_4arch4Sm90ELb0ELb0ELb1ELb0ELb1ELb0ELb0ELb1ELb1ELb1ELb1ELb0EEENS1_21CollectiveEpilogueFwdISB_S9_SC_SE_Li256ELb0ELb1ELb1ELb0EEENS1_19SingleTileSchedulerILb0ELb1ELb1ELi128EEEEEEEEEvNT_6ParamsE:
        .type           _ZN7cutlass13device_kernelIN5flash11enable_sm90INS1_16FlashAttnFwdSm90INS1_25CollectiveMainloopFwdSm90ILi2EN4cute5tupleIJNS5_1CILi1EEES8_S8_EEENS6_IJNS7_ILi128EEESA_SA_EEELi128ENS_10bfloat16_tEfNS_4arch4Sm90ELb0ELb0ELb1ELb0ELb1ELb0ELb0ELb1ELb1ELb1ELb1ELb0EEENS1_21CollectiveEpilogueFwdISB_S9_SC_SE_Li256ELb0ELb1ELb1ELb0EEENS1_19SingleTileSchedulerILb0ELb1ELb1ELi128EEEEEEEEEvNT_6ParamsE,@function
        .size           _ZN7cutlass13device_kernelIN5flash11enable_sm90INS1_16FlashAttnFwdSm90INS1_25CollectiveMainloopFwdSm90ILi2EN4cute5tupleIJNS5_1CILi1EEES8_S8_EEENS6_IJNS7_ILi128EEESA_SA_EEELi128ENS_10bfloat16_tEfNS_4arch4Sm90ELb0ELb0ELb1ELb0ELb1ELb0ELb0ELb1ELb1ELb1ELb1ELb0EEENS1_21CollectiveEpilogueFwdISB_S9_SC_SE_Li256ELb0ELb1ELb1ELb0EEENS1_19SingleTileSchedulerILb0ELb1ELb1ELi128EEEEEEEEEvNT_6ParamsE,(.L_x_63 - _ZN7cutlass13device_kernelIN5flash11enable_sm90INS1_16FlashAttnFwdSm90INS1_25CollectiveMainloopFwdSm90ILi2EN4cute5tupleIJNS5_1CILi1EEES8_S8_EEENS6_IJNS7_ILi128EEESA_SA_EEELi128ENS_10bfloat16_tEfNS_4arch4Sm90ELb0ELb0ELb1ELb0ELb1ELb0ELb0ELb1ELb1ELb1ELb1ELb0EEENS1_21CollectiveEpilogueFwdISB_S9_SC_SE_Li256ELb0ELb1ELb1ELb0EEENS1_19SingleTileSchedulerILb0ELb1ELb1ELi128EEEEEEEEEvNT_6ParamsE)
        .other          _ZN7cutlass13device_kernelIN5flash11enable_sm90INS1_16FlashAttnFwdSm90INS1_25CollectiveMainloopFwdSm90ILi2EN4cute5tupleIJNS5_1CILi1EEES8_S8_EEENS6_IJNS7_ILi128EEESA_SA_EEELi128ENS_10bfloat16_tEfNS_4arch4Sm90ELb0ELb0ELb1ELb0ELb1ELb0ELb0ELb1ELb1ELb1ELb1ELb0EEENS1_21CollectiveEpilogueFwdISB_S9_SC_SE_Li256ELb0ELb1ELb1ELb0EEENS1_19SingleTileSchedulerILb0ELb1ELb1ELi128EEEEEEEEEvNT_6ParamsE,@"STO_CUDA_ENTRY STV_DEFAULT"
_ZN7cutlass13device_kernelIN5flash11enable_sm90INS1_16FlashAttnFwdSm90INS1_25CollectiveMainloopFwdSm90ILi2EN4cute5tupleIJNS5_1CILi1EEES8_S8_EEENS6_IJNS7_ILi128EEESA_SA_EEELi128ENS_10bfloat16_tEfNS_4arch4Sm90ELb0ELb0ELb1ELb0ELb1ELb0ELb0ELb1ELb1ELb1ELb1ELb0EEENS1_21CollectiveEpilogueFwdISB_S9_SC_SE_Li256ELb0ELb1ELb1ELb0EEENS1_19SingleTileSchedulerILb0ELb1ELb1ELi128EEEEEEEEEvNT_6ParamsE:
[----:B------:R-:W-:Y:S01]  /*0000*/  LDC R1, c[0x0][0x37c] ;  /* 0x0000df00ff017b82 */ /* 0x000fe20000000800 */
[----:B------:R-:W-:Y:S05]  /*0010*/  EXIT ;  /* 0x000000000000794d */ /* 0x000fea0003800000 */
.L_x_18:
        /* <DEDUP_REMOVED lines=14> */
.L_x_63:


//--------------------- .text._ZN7cutlass13device_kernelIN5flash11enable_sm90INS1_16FlashAttnFwdSm90INS1_25CollectiveMainloopFwdSm90ILi2EN4cute5tupleIJNS5_1CILi1EEES8_S8_EEENS6_IJNS7_ILi128EEESA_SA_EEELi128ENS_10bfloat16_tEfNS_4arch4Sm90ELb0ELb0ELb1ELb1ELb1ELb0ELb0ELb1ELb1ELb1ELb1ELb0EEENS1_21CollectiveEpilogueFwdISB_S9_SC_SE_Li256ELb1ELb1ELb1ELb0EEENS1_36VarlenDynamicPersistentTileSchedulerILi128ELi128ELi256ELi128ELb1ELb1ELb1ELb0ELb1ELb1EEEEEEEEEvNT_6ParamsE --------------------------
	.section	.text._ZN7cutlass13device_kernelIN5flash11enable_sm90INS1_16FlashAttnFwdSm90INS1_25CollectiveMainloopFwdSm90ILi2EN4cute5tupleIJNS5_1CILi1EEES8_S8_EEENS6_IJNS7_ILi128EEESA_SA_EEELi128ENS_10bfloat16_tEfNS_4arch4Sm90ELb0ELb0ELb1ELb1ELb1ELb0ELb0ELb1ELb1ELb1ELb1ELb0EEENS1_21CollectiveEpilogueFwdISB_S9_SC_SE_Li256ELb1ELb1ELb1ELb0EEENS1_36VarlenDynamicPersistentTileSchedulerILi128ELi128ELi256ELi128ELb1ELb1ELb1ELb0ELb1ELb1EEEEEEEEEvNT_6ParamsE,"ax",@progbits
	.align	128
.text._ZN7cutlass13device_kernelIN5flash11enable_sm90INS1_16FlashAttnFwdSm90INS1_25CollectiveMainloopFwdSm90ILi2EN4cute5tupleIJNS5_1CILi1EEES8_S8_EEENS6_IJNS7_ILi128EEESA_SA_EEELi128ENS_10bfloat16_tEfNS_4arch4Sm90ELb0ELb0ELb1ELb1ELb1ELb0ELb0ELb1ELb1ELb1ELb1ELb0EEENS1_21CollectiveEpilogueFwdISB_S9_SC_SE_Li256ELb1ELb1ELb1ELb0EEENS1_36VarlenDynamicPersistentTileSchedulerILi128ELi128ELi256ELi128ELb1ELb1ELb1ELb0ELb1ELb1EEEEEEEEEvNT_6ParamsE:
        .type           _ZN7cutlass13device_kernelIN5flash11enable_sm90INS1_16FlashAttnFwdSm90INS1_25CollectiveMainloopFwdSm90ILi2EN4cute5tupleIJNS5_1CILi1EEES8_S8_EEENS6_IJNS7_ILi128EEESA_SA_EEELi128ENS_10bfloat16_tEfNS_4arch4Sm90ELb0ELb0ELb1ELb1ELb1ELb0ELb0ELb1ELb1ELb1ELb1ELb0EEENS1_21CollectiveEpilogueFwdISB_S9_SC_SE_Li256ELb1ELb1ELb1ELb0EEENS1_36VarlenDynamicPersistentTileSchedulerILi128ELi128ELi256ELi128ELb1ELb1ELb1ELb0ELb1ELb1EEEEEEEEEvNT_6ParamsE,@function
        .size           _ZN7cutlass13device_kernelIN5flash11enable_sm90INS1_16FlashAttnFwdSm90INS1_25CollectiveMainloopFwdSm90ILi2EN4cute5tupleIJNS5_1CILi1EEES8_S8_EEENS6_IJNS7_ILi128EEESA_SA_EEELi128ENS_10bfloat16_tEfNS_4arch4Sm90ELb0ELb0ELb1ELb1ELb1ELb0ELb0ELb1ELb1ELb1ELb1ELb0EEENS1_21CollectiveEpilogueFwdISB_S9_SC_SE_Li256ELb1ELb1ELb1ELb0EEENS1_36VarlenDynamicPersistentTileSchedulerILi128ELi128ELi256ELi128ELb1ELb1ELb1ELb0ELb1ELb1EEEEEEEEEvNT_6ParamsE,(.L_x_64 - _ZN7cutlass13device_kernelIN5flash11enable_sm90INS1_16FlashAttnFwdSm90INS1_25CollectiveMainloopFwdSm90ILi2EN4cute5tupleIJNS5_1CILi1EEES8_S8_EEENS6_IJNS7_ILi128EEESA_SA_EEELi128ENS_10bfloat16_tEfNS_4arch4Sm90ELb0ELb0ELb1ELb1ELb1ELb0ELb0ELb1ELb1ELb1ELb1ELb0EEENS1_21CollectiveEpilogueFwdISB_S9_SC_SE_Li256ELb1ELb1ELb1ELb0EEENS1_36VarlenDynamicPersistentTileSchedulerILi128ELi128ELi256ELi128ELb1ELb1ELb1ELb0ELb1ELb1EEEEEEEEEvNT_6ParamsE)
        .other          _ZN7cutlass13device_kernelIN5flash11enable_sm90INS1_16FlashAttnFwdSm90INS1_25CollectiveMainloopFwdSm90ILi2EN4cute5tupleIJNS5_1CILi1EEES8_S8_EEENS6_IJNS7_ILi128EEESA_SA_EEELi128ENS_10bfloat16_tEfNS_4arch4Sm90ELb0ELb0ELb1ELb1ELb1ELb0ELb0ELb1ELb1ELb1ELb1ELb0EEENS1_21CollectiveEpilogueFwdISB_S9_SC_SE_Li256ELb1ELb1ELb1ELb0EEENS1_36VarlenDynamicPersistentTileSchedulerILi128ELi128ELi256ELi128ELb1ELb1ELb1ELb0ELb1ELb1EEEEEEEEEvNT_6ParamsE,@"STO_CUDA_ENTRY STV_DEFAULT"
_ZN7cutlass13device_kernelIN5flash11enable_sm90INS1_16FlashAttnFwdSm90INS1_25CollectiveMainloopFwdSm90ILi2EN4cute5tupleIJNS5_1CILi1EEES8_S8_EEENS6_IJNS7_ILi128EEESA_SA_EEELi128ENS_10bfloat16_tEfNS_4arch4Sm90ELb0ELb0ELb1ELb1ELb1ELb0ELb0ELb1ELb1ELb1ELb1ELb0EEENS1_21CollectiveEpilogueFwdISB_S9_SC_SE_Li256ELb1ELb1ELb1ELb0EEENS1_36VarlenDynamicPersistentTileSchedulerILi128ELi128ELi256ELi128ELb1ELb1ELb1ELb0ELb1ELb1EEEEEEEEEvNT_6ParamsE:
[----:B------:R-:W-:Y:S01]  /*0000*/  LDC R1, c[0x0][0x37c] ;  /* 0x0000df00ff017b82 */ /* 0x000fe20000000800 */
[----:B------:R-:W-:Y:S05]  /*0010*/  EXIT ;  /* 0x000000000000794d */ /* 0x000fea0003800000 */
.L_x_19:
        /* <DEDUP_REMOVED lines=14> */
.L_x_64:


//--------------------- .text._ZN7cutlass13device_kernelIN5flash11enable_sm90INS1_16FlashAttnFwdSm90INS1_25CollectiveMainloopFwdSm90ILi2EN4cute5tupleIJNS5_1CILi1EEES8_S8_EEENS6_IJNS7_ILi128EEESA_SA_EEELi128ENS_10bfloat16_tEfNS_4arch4Sm90ELb0ELb0ELb1ELb1ELb1ELb1ELb0ELb1ELb1ELb1ELb1ELb0EEENS1_21CollectiveEpilogueFwdISB_S9_SC_SE_Li256ELb1ELb1ELb1ELb0EEENS1_36VarlenDynamicPersistentTileSchedulerILi128ELi128ELi256ELi128ELb1ELb1ELb1ELb0ELb1ELb1EEEEEEEEEvNT_6ParamsE --------------------------
	.section	.text._ZN7cutlass13device_kernelIN5flash11enable_sm90INS1_16FlashAttnFwdSm90INS1_25CollectiveMainloopFwdSm90ILi2EN4cute5tupleIJNS5_1CILi1EEES8_S8_EEENS6_IJNS7_ILi128EEESA_SA_EEELi128ENS_10bfloat16_tEfNS_4arch4Sm90ELb0ELb0ELb1ELb1ELb1ELb1ELb0ELb1ELb1ELb1ELb1ELb0EEENS1_21CollectiveEpilogueFwdISB_S9_SC_SE_Li256ELb1ELb1ELb1ELb0EEENS1_36VarlenDynamicPersistentTileSchedulerILi128ELi128ELi256ELi128ELb1ELb1ELb1ELb0ELb1ELb1EEEEEEEEEvNT_6ParamsE,"ax",@progbits
	.align	128
.text._ZN7cutlass13device_kernelIN5flash11enable_sm90INS1_16FlashAttnFwdSm90INS1_25CollectiveMainloopFwdSm90ILi2EN4cute5tupleIJNS5_1CILi1EEES8_S8_EEENS6_IJNS7_ILi128EEESA_SA_EEELi128ENS_10bfloat16_tEfNS_4arch4Sm90ELb0ELb0ELb1ELb1ELb1ELb1ELb0ELb1ELb1ELb1ELb1ELb0EEENS1_21CollectiveEpilogueFwdISB_S9_SC_SE_Li256ELb1ELb1ELb1ELb0EEENS1_36VarlenDynamicPersistentTileSchedulerILi128ELi128ELi256ELi128ELb1ELb1ELb1ELb0ELb1ELb1EEEEEEEEEvNT_6ParamsE:
        .type           _ZN7cutlass13device_kernelIN5flash11enable_sm90INS1_16FlashAttnFwdSm90INS1_25CollectiveMainloopFwdSm90ILi2EN4cute5tupleIJNS5_1CILi1EEES8_S8_EEENS6_IJNS7_ILi128EEESA_SA_EEELi128ENS_10bfloat16_tEfNS_4arch4Sm90ELb0ELb0ELb1ELb1ELb1ELb1ELb0ELb1ELb1ELb1ELb1ELb0EEENS1_21CollectiveEpilogueFwdISB_S9_SC_SE_Li256ELb1ELb1ELb1ELb0EEENS1_36VarlenDynamicPersistentTileSchedulerILi128ELi128ELi256ELi128ELb1ELb1ELb1ELb0ELb1ELb1EEEEEEEEEvNT_6ParamsE,@function
        .size           _ZN7cutlass13device_kernelIN5flash11enable_sm90INS1_16FlashAttnFwdSm90INS1_25CollectiveMainloopFwdSm90ILi2EN4cute5tupleIJNS5_1CILi1EEES8_S8_EEENS6_IJNS7_ILi128EEESA_SA_EEELi128ENS_10bfloat16_tEfNS_4arch4Sm90ELb0ELb0ELb1ELb1ELb1ELb1ELb0ELb1ELb1ELb1ELb1ELb0EEENS1_21CollectiveEpilogueFwdISB_S9_SC_SE_Li256ELb1ELb1ELb1ELb0EEENS1_36VarlenDynamicPersistentTileSchedulerILi128ELi128ELi256ELi128ELb1ELb1ELb1ELb0ELb1ELb1EEEEEEEEEvNT_6ParamsE,(.L_x_65 - _ZN7cutlass13device_kernelIN5flash11enable_sm90INS1_16FlashAttnFwdSm90INS1_25CollectiveMainloopFwdSm90ILi2EN4cute5tupleIJNS5_1CILi1EEES8_S8_EEENS6_IJNS7_ILi128EEESA_SA_EEELi128ENS_10bfloat16_tEfNS_4arch4Sm90ELb0ELb0ELb1ELb1ELb1ELb1ELb0ELb1ELb1ELb1ELb1ELb0EEENS1_21CollectiveEpilogueFwdISB_S9_SC_SE_Li256ELb1ELb1ELb1ELb0EEENS1_36VarlenDynamicPersistentTileSchedulerILi128ELi128ELi256ELi128ELb1ELb1ELb1ELb0ELb1ELb1EEEEEEEEEvNT_6ParamsE)
        .other          _ZN7cutlass13device_kernelIN5flash11enable_sm90INS1_16FlashAttnFwdSm90INS1_25CollectiveMainloopFwdSm90ILi2EN4cute5tupleIJNS5_1CILi1EEES8_S8_EEENS6_IJNS7_ILi128EEESA_SA_EEELi128ENS_10bfloat16_tEfNS_4arch4Sm90ELb0ELb0ELb1ELb1ELb1ELb1ELb0ELb1ELb1ELb1ELb1ELb0EEENS1_21CollectiveEpilogueFwdISB_S9_SC_SE_Li256ELb1ELb1ELb1ELb0EEENS1_36VarlenDynamicPersistentTileSchedulerILi128ELi128ELi256ELi128ELb1ELb1ELb1ELb0ELb1ELb1EEEEEEEEEvNT_6ParamsE,@"STO_CUDA_ENTRY STV_DEFAULT"
_ZN7cutlass13device_kernelIN5flash11enable_sm90INS1_16FlashAttnFwdSm90INS1_25CollectiveMainloopFwdSm90ILi2EN4cute5tupleIJNS5_1CILi1EEES8_S8_EEENS6_IJNS7_ILi128EEESA_SA_EEELi128ENS_10bfloat16_tEfNS_4arch4Sm90ELb0ELb0ELb1ELb1ELb1ELb1ELb0ELb1ELb1ELb1ELb1ELb0EEENS1_21CollectiveEpilogueFwdISB_S9_SC_SE_Li256ELb1ELb1ELb1ELb0EEENS1_36VarlenDynamicPersistentTileSchedulerILi128ELi128ELi256ELi128ELb1ELb1ELb1ELb0ELb1ELb1EEEEEEEEEvNT_6ParamsE:
[----:B------:R-:W-:Y:S01]  /*0000*/  LDC R1, c[0x0][0x37c] ;  /* 0x0000df00ff017b82 */ /* 0x000fe20000000800 */
[----:B------:R-:W-:Y:S05]  /*0010*/  EXIT ;  /* 0x000000000000794d */ /* 0x000fea0003800000 */
.L_x_20:
        /* <DEDUP_REMOVED lines=14> */
.L_x_65:


//--------------------- .text._ZN7cutlass13device_kernelIN5flash11enable_sm90INS1_16FlashAttnFwdSm90INS1_25CollectiveMainloopFwdSm90ILi2EN4cute5tupleIJNS5_1CILi1EEES8_S8_EEENS6_IJNS7_ILi128EEESA_SA_EEELi128ENS_10bfloat16_tEfNS_4arch4Sm90ELb0ELb1ELb1ELb0ELb1ELb0ELb0ELb1ELb1ELb1ELb1ELb0EEENS1_21CollectiveEpilogueFwdISB_S9_SC_SE_Li256ELb0ELb1ELb1ELb0EEENS1_19SingleTileSchedulerILb0ELb1ELb1ELi128EEEEEEEEEvNT_6ParamsE --------------------------
	.section	.text._ZN7cutlass13device_kernelIN5flash11enable_sm90INS1_16FlashAttnFwdSm90INS1_25CollectiveMainloopFwdSm90ILi2EN4cute5tupleIJNS5_1CILi1EEES8_S8_EEENS6_IJNS7_ILi128EEESA_SA_EEELi128ENS_10bfloat16_tEfNS_4arch4Sm90ELb0ELb1ELb1ELb0ELb1ELb0ELb0ELb1ELb1ELb1ELb1ELb0EEENS1_21CollectiveEpilogueFwdISB_S9_SC_SE_Li256ELb0ELb1ELb1ELb0EEENS1_19SingleTileSchedulerILb0ELb1ELb1ELi128EEEEEEEEEvNT_6ParamsE,"ax",@progbits
	.align	128
.text._ZN7cutlass13device_kernelIN5flash11enable_sm90INS1_16FlashAttnFwdSm90INS1_25CollectiveMainloopFwdSm90ILi2EN4cute5tupleIJNS5_1CILi1EEES8_S8_EEENS6_IJNS7_ILi128EEESA_SA_EEELi128ENS_10bfloat16_tEfNS_4arch4Sm90ELb0ELb1ELb1ELb0ELb1ELb0ELb0ELb1ELb1ELb1ELb1ELb0EEENS1_21CollectiveEpilogueFwdISB_S9_SC_SE_Li256ELb0ELb1ELb1ELb0EEENS1_19SingleTileSchedulerILb0ELb1ELb1ELi128EEEEEEEEEvNT_6ParamsE:
        .type           _ZN7cutlass13device_kernelIN5flash11enable_sm90INS1_16FlashAttnFwdSm90INS1_25CollectiveMainloopFwdSm90ILi2EN4cute5tupleIJNS5_1CILi1EEES8_S8_EEENS6_IJNS7_ILi128EEESA_SA_EEELi128ENS_10bfloat16_tEfNS_4arch4Sm90ELb0ELb1ELb1ELb0ELb1ELb0ELb0ELb1ELb1ELb1ELb1ELb0EEENS1_21CollectiveEpilogueFwdISB_S9_SC_SE_Li256ELb0ELb1ELb1ELb0EEENS1_19SingleTileSchedulerILb0ELb1ELb1ELi128EEEEEEEEEvNT_6ParamsE,@function
        .size           _ZN7cutlass13device_kernelIN5flash11enable_sm90INS1_16FlashAttnFwdSm90INS1_25CollectiveMainloopFwdSm90ILi2EN4cute5tupleIJNS5_1CILi1EEES8_S8_EEENS6_IJNS7_ILi128EEESA_SA_EEELi128ENS_10bfloat16_tEfNS_4arch4Sm90ELb0ELb1ELb1ELb0ELb1ELb0ELb0ELb1ELb1ELb1ELb1ELb0EEENS1_21CollectiveEpilogueFwdISB_S9_SC_SE_Li256ELb0ELb1ELb1ELb0EEENS1_19SingleTileSchedulerILb0ELb1ELb1ELi128EEEEEEEEEvNT_6ParamsE,(.L_x_66 - _ZN7cutlass13device_kernelIN5flash11enable_sm90INS1_16FlashAttnFwdSm90INS1_25CollectiveMainloopFwdSm90ILi2EN4cute5tupleIJNS5_1CILi1EEES8_S8_EEENS6_IJNS7_ILi128EEESA_SA_EEELi128ENS_10bfloat16_tEfNS_4arch4Sm90ELb0ELb1ELb1ELb0ELb1ELb0ELb0ELb1ELb1ELb1ELb1ELb0EEENS1_21CollectiveEpilogueFwdISB_S9_SC_SE_Li256ELb0ELb1ELb1ELb0EEENS1_19SingleTileSchedulerILb0ELb1ELb1ELi128EEEEEEEEEvNT_6ParamsE)
        .other          _ZN7cutlass13device_kernelIN5flash11enable_sm90INS1_16FlashAttnFwdSm90INS1_25CollectiveMainloopFwdSm90ILi2EN4cute5tupleIJNS5_1CILi1EEES8_S8_EEENS6_IJNS7_ILi128EEESA_SA_EEELi128ENS_10bfloat16_tEfNS_4arch4Sm90ELb0ELb1ELb1ELb0ELb1ELb0ELb0ELb1ELb1ELb1ELb1ELb0EEENS1_21CollectiveEpilogueFwdISB_S9_SC_SE_Li256ELb0ELb1ELb1ELb0EEENS1_19SingleTileSchedulerILb0ELb1ELb1ELi128EEEEEEEEEvNT_6ParamsE,@"STO_CUDA_ENTRY STV_DEFAULT"
_ZN7cutlass13device_kernelIN5flash11enable_sm90INS1_16FlashAttnFwdSm90INS1_25CollectiveMainloopFwdSm90ILi2EN4cute5tupleIJNS5_1CILi1EEES8_S8_EEENS6_IJNS7_ILi128EEESA_SA_EEELi128ENS_10bfloat16_tEfNS_4arch4Sm90ELb0ELb1ELb1ELb0ELb1ELb0ELb0ELb1ELb1ELb1ELb1ELb0EEENS1_21CollectiveEpilogueFwdISB_S9_SC_SE_Li256ELb0ELb1ELb1ELb0EEENS1_19SingleTileSchedulerILb0ELb1ELb1ELi128EEEEEEEEEvNT_6ParamsE:
[----:B------:R-:W-:Y:S01]  /*0000*/  LDC R1, c[0x0][0x37c] ;  /* 0x0000df00ff017b82 */ /* 0x000fe20000000800 */
[----:B------:R-:W-:Y:S05]  /*0010*/  EXIT ;  /* 0x000000000000794d */ /* 0x000fea0003800000 */
.L_x_21:
        /* <DEDUP_REMOVED lines=14> */
.L_x_66:


//--------------------- .text._ZN7cutlass13device_kernelIN5flash11enable_sm90INS1_16FlashAttnFwdSm90INS1_25CollectiveMainloopFwdSm90ILi2EN4cute5tupleIJNS5_1CILi1EEES8_S8_EEENS6_IJNS7_ILi128EEESA_SA_EEELi128ENS_10bfloat16_tEfNS_4arch4Sm90ELb0ELb1ELb1ELb1ELb1ELb0ELb0ELb1ELb1ELb1ELb1ELb0EEENS1_21CollectiveEpilogueFwdISB_S9_SC_SE_Li256ELb1ELb1ELb1ELb0EEENS1_36VarlenDynamicPersistentTileSchedulerILi128ELi128ELi256ELi128ELb1ELb1ELb1ELb1ELb0ELb1EEEEEEEEEvNT_6ParamsE --------------------------
	.section	.text._ZN7cutlass13device_kernelIN5flash11enable_sm90INS1_16FlashAttnFwdSm90INS1_25CollectiveMainloopFwdSm90ILi2EN4cute5tupleIJNS5_1CILi1EEES8_S8_EEENS6_IJNS7_ILi128EEESA_SA_EEELi128ENS_10bfloat16_tEfNS_4arch4Sm90ELb0ELb1ELb1ELb1ELb1ELb0ELb0ELb1ELb1ELb1ELb1ELb0EEENS1_21CollectiveEpilogueFwdISB_S9_SC_SE_Li256ELb1ELb1ELb1ELb0EEENS1_36VarlenDynamicPersistentTileSchedulerILi128ELi128ELi256ELi128ELb1ELb1ELb1ELb1ELb0ELb1EEEEEEEEEvNT_6ParamsE,"ax",@progbits
	.align	128
.text._ZN7cutlass13device_kernelIN5flash11enable_sm90INS1_16FlashAttnFwdSm90INS1_25CollectiveMainloopFwdSm90ILi2EN4cute5tupleIJNS5_1CILi1EEES8_S8_EEENS6_IJNS7_ILi128EEESA_SA_EEELi128ENS_10bfloat16_tEfNS_4arch4Sm90ELb0ELb1ELb1ELb1ELb1ELb0ELb0ELb1ELb1ELb1ELb1ELb0EEENS1_21CollectiveEpilogueFwdISB_S9_SC_SE_Li256ELb1ELb1ELb1ELb0EEENS1_36VarlenDynamicPersistentTileSchedulerILi128ELi128ELi256ELi128ELb1ELb1ELb1ELb1ELb0ELb1EEEEEEEEEvNT_6ParamsE:
        .type           _ZN7cutlass13device_kernelIN5flash11enable_sm90INS1_16FlashAttnFwdSm90INS1_25CollectiveMainloopFwdSm90ILi2EN4cute5tupleIJNS5_1CILi1EEES8_S8_EEENS6_IJNS7_ILi128EEESA_SA_EEELi128ENS_10bfloat16_tEfNS_4arch4Sm90ELb0ELb1ELb1ELb1ELb1ELb0ELb0ELb1ELb1ELb1ELb1ELb0EEENS1_21CollectiveEpilogueFwdISB_S9_SC_SE_Li256ELb1ELb1ELb1ELb0EEENS1_36VarlenDynamicPersistentTileSchedulerILi128ELi128ELi256ELi128ELb1ELb1ELb1ELb1ELb0ELb1EEEEEEEEEvNT_6ParamsE,@function
        .size           _ZN7cutlass13device_kernelIN5flash11enable_sm90INS1_16FlashAttnFwdSm90INS1_25CollectiveMainloopFwdSm90ILi2EN4cute5tupleIJNS5_1CILi1EEES8_S8_EEENS6_IJNS7_ILi128EEESA_SA_EEELi128ENS_10bfloat16_tEfNS_4arch4Sm90ELb0ELb1ELb1ELb1ELb1ELb0ELb0ELb1ELb1ELb1ELb1ELb0EEENS1_21CollectiveEpilogueFwdISB_S9_SC_SE_Li256ELb1ELb1ELb1ELb0EEENS1_36VarlenDynamicPersistentTileSchedulerILi128ELi128ELi256ELi128ELb1ELb1ELb1ELb1ELb0ELb1EEEEEEEEEvNT_6ParamsE,(.L_x_67 - _ZN7cutlass13device_kernelIN5flash11enable_sm90INS1_16FlashAttnFwdSm90INS1_25CollectiveMainloopFwdSm90ILi2EN4cute5tupleIJNS5_1CILi1EEES8_S8_EEENS6_IJNS7_ILi128EEESA_SA_EEELi128ENS_10bfloat16_tEfNS_4arch4Sm90ELb0ELb1ELb1ELb1ELb1ELb0ELb0ELb1ELb1ELb1ELb1ELb0EEENS1_21CollectiveEpilogueFwdISB_S9_SC_SE_Li256ELb1ELb1ELb1ELb0EEENS1_36VarlenDynamicPersistentTileSchedulerILi128ELi128ELi256ELi128ELb1ELb1ELb1ELb1ELb0ELb1EEEEEEEEEvNT_6ParamsE)
        .other          _ZN7cutlass13device_kernelIN5flash11enable_sm90INS1_16FlashAttnFwdSm90INS1_25CollectiveMainloopFwdSm90ILi2EN4cute5tupleIJNS5_1CILi1EEES8_S8_EEENS6_IJNS7_ILi128EEESA_SA_EEELi128ENS_10bfloat16_tEfNS_4arch4Sm90ELb0ELb1ELb1ELb1ELb1ELb0ELb0ELb1ELb1ELb1ELb1ELb0EEENS1_21CollectiveEpilogueFwdISB_S9_SC_SE_Li256ELb1ELb1ELb1ELb0EEENS1_36VarlenDynamicPersistentTileSchedulerILi128ELi128ELi256ELi128ELb1ELb1ELb1ELb1ELb0ELb1EEEEEEEEEvNT_6ParamsE,@"STO_CUDA_ENTRY STV_DEFAULT"
_ZN7cutlass13device_kernelIN5flash11enable_sm90INS1_16FlashAttnFwdSm90INS1_25CollectiveMainloopFwdSm90ILi2EN4cute5tupleIJNS5_1CILi1EEES8_S8_EEENS6_IJNS7_ILi128EEESA_SA_EEELi128ENS_10bfloat16_tEfNS_4arch4Sm90ELb0ELb1ELb1ELb1ELb1ELb0ELb0ELb1ELb1ELb1ELb1ELb0EEENS1_21CollectiveEpilogueFwdISB_S9_SC_SE_Li256ELb1ELb1ELb1ELb0EEENS1_36VarlenDynamicPersistentTileSchedulerILi128ELi128ELi256ELi128ELb1ELb1ELb1ELb1ELb0ELb1EEEEEEEEEvNT_6ParamsE:
[----:B------:R-:W-:Y:S01]  /*0000*/  LDC R1, c[0x0][0x37c] ;  /* 0x0000df00ff017b82 */ /* 0x000fe20000000800 */
[----:B------:R-:W-:Y:S05]  /*0010*/  EXIT ;  /* 0x000000000000794d */ /* 0x000fea0003800000 */
.L_x_22:
        /* <DEDUP_REMOVED lines=14> */
.L_x_67:


//--------------------- .text._ZN7cutlass13device_kernelIN5flash11enable_sm90INS1_16FlashAttnFwdSm90INS1_25CollectiveMainloopFwdSm90ILi2EN4cute5tupleIJNS5_1CILi1EEES8_S8_EEENS6_IJNS7_ILi128EEESA_SA_EEELi128ENS_10bfloat16_tEfNS_4arch4Sm90ELb0ELb1ELb1ELb1ELb1ELb1ELb0ELb1ELb1ELb1ELb1ELb0EEENS1_21CollectiveEpilogueFwdISB_S9_SC_SE_Li256ELb1ELb1ELb1ELb0EEENS1_36VarlenDynamicPersistentTileSchedulerILi128ELi128ELi256ELi128ELb1ELb1ELb1ELb1ELb0ELb1EEEEEEEEEvNT_6ParamsE --------------------------
	.section	.text._ZN7cutlass13device_kernelIN5flash11enable_sm90INS1_16FlashAttnFwdSm90INS1_25CollectiveMainloopFwdSm90ILi2EN4cute5tupleIJNS5_1CILi1EEES8_S8_EEENS6_IJNS7_ILi128EEESA_SA_EEELi128ENS_10bfloat16_tEfNS_4arch4Sm90ELb0ELb1ELb1ELb1ELb1ELb1ELb0ELb1ELb1ELb1ELb1ELb0EEENS1_21CollectiveEpilogueFwdISB_S9_SC_SE_Li256ELb1ELb1ELb1ELb0EEENS1_36VarlenDynamicPersistentTileSchedulerILi128ELi128ELi256ELi128ELb1ELb1ELb1ELb1ELb0ELb1EEEEEEEEEvNT_6ParamsE,"ax",@progbits
	.align	128
.text._ZN7cutlass13device_kernelIN5flash11enable_sm90INS1_16FlashAttnFwdSm90INS1_25CollectiveMainloopFwdSm90ILi2EN4cute5tupleIJNS5_1CILi1EEES8_S8_EEENS6_IJNS7_ILi128EEESA_SA_EEELi128ENS_10bfloat16_tEfNS_4arch4Sm90ELb0ELb1ELb1ELb1ELb1ELb1ELb0ELb1ELb1ELb1ELb1ELb0EEENS1_21CollectiveEpilogueFwdISB_S9_SC_SE_Li256ELb1ELb1ELb1ELb0EEENS1_36VarlenDynamicPersistentTileSchedulerILi128ELi128ELi256ELi128ELb1ELb1ELb1ELb1ELb0ELb1EEEEEEEEEvNT_6ParamsE:
        .type           _ZN7cutlass13device_kernelIN5flash11enable_sm90INS1_16FlashAttnFwdSm90INS1_25CollectiveMainloopFwdSm90ILi2EN4cute5tupleIJNS5_1CILi1EEES8_S8_EEENS6_IJNS7_ILi128EEESA_SA_EEELi128ENS_10bfloat16_tEfNS_4arch4Sm90ELb0ELb1ELb1ELb1ELb1ELb1ELb0ELb1ELb1ELb1ELb1ELb0EEENS1_21CollectiveEpilogueFwdISB_S9_SC_SE_Li256ELb1ELb1ELb1ELb0EEENS1_36VarlenDynamicPersistentTileSchedulerILi128ELi128ELi256ELi128ELb1ELb1ELb1ELb1ELb0ELb1EEEEEEEEEvNT_6ParamsE,@function
        .size           _ZN7cutlass13device_kernelIN5flash11enable_sm90INS1_16FlashAttnFwdSm90INS1_25CollectiveMainloopFwdSm90ILi2EN4cute5tupleIJNS5_1CILi1EEES8_S8_EEENS6_IJNS7_ILi128EEESA_SA_EEELi128ENS_10bfloat16_tEfNS_4arch4Sm90ELb0ELb1ELb1ELb1ELb1ELb1ELb0ELb1ELb1ELb1ELb1ELb0EEENS1_21CollectiveEpilogueFwdISB_S9_SC_SE_Li256ELb1ELb1ELb1ELb0EEENS1_36VarlenDynamicPersistentTileSchedulerILi128ELi128ELi256ELi128ELb1ELb1ELb1ELb1ELb0ELb1EEEEEEEEEvNT_6ParamsE,(.L_x_68 - _ZN7cutlass13device_kernelIN5flash11enable_sm90INS1_16FlashAttnFwdSm90INS1_25CollectiveMainloopFwdSm90ILi2EN4cute5tupleIJNS5_1CILi1EEES8_S8_EEENS6_IJNS7_ILi128EEESA_SA_EEELi128ENS_10bfloat16_tEfNS_4arch4Sm90ELb0ELb1ELb1ELb1ELb1ELb1ELb0ELb1ELb1ELb1ELb1ELb0EEENS1_21CollectiveEpilogueFwdISB_S9_SC_SE_Li256ELb1ELb1ELb1ELb0EEENS1_36VarlenDynamicPersistentTileSchedulerILi128ELi128ELi256ELi128ELb1ELb1ELb1ELb1ELb0ELb1EEEEEEEEEvNT_6ParamsE)
        .other          _ZN7cutlass13device_kernelIN5flash11enable_sm90INS1_16FlashAttnFwdSm90INS1_25CollectiveMainloopFwdSm90ILi2EN4cute5tupleIJNS5_1CILi1EEES8_S8_EEENS6_IJNS7_ILi128EEESA_SA_EEELi128ENS_10bfloat16_tEfNS_4arch4Sm90ELb0ELb1ELb1ELb1ELb1ELb1ELb0ELb1ELb1ELb1ELb1ELb0EEENS1_21CollectiveEpilogueFwdISB_S9_SC_SE_Li256ELb1ELb1ELb1ELb0EEENS1_36VarlenDynamicPersistentTileSchedulerILi128ELi128ELi256ELi128ELb1ELb1ELb1ELb1ELb0ELb1EEEEEEEEEvNT_6ParamsE,@"STO_CUDA_ENTRY STV_DEFAULT"
_ZN7cutlass13device_kernelIN5flash11enable_sm90INS1_16FlashAttnFwdSm90INS1_25CollectiveMainloopFwdSm90ILi2EN4cute5tupleIJNS5_1CILi1EEES8_S8_EEENS6_IJNS7_ILi128EEESA_SA_EEELi128ENS_10bfloat16_tEfNS_4arch4Sm90ELb0ELb1ELb1ELb1ELb1ELb1ELb0ELb1ELb1ELb1ELb1ELb0EEENS1_21CollectiveEpilogueFwdISB_S9_SC_SE_Li256ELb1ELb1ELb1ELb0EEENS1_36VarlenDynamicPersistentTileSchedulerILi128ELi128ELi256ELi128ELb1ELb1ELb1ELb1ELb0ELb1EEEEEEEEEvNT_6ParamsE:
[----:B------:R-:W-:Y:S01]  /*0000*/  LDC R1, c[0x0][0x37c] ;  /* 0x0000df00ff017b82 */ /* 0x000fe20000000800 */
[----:B------:R-:W-:Y:S05]  /*0010*/  EXIT ;  /* 0x000000000000794d */ /* 0x000fea0003800000 */
.L_x_23:
        /* <DEDUP_REMOVED lines=14> */
.L_x_68:


//--------------------- .text._ZN7cutlass13device_kernelIN5flash11enable_sm90INS1_16FlashAttnFwdSm90INS1_25CollectiveMainloopFwdSm90ILi2EN4cute5tupleIJNS5_1CILi1EEES8_S8_EEENS6_IJNS7_ILi128EEESA_SA_EEELi128ENS_10bfloat16_tEfNS_4arch4Sm90ELb1ELb0ELb1ELb0ELb1ELb0ELb0ELb1ELb1ELb1ELb1ELb0EEENS1_21CollectiveEpilogueFwdISB_S9_SC_SE_Li256ELb0ELb1ELb1ELb0EEENS1_19SingleTileSchedulerILb0ELb1ELb1ELi128EEEEEEEEEvNT_6ParamsE --------------------------
	.section	.text._ZN7cutlass13device_kernelIN5flash11enable_sm90INS1_16FlashAttnFwdSm90INS1_25CollectiveMainloopFwdSm90ILi2EN4cute5tupleIJNS5_1CILi1EEES8_S8_EEENS6_IJNS7_ILi128EEESA_SA_EEELi128ENS_10bfloat16_tEfNS_4arch4Sm90ELb1ELb0ELb1ELb0ELb1ELb0ELb0ELb1ELb1ELb1ELb1ELb0EEENS1_21CollectiveEpilogueFwdISB_S9_SC_SE_Li256ELb0ELb1ELb1ELb0EEENS1_19SingleTileSchedulerILb0ELb1ELb1ELi128EEEEEEEEEvNT_6ParamsE,"ax",@progbits
	.align	128
.text._ZN7cutlass13device_kernelIN5flash11enable_sm90INS1_16FlashAttnFwdSm90INS1_25CollectiveMainloopFwdSm90ILi2EN4cute5tupleIJNS5_1CILi1EEES8_S8_EEENS6_IJNS7_ILi128EEESA_SA_EEELi128ENS_10bfloat16_tEfNS_4arch4Sm90ELb1ELb0ELb1ELb0ELb1ELb0ELb0ELb1ELb1ELb1ELb1ELb0EEENS1_21CollectiveEpilogueFwdISB_S9_SC_SE_Li256ELb0ELb1ELb1ELb0EEENS1_19SingleTileSchedulerILb0ELb1ELb1ELi128EEEEEEEEEvNT_6ParamsE:
        .type           _ZN7cutlass13device_kernelIN5flash11enable_sm90INS1_16FlashAttnFwdSm90INS1_25CollectiveMainloopFwdSm90ILi2EN4cute5tupleIJNS5_1CILi1EEES8_S8_EEENS6_IJNS7_ILi128EEESA_SA_EEELi128ENS_10bfloat16_tEfNS_4arch4Sm90ELb1ELb0ELb1ELb0ELb1ELb0ELb0ELb1ELb1ELb1ELb1ELb0EEENS1_21CollectiveEpilogueFwdISB_S9_SC_SE_Li256ELb0ELb1ELb1ELb0EEENS1_19SingleTileSchedulerILb0ELb1ELb1ELi128EEEEEEEEEvNT_6ParamsE,@function
        .size           _ZN7cutlass13device_kernelIN5flash11enable_sm90INS1_16FlashAttnFwdSm90INS1_25CollectiveMainloopFwdSm90ILi2EN4cute5tupleIJNS5_1CILi1EEES8_S8_EEENS6_IJNS7_ILi128EEESA_SA_EEELi128ENS_10bfloat16_tEfNS_4arch4Sm90ELb1ELb0ELb1ELb0ELb1ELb0ELb0ELb1ELb1ELb1ELb1ELb0EEENS1_21CollectiveEpilogueFwdISB_S9_SC_SE_Li256ELb0ELb1ELb1ELb0EEENS1_19SingleTileSchedulerILb0ELb1ELb1ELi128EEEEEEEEEvNT_6ParamsE,(.L_x_69 - _ZN7cutlass13device_kernelIN5flash11enable_sm90INS1_16FlashAttnFwdSm90INS1_25CollectiveMainloopFwdSm90ILi2EN4cute5tupleIJNS5_1CILi1EEES8_S8_EEENS6_IJNS7_ILi128EEESA_SA_EEELi128ENS_10bfloat16_tEfNS_4arch4Sm90ELb1ELb0ELb1ELb0ELb1ELb0ELb0ELb1ELb1ELb1ELb1ELb0EEENS1_21CollectiveEpilogueFwdISB_S9_SC_SE_Li256ELb0ELb1ELb1ELb0EEENS1_19SingleTileSchedulerILb0ELb1ELb1ELi128EEEEEEEEEvNT_6ParamsE)
        .other          _ZN7cutlass13device_kernelIN5flash11enable_sm90INS1_16FlashAttnFwdSm90INS1_25CollectiveMainloopFwdSm90ILi2EN4cute5tupleIJNS5_1CILi1EEES8_S8_EEENS6_IJNS7_ILi128EEESA_SA_EEELi128ENS_10bfloat16_tEfNS_4arch4Sm90ELb1ELb0ELb1ELb0ELb1ELb0ELb0ELb1ELb1ELb1ELb1ELb0EEENS1_21CollectiveEpilogueFwdISB_S9_SC_SE_Li256ELb0ELb1ELb1ELb0EEENS1_19SingleTileSchedulerILb0ELb1ELb1ELi128EEEEEEEEEvNT_6ParamsE,@"STO_CUDA_ENTRY STV_DEFAULT"
_ZN7cutlass13device_kernelIN5flash11enable_sm90INS1_16FlashAttnFwdSm90INS1_25CollectiveMainloopFwdSm90ILi2EN4cute5tupleIJNS5_1CILi1EEES8_S8_EEENS6_IJNS7_ILi128EEESA_SA_EEELi128ENS_10bfloat16_tEfNS_4arch4Sm90ELb1ELb0ELb1ELb0ELb1ELb0ELb0ELb1ELb1ELb1ELb1ELb0EEENS1_21CollectiveEpilogueFwdISB_S9_SC_SE_Li256ELb0ELb1ELb1ELb0EEENS1_19SingleTileSchedulerILb0ELb1ELb1ELi128EEEEEEEEEvNT_6ParamsE:
[----:B------:R-:W-:Y:S01]  /*0000*/  LDC R1, c[0x0][0x37c] ;  /* 0x0000df00ff017b82 */ /* 0x000fe20000000800 */
[----:B------:R-:W-:Y:S05]  /*0010*/  EXIT ;  /* 0x000000000000794d */ /* 0x000fea0003800000 */
.L_x_24:
        /* <DEDUP_REMOVED lines=14> */
.L_x_69:


//--------------------- .text._ZN7cutlass13device_kernelIN5flash11enable_sm90INS1_16FlashAttnFwdSm90INS1_25CollectiveMainloopFwdSm90ILi2EN4cute5tupleIJNS5_1CILi1EEES8_S8_EEENS6_IJNS7_ILi128EEESA_SA_EEELi128ENS_10bfloat16_tEfNS_4arch4Sm90ELb1ELb0ELb1ELb1ELb1ELb0ELb0ELb1ELb1ELb1ELb1ELb0EEENS1_21CollectiveEpilogueFwdISB_S9_SC_SE_Li256ELb1ELb1ELb1ELb0EEENS1_36VarlenDynamicPersistentTileSchedulerILi128ELi128ELi256ELi128ELb1ELb1ELb1ELb1ELb1ELb1EEEEEEEEEvNT_6ParamsE --------------------------
	.section	.text._ZN7cutlass13device_kernelIN5flash11enable_sm90INS1_16FlashAttnFwdSm90INS1_25CollectiveMainloopFwdSm90ILi2EN4cute5tupleIJNS5_1CILi1EEES8_S8_EEENS6_IJNS7_ILi128EEESA_SA_EEELi128ENS_10bfloat16_tEfNS_4arch4Sm90ELb1ELb0ELb1ELb1ELb1ELb0ELb0ELb1ELb1ELb1ELb1ELb0EEENS1_21CollectiveEpilogueFwdISB_S9_SC_SE_Li256ELb1ELb1ELb1ELb0EEENS1_36VarlenDynamicPersistentTileSchedulerILi128ELi128ELi256ELi128ELb1ELb1ELb1ELb1ELb1ELb1EEEEEEEEEvNT_6ParamsE,"ax",@progbits
	.align	128
.text._ZN7cutlass13device_kernelIN5flash11enable_sm90INS1_16FlashAttnFwdSm90INS1_25CollectiveMainloopFwdSm90ILi2EN4cute5tupleIJNS5_1CILi1EEES8_S8_EEENS6_IJNS7_ILi128EEESA_SA_EEELi128ENS_10bfloat16_tEfNS_4arch4Sm90ELb1ELb0ELb1ELb1ELb1ELb0ELb0ELb1ELb1ELb1ELb1ELb0EEENS1_21CollectiveEpilogueFwdISB_S9_SC_SE_Li256ELb1ELb1ELb1ELb0EEENS1_36VarlenDynamicPersistentTileSchedulerILi128ELi128ELi256ELi128ELb1ELb1ELb1ELb1ELb1ELb1EEEEEEEEEvNT_6ParamsE:
        .type           _ZN7cutlass13device_kernelIN5flash11enable_sm90INS1_16FlashAttnFwdSm90INS1_25CollectiveMainloopFwdSm90ILi2EN4cute5tupleIJNS5_1CILi1EEES8_S8_EEENS6_IJNS7_ILi128EEESA_SA_EEELi128ENS_10bfloat16_tEfNS_4arch4Sm90ELb1ELb0ELb1ELb1ELb1ELb0ELb0ELb1ELb1ELb1ELb1ELb0EEENS1_21CollectiveEpilogueFwdISB_S9_SC_SE_Li256ELb1ELb1ELb1ELb0EEENS1_36VarlenDynamicPersistentTileSchedulerILi128ELi128ELi256ELi128ELb1ELb1ELb1ELb1ELb1ELb1EEEEEEEEEvNT_6ParamsE,@function
        .size           _ZN7cutlass13device_kernelIN5flash11enable_sm90INS1_16FlashAttnFwdSm90INS1_25CollectiveMainloopFwdSm90ILi2EN4cute5tupleIJNS5_1CILi1EEES8_S8_EEENS6_IJNS7_ILi128EEESA_SA_EEELi128ENS_10bfloat16_tEfNS_4arch4Sm90ELb1ELb0ELb1ELb1ELb1ELb0ELb0ELb1ELb1ELb1ELb1ELb0EEENS1_21CollectiveEpilogueFwdISB_S9_SC_SE_Li256ELb1ELb1ELb1ELb0EEENS1_36VarlenDynamicPersistentTileSchedulerILi128ELi128ELi256ELi128ELb1ELb1ELb1ELb1ELb1ELb1EEEEEEEEEvNT_6ParamsE,(.L_x_70 - _ZN7cutlass13device_kernelIN5flash11enable_sm90INS1_16FlashAttnFwdSm90INS1_25CollectiveMainloopFwdSm90ILi2EN4cute5tupleIJNS5_1CILi1EEES8_S8_EEENS6_IJNS7_ILi128EEESA_SA_EEELi128ENS_10bfloat16_tEfNS_4arch4Sm90ELb1ELb0ELb1ELb1ELb1ELb0ELb0ELb1ELb1ELb1ELb1ELb0EEENS1_21CollectiveEpilogueFwdISB_S9_SC_SE_Li256ELb1ELb1ELb1ELb0EEENS1_36VarlenDynamicPersistentTileSchedulerILi128ELi128ELi256ELi128ELb1ELb1ELb1ELb1ELb1ELb1EEEEEEEEEvNT_6ParamsE)
        .other          _ZN7cutlass13device_kernelIN5flash11enable_sm90INS1_16FlashAttnFwdSm90INS1_25CollectiveMainloopFwdSm90ILi2EN4cute5tupleIJNS5_1CILi1EEES8_S8_EEENS6_IJNS7_ILi128EEESA_SA_EEELi128ENS_10bfloat16_tEfNS_4arch4Sm90ELb1ELb0ELb1ELb1ELb1ELb0ELb0ELb1ELb1ELb1ELb1ELb0EEENS1_21CollectiveEpilogueFwdISB_S9_SC_SE_Li256ELb1ELb1ELb1ELb0EEENS1_36VarlenDynamicPersistentTileSchedulerILi128ELi128ELi256ELi128ELb1ELb1ELb1ELb1ELb1ELb1EEEEEEEEEvNT_6ParamsE,@"STO_CUDA_ENTRY STV_DEFAULT"
_ZN7cutlass13device_kernelIN5flash11enable_sm90INS1_16FlashAttnFwdSm90INS1_25CollectiveMainloopFwdSm90ILi2EN4cute5tupleIJNS5_1CILi1EEES8_S8_EEENS6_IJNS7_ILi128EEESA_SA_EEELi128ENS_10bfloat16_tEfNS_4arch4Sm90ELb1ELb0ELb1ELb1ELb1ELb0ELb0ELb1ELb1ELb1ELb1ELb0EEENS1_21CollectiveEpilogueFwdISB_S9_SC_SE_Li256ELb1ELb1ELb1ELb0EEENS1_36VarlenDynamicPersistentTileSchedulerILi128ELi128ELi256ELi128ELb1ELb1ELb1ELb1ELb1ELb1EEEEEEEEEvNT_6ParamsE:
[----:B------:R-:W-:Y:S01]  /*0000*/  LDC R1, c[0x0][0x37c] ;  /* 0x0000df00ff017b82 */ /* 0x000fe20000000800 */
[----:B------:R-:W-:Y:S05]  /*0010*/  EXIT ;  /* 0x000000000000794d */ /* 0x000fea0003800000 */
.L_x_25:
        /* <DEDUP_REMOVED lines=14> */
.L_x_70:


//--------------------- .text._ZN7cutlass13device_kernelIN5flash11enable_sm90INS1_16FlashAttnFwdSm90INS1_25CollectiveMainloopFwdSm90ILi2EN4cute5tupleIJNS5_1CILi1EEES8_S8_EEENS6_IJNS7_ILi128EEESA_SA_EEELi128ENS_10bfloat16_tEfNS_4arch4Sm90ELb1ELb0ELb1ELb1ELb1ELb1ELb0ELb1ELb1ELb1ELb1ELb0EEENS1_21CollectiveEpilogueFwdISB_S9_SC_SE_Li256ELb1ELb1ELb1ELb0EEENS1_36VarlenDynamicPersistentTileSchedulerILi128ELi128ELi256ELi128ELb1ELb1ELb1ELb1ELb1ELb1EEEEEEEEEvNT_6ParamsE --------------------------
	.section	.text._ZN7cutlass13device_kernelIN5flash11enable_sm90INS1_16FlashAttnFwdSm90INS1_25CollectiveMainloopFwdSm90ILi2EN4cute5tupleIJNS5_1CILi1EEES8_S8_EEENS6_IJNS7_ILi128EEESA_SA_EEELi128ENS_10bfloat16_tEfNS_4arch4Sm90ELb1ELb0ELb1ELb1ELb1ELb1ELb0ELb1ELb1ELb1ELb1ELb0EEENS1_21CollectiveEpilogueFwdISB_S9_SC_SE_Li256ELb1ELb1ELb1ELb0EEENS1_36VarlenDynamicPersistentTileSchedulerILi128ELi128ELi256ELi128ELb1ELb1ELb1ELb1ELb1ELb1EEEEEEEEEvNT_6ParamsE,"ax",@progbits
	.align	128
.text._ZN7cutlass13device_kernelIN5flash11enable_sm90INS1_16FlashAttnFwdSm90INS1_25CollectiveMainloopFwdSm90ILi2EN4cute5tupleIJNS5_1CILi1EEES8_S8_EEENS6_IJNS7_ILi128EEESA_SA_EEELi128ENS_10bfloat16_tEfNS_4arch4Sm90ELb1ELb0ELb1ELb1ELb1ELb1ELb0ELb1ELb1ELb1ELb1ELb0EEENS1_21CollectiveEpilogueFwdISB_S9_SC_SE_Li256ELb1ELb1ELb1ELb0EEENS1_36VarlenDynamicPersistentTileSchedulerILi128ELi128ELi256ELi128ELb1ELb1ELb1ELb1ELb1ELb1EEEEEEEEEvNT_6ParamsE:
        .type           _ZN7cutlass13device_kernelIN5flash11enable_sm90INS1_16FlashAttnFwdSm90INS1_25CollectiveMainloopFwdSm90ILi2EN4cute5tupleIJNS5_1CILi1EEES8_S8_EEENS6_IJNS7_ILi128EEESA_SA_EEELi128ENS_10bfloat16_tEfNS_4arch4Sm90ELb1ELb0ELb1ELb1ELb1ELb1ELb0ELb1ELb1ELb1ELb1ELb0EEENS1_21CollectiveEpilogueFwdISB_S9_SC_SE_Li256ELb1ELb1ELb1ELb0EEENS1_36VarlenDynamicPersistentTileSchedulerILi128ELi128ELi256ELi128ELb1ELb1ELb1ELb1ELb1ELb1EEEEEEEEEvNT_6ParamsE,@function
        .size           _ZN7cutlass13device_kernelIN5flash11enable_sm90INS1_16FlashAttnFwdSm90INS1_25CollectiveMainloopFwdSm90ILi2EN4cute5tupleIJNS5_1CILi1EEES8_S8_EEENS6_IJNS7_ILi128EEESA_SA_EEELi128ENS_10bfloat16_tEfNS_4arch4Sm90ELb1ELb0ELb1ELb1ELb1ELb1ELb0ELb1ELb1ELb1ELb1ELb0EEENS1_21CollectiveEpilogueFwdISB_S9_SC_SE_Li256ELb1ELb1ELb1ELb0EEENS1_36VarlenDynamicPersistentTileSchedulerILi128ELi128ELi256ELi128ELb1ELb1ELb1ELb1ELb1ELb1EEEEEEEEEvNT_6ParamsE,(.L_x_71 - _ZN7cutlass13device_kernelIN5flash11enable_sm90INS1_16FlashAttnFwdSm90INS1_25CollectiveMainloopFwdSm90ILi2EN4cute5tupleIJNS5_1CILi1EEES8_S8_EEENS6_IJNS7_ILi128EEESA_SA_EEELi128ENS_10bfloat16_tEfNS_4arch4Sm90ELb1ELb0ELb1ELb1ELb1ELb1ELb0ELb1ELb1ELb1ELb1ELb0EEENS1_21CollectiveEpilogueFwdISB_S9_SC_SE_Li256ELb1ELb1ELb1ELb0EEENS1_36VarlenDynamicPersistentTileSchedulerILi128ELi128ELi256ELi128ELb1ELb1ELb1ELb1ELb1ELb1EEEEEEEEEvNT_6ParamsE)
        .other          _ZN7cutlass13device_kernelIN5flash11enable_sm90INS1_16FlashAttnFwdSm90INS1_25CollectiveMainloopFwdSm90ILi2EN4cute5tupleIJNS5_1CILi1EEES8_S8_EEENS6_IJNS7_ILi128EEESA_SA_EEELi128ENS_10bfloat16_tEfNS_4arch4Sm90ELb1ELb0ELb1ELb1ELb1ELb1ELb0ELb1ELb1ELb1ELb1ELb0EEENS1_21CollectiveEpilogueFwdISB_S9_SC_SE_Li256ELb1ELb1ELb1ELb0EEENS1_36VarlenDynamicPersistentTileSchedulerILi128ELi128ELi256ELi128ELb1ELb1ELb1ELb1ELb1ELb1EEEEEEEEEvNT_6ParamsE,@"STO_CUDA_ENTRY STV_DEFAULT"
_ZN7cutlass13device_kernelIN5flash11enable_sm90INS1_16FlashAttnFwdSm90INS1_25CollectiveMainloopFwdSm90ILi2EN4cute5tupleIJNS5_1CILi1EEES8_S8_EEENS6_IJNS7_ILi128EEESA_SA_EEELi128ENS_10bfloat16_tEfNS_4arch4Sm90ELb1ELb0ELb1ELb1ELb1ELb1ELb0ELb1ELb1ELb1ELb1ELb0EEENS1_21CollectiveEpilogueFwdISB_S9_SC_SE_Li256ELb1ELb1ELb1ELb0EEENS1_36VarlenDynamicPersistentTileSchedulerILi128ELi128ELi256ELi128ELb1ELb1ELb1ELb1ELb1ELb1EEEEEEEEEvNT_6ParamsE:
[----:B------:R-:W-:Y:S01]  /*0000*/  LDC R1, c[0x0][0x37c] ;  /* 0x0000df00ff017b82 */ /* 0x000fe20000000800 */
[----:B------:R-:W-:Y:S05]  /*0010*/  EXIT ;  /* 0x000000000000794d */ /* 0x000fea0003800000 */
.L_x_26:
        /* <DEDUP_REMOVED lines=14> */
.L_x_71:


//--------------------- .text._ZN7cutlass13device_kernelIN5flash11enable_sm90INS1_16FlashAttnFwdSm90INS1_25CollectiveMainloopFwdSm90ILi2EN4cute5tupleIJNS5_1CILi1EEES8_S8_EEENS6_IJNS7_ILi192EEENS7_ILi128EEENS7_ILi96EEEEEELi96ENS_10bfloat16_tEfNS_4arch4Sm90ELb0ELb0ELb1ELb0ELb1ELb0ELb0ELb0ELb1ELb1ELb1ELb0EEENS1_21CollectiveEpilogueFwdINS6_IJSA_SC_SB_EEES9_SE_SG_Li384ELb0ELb1ELb1ELb0EEENS1_19SingleTileSchedulerILb0ELb1ELb1ELi192EEEEEEEEEvNT_6ParamsE --------------------------
	.section	.text._ZN7cutlass13device_kernelIN5flash11enable_sm90INS1_16FlashAttnFwdSm90INS1_25CollectiveMainloopFwdSm90ILi2EN4cute5tupleIJNS5_1CILi1EEES8_S8_EEENS6_IJNS7_ILi192EEENS7_ILi128EEENS7_ILi96EEEEEELi96ENS_10bfloat16_tEfNS_4arch4Sm90ELb0ELb0ELb1ELb0ELb1ELb0ELb0ELb0ELb1ELb1ELb1ELb0EEENS1_21CollectiveEpilogueFwdINS6_IJSA_SC_SB_EEES9_SE_SG_Li384ELb0ELb1ELb1ELb0EEENS1_19SingleTileSchedulerILb0ELb1ELb1ELi192EEEEEEEEEvNT_6ParamsE,"ax",@progbits
	.align	128
.text._ZN7cutlass13device_kernelIN5flash11enable_sm90INS1_16FlashAttnFwdSm90INS1_25CollectiveMainloopFwdSm90ILi2EN4cute5tupleIJNS5_1CILi1EEES8_S8_EEENS6_IJNS7_ILi192EEENS7_ILi128EEENS7_ILi96EEEEEELi96ENS_10bfloat16_tEfNS_4arch4Sm90ELb0ELb0ELb1ELb0ELb1ELb0ELb0ELb0ELb1ELb1ELb1ELb0EEENS1_21CollectiveEpilogueFwdINS6_IJSA_SC_SB_EEES9_SE_SG_Li384ELb0ELb1ELb1ELb0EEENS1_19SingleTileSchedulerILb0ELb1ELb1ELi192EEEEEEEEEvNT_6ParamsE:
        .type           _ZN7cutlass13device_kernelIN5flash11enable_sm90INS1_16FlashAttnFwdSm90INS1_25CollectiveMainloopFwdSm90ILi2EN4cute5tupleIJNS5_1CILi1EEES8_S8_EEENS6_IJNS7_ILi192EEENS7_ILi128EEENS7_ILi96EEEEEELi96ENS_10bfloat16_tEfNS_4arch4Sm90ELb0ELb0ELb1ELb0ELb1ELb0ELb0ELb0ELb1ELb1ELb1ELb0EEENS1_21CollectiveEpilogueFwdINS6_IJSA_SC_SB_EEES9_SE_SG_Li384ELb0ELb1ELb1ELb0EEENS1_19SingleTileSchedulerILb0ELb1ELb1ELi192EEEEEEEEEvNT_6ParamsE,@function
        .size           _ZN7cutlass13device_kernelIN5flash11enable_sm90INS1_16FlashAttnFwdSm90INS1_25CollectiveMainloopFwdSm90ILi2EN4cute5tupleIJNS5_1CILi1EEES8_S8_EEENS6_IJNS7_ILi192EEENS7_ILi128EEENS7_ILi96EEEEEELi96ENS_10bfloat16_tEfNS_4arch4Sm90ELb0ELb0ELb1ELb0ELb1ELb0ELb0ELb0ELb1ELb1ELb1ELb0EEENS1_21CollectiveEpilogueFwdINS6_IJSA_SC_SB_EEES9_SE_SG_Li384ELb0ELb1ELb1ELb0EEENS1_19SingleTileSchedulerILb0ELb1ELb1ELi192EEEEEEEEEvNT_6ParamsE,(.L_x_72 - _ZN7cutlass13device_kernelIN5flash11enable_sm90INS1_16FlashAttnFwdSm90INS1_25CollectiveMainloopFwdSm90ILi2EN4cute5tupleIJNS5_1CILi1EEES8_S8_EEENS6_IJNS7_ILi192EEENS7_ILi128EEENS7_ILi96EEEEEELi96ENS_10bfloat16_tEfNS_4arch4Sm90ELb0ELb0ELb1ELb0ELb1ELb0ELb0ELb0ELb1ELb1ELb1ELb0EEENS1_21CollectiveEpilogueFwdINS6_IJSA_SC_SB_EEES9_SE_SG_Li384ELb0ELb1ELb1ELb0EEENS1_19SingleTileSchedulerILb0ELb1ELb1ELi192EEEEEEEEEvNT_6ParamsE)
        .other          _ZN7cutlass13device_kernelIN5flash11enable_sm90INS1_16FlashAttnFwdSm90INS1_25CollectiveMainloopFwdSm90ILi2EN4cute5tupleIJNS5_1CILi1EEES8_S8_EEENS6_IJNS7_ILi192EEENS7_ILi128EEENS7_ILi96EEEEEELi96ENS_10bfloat16_tEfNS_4arch4Sm90ELb0ELb0ELb1ELb0ELb1ELb0ELb0ELb0ELb1ELb1ELb1ELb0EEENS1_21CollectiveEpilogueFwdINS6_IJSA_SC_SB_EEES9_SE_SG_Li384ELb0ELb1ELb1ELb0EEENS1_19SingleTileSchedulerILb0ELb1ELb1ELi192EEEEEEEEEvNT_6ParamsE,@"STO_CUDA_ENTRY STV_DEFAULT"
_ZN7cutlass13device_kernelIN5flash11enable_sm90INS1_16FlashAttnFwdSm90INS1_25CollectiveMainloopFwdSm90ILi2EN4cute5tupleIJNS5_1CILi1EEES8_S8_EEENS6_IJNS7_ILi192EEENS7_ILi128EEENS7_ILi96EEEEEELi96ENS_10bfloat16_tEfNS_4arch4Sm90ELb0ELb0ELb1ELb0ELb1ELb0ELb0ELb0ELb1ELb1ELb1ELb0EEENS1_21CollectiveEpilogueFwdINS6_IJSA_SC_SB_EEES9_SE_SG_Li384ELb0ELb1ELb1ELb0EEENS1_19SingleTileSchedulerILb0ELb1ELb1ELi192EEEEEEEEEvNT_6ParamsE:
[----:B------:R-:W-:Y:S01]  /*0000*/  LDC R1, c[0x0][0x37c] ;  /* 0x0000df00ff017b82 */ /* 0x000fe20000000800 */
[----:B------:R-:W-:Y:S05]  /*0010*/  EXIT ;  /* 0x000000000000794d */ /* 0x000fea0003800000 */
.L_x_27:
        /* <DEDUP_REMOVED lines=14> */
.L_x_72:


//--------------------- .text._ZN7cutlass13device_kernelIN5flash11enable_sm90INS1_16FlashAttnFwdSm90INS1_25CollectiveMainloopFwdSm90ILi2EN4cute5tupleIJNS5_1CILi1EEES8_S8_EEENS6_IJNS7_ILi192EEENS7_ILi128EEENS7_ILi96EEEEEELi96ENS_10bfloat16_tEfNS_4arch4Sm90ELb0ELb0ELb1ELb1ELb1ELb0ELb0ELb0ELb1ELb1ELb1ELb0EEENS1_21CollectiveEpilogueFwdINS6_IJSA_SC_SB_EEES9_SE_SG_Li384ELb1ELb1ELb1ELb0EEENS1_36VarlenDynamicPersistentTileSchedulerILi192ELi128ELi384ELi128ELb1ELb1ELb1ELb0ELb1ELb1EEEEEEEEEvNT_6ParamsE --------------------------
	.section	.text._ZN7cutlass13device_kernelIN5flash11enable_sm90INS1_16FlashAttnFwdSm90INS1_25CollectiveMainloopFwdSm90ILi2EN4cute5tupleIJNS5_1CILi1EEES8_S8_EEENS6_IJNS7_ILi192EEENS7_ILi128EEENS7_ILi96EEEEEELi96ENS_10bfloat16_tEfNS_4arch4Sm90ELb0ELb0ELb1ELb1ELb1ELb0ELb0ELb0ELb1ELb1ELb1ELb0EEENS1_21CollectiveEpilogueFwdINS6_IJSA_SC_SB_EEES9_SE_SG_Li384ELb1ELb1ELb1ELb0EEENS1_36VarlenDynamicPersistentTileSchedulerILi192ELi128ELi384ELi128ELb1ELb1ELb1ELb0ELb1ELb1EEEEEEEEEvNT_6ParamsE,"ax",@progbits
	.align	128
.text._ZN7cutlass13device_kernelIN5flash11enable_sm90INS1_16FlashAttnFwdSm90INS1_25CollectiveMainloopFwdSm90ILi2EN4cute5tupleIJNS5_1CILi1EEES8_S8_EEENS6_IJNS7_ILi192EEENS7_ILi128EEENS7_ILi96EEEEEELi96ENS_10bfloat16_tEfNS_4arch4Sm90ELb0ELb0ELb1ELb1ELb1ELb0ELb0ELb0ELb1ELb1ELb1ELb0EEENS1_21CollectiveEpilogueFwdINS6_IJSA_SC_SB_EEES9_SE_SG_Li384ELb1ELb1ELb1ELb0EEENS1_36VarlenDynamicPersistentTileSchedulerILi192ELi128ELi384ELi128ELb1ELb1ELb1ELb0ELb1ELb1EEEEEEEEEvNT_6ParamsE:
        .type           _ZN7cutlass13device_kernelIN5flash11enable_sm90INS1_16FlashAttnFwdSm90INS1_25CollectiveMainloopFwdSm90ILi2EN4cute5tupleIJNS5_1CILi1EEES8_S8_EEENS6_IJNS7_ILi192EEENS7_ILi128EEENS7_ILi96EEEEEELi96ENS_10bfloat16_tEfNS_4arch4Sm90ELb0ELb0ELb1ELb1ELb1ELb0ELb0ELb0ELb1ELb1ELb1ELb0EEENS1_21CollectiveEpilogueFwdINS6_IJSA_SC_SB_EEES9_SE_SG_Li384ELb1ELb1ELb1ELb0EEENS1_36VarlenDynamicPersistentTileSchedulerILi192ELi128ELi384ELi128ELb1ELb1ELb1ELb0ELb1ELb1EEEEEEEEEvNT_6ParamsE,@function
        .size           _ZN7cutlass13device_kernelIN5flash11enable_sm90INS1_16FlashAttnFwdSm90INS1_25CollectiveMainloopFwdSm90ILi2EN4cute5tupleIJNS5_1CILi1EEES8_S8_EEENS6_IJNS7_ILi192EEENS7_ILi128EEENS7_ILi96EEEEEELi96ENS_10bfloat16_tEfNS_4arch4Sm90ELb0ELb0ELb1ELb1ELb1ELb0ELb0ELb0ELb1ELb1ELb1ELb0EEENS1_21CollectiveEpilogueFwdINS6_IJSA_SC_SB_EEES9_SE_SG_Li384ELb1ELb1ELb1ELb0EEENS1_36VarlenDynamicPersistentTileSchedulerILi192ELi128ELi384ELi128ELb1ELb1ELb1ELb0ELb1ELb1EEEEEEEEEvNT_6ParamsE,(.L_x_73 - _ZN7cutlass13device_kernelIN5flash11enable_sm90INS1_16FlashAttnFwdSm90INS1_25CollectiveMainloopFwdSm90ILi2EN4cute5tupleIJNS5_1CILi1EEES8_S8_EEENS6_IJNS7_ILi192EEENS7_ILi128EEENS7_ILi96EEEEEELi96ENS_10bfloat16_tEfNS_4arch4Sm90ELb0ELb0ELb1ELb1ELb1ELb0ELb0ELb0ELb1ELb1ELb1ELb0EEENS1_21CollectiveEpilogueFwdINS6_IJSA_SC_SB_EEES9_SE_SG_Li384ELb1ELb1ELb1ELb0EEENS1_36VarlenDynamicPersistentTileSchedulerILi192ELi128ELi384ELi128ELb1ELb1ELb1ELb0ELb1ELb1EEEEEEEEEvNT_6ParamsE)
        .other          _ZN7cutlass13device_kernelIN5flash11enable_sm90INS1_16FlashAttnFwdSm90INS1_25CollectiveMainloopFwdSm90ILi2EN4cute5tupleIJNS5_1CILi1EEES8_S8_EEENS6_IJNS7_ILi192EEENS7_ILi128EEENS7_ILi96EEEEEELi96ENS_10bfloat16_tEfNS_4arch4Sm90ELb0ELb0ELb1ELb1ELb1ELb0ELb0ELb0ELb1ELb1ELb1ELb0EEENS1_21CollectiveEpilogueFwdINS6_IJSA_SC_SB_EEES9_SE_SG_Li384ELb1ELb1ELb1ELb0EEENS1_36VarlenDynamicPersistentTileSchedulerILi192ELi128ELi384ELi128ELb1ELb1ELb1ELb0ELb1ELb1EEEEEEEEEvNT_6ParamsE,@"STO_CUDA_ENTRY STV_DEFAULT"
_ZN7cutlass13device_kernelIN5flash11enable_sm90INS1_16FlashAttnFwdSm90INS1_25CollectiveMainloopFwdSm90ILi2EN4cute5tupleIJNS5_1CILi1EEES8_S8_EEENS6_IJNS7_ILi192EEENS7_ILi128EEENS7_ILi96EEEEEELi96ENS_10bfloat16_tEfNS_4arch4Sm90ELb0ELb0ELb1ELb1ELb1ELb0ELb0ELb0ELb1ELb1ELb1ELb0EEENS1_21CollectiveEpilogueFwdINS6_IJSA_SC_SB_EEES9_SE_SG_Li384ELb1ELb1ELb1ELb0EEENS1_36VarlenDynamicPersistentTileSchedulerILi192ELi128ELi384ELi128ELb1ELb1ELb1ELb0ELb1ELb1EEEEEEEEEvNT_6ParamsE:
[----:B------:R-:W-:Y:S01]  /*0000*/  LDC R1, c[0x0][0x37c] ;  /* 0x0000df00ff017b82 */ /* 0x000fe20000000800 */
[----:B------:R-:W-:Y:S05]  /*0010*/  EXIT ;  /* 0x000000000000794d */ /* 0x000fea0003800000 */
.L_x_28:
        /* <DEDUP_REMOVED lines=14> */
.L_x_73:


//--------------------- .text._ZN7cutlass13device_kernelIN5flash11enable_sm90INS1_16FlashAttnFwdSm90INS1_25CollectiveMainloopFwdSm90ILi2EN4cute5tupleIJNS5_1CILi1EEES8_S8_EEENS6_IJNS7_ILi192EEENS7_ILi128EEENS7_ILi96EEEEEELi96ENS_10bfloat16_tEfNS_4arch4Sm90ELb0ELb0ELb1ELb1ELb1ELb1ELb0ELb0ELb1ELb1ELb1ELb0EEENS1_21CollectiveEpilogueFwdINS6_IJSA_SC_SB_EEES9_SE_SG_Li384ELb1ELb1ELb1ELb0EEENS1_36VarlenDynamicPersistentTileSchedulerILi192ELi128ELi384ELi128ELb1ELb1ELb1ELb0ELb1ELb1EEEEEEEEEvNT_6ParamsE --------------------------
	.section	.text._ZN7cutlass13device_kernelIN5flash11enable_sm90INS1_16FlashAttnFwdSm90INS1_25CollectiveMainloopFwdSm90ILi2EN4cute5tupleIJNS5_1CILi1EEES8_S8_EEENS6_IJNS7_ILi192EEENS7_ILi128EEENS7_ILi96EEEEEELi96ENS_10bfloat16_tEfNS_4arch4Sm90ELb0ELb0ELb1ELb1ELb1ELb1ELb0ELb0ELb1ELb1ELb1ELb0EEENS1_21CollectiveEpilogueFwdINS6_IJSA_SC_SB_EEES9_SE_SG_Li384ELb1ELb1ELb1ELb0EEENS1_36VarlenDynamicPersistentTileSchedulerILi192ELi128ELi384ELi128ELb1ELb1ELb1ELb0ELb1ELb1EEEEEEEEEvNT_6ParamsE,"ax",@progbits
	.align	128
.text._ZN7cutlass13device_kernelIN5flash11enable_sm90INS1_16FlashAttnFwdSm90INS1_25CollectiveMainloopFwdSm90ILi2EN4cute5tupleIJNS5_1CILi1EEES8_S8_EEENS6_IJNS7_ILi192EEENS7_ILi128EEENS7_ILi96EEEEEELi96ENS_10bfloat16_tEfNS_4arch4Sm90ELb0ELb0ELb1ELb1ELb1ELb1ELb0ELb0ELb1ELb1ELb1ELb0EEENS1_21CollectiveEpilogueFwdINS6_IJSA_SC_SB_EEES9_SE_SG_Li384ELb1ELb1ELb1ELb0EEENS1_36VarlenDynamicPersistentTileSchedulerILi192ELi128ELi384ELi128ELb1ELb1ELb1ELb0ELb1ELb1EEEEEEEEEvNT_6ParamsE:
        .type           _ZN7cutlass13device_kernelIN5flash11enable_sm90INS1_16FlashAttnFwdSm90INS1_25CollectiveMainloopFwdSm90ILi2EN4cute5tupleIJNS5_1CILi1EEES8_S8_EEENS6_IJNS7_ILi192EEENS7_ILi128EEENS7_ILi96EEEEEELi96ENS_10bfloat16_tEfNS_4arch4Sm90ELb0ELb0ELb1ELb1ELb1ELb1ELb0ELb0ELb1ELb1ELb1ELb0EEENS1_21CollectiveEpilogueFwdINS6_IJSA_SC_SB_EEES9_SE_SG_Li384ELb1ELb1ELb1ELb0EEENS1_36VarlenDynamicPersistentTileSchedulerILi192ELi128ELi384ELi128ELb1ELb1ELb1ELb0ELb1ELb1EEEEEEEEEvNT_6ParamsE,@function
        .size           _ZN7cutlass13device_kernelIN5flash11enable_sm90INS1_16FlashAttnFwdSm90INS1_25CollectiveMainloopFwdSm90ILi2EN4cute5tupleIJNS5_1CILi1EEES8_S8_EEENS6_IJNS7_ILi192EEENS7_ILi128EEENS7_ILi96EEEEEELi96ENS_10bfloat16_tEfNS_4arch4Sm90ELb0ELb0ELb1ELb1ELb1ELb1ELb0ELb0ELb1ELb1ELb1ELb0EEENS1_21CollectiveEpilogueFwdINS6_IJSA_SC_SB_EEES9_SE_SG_Li384ELb1ELb1ELb1ELb0EEENS1_36VarlenDynamicPersistentTileSchedulerILi192ELi128ELi384ELi128ELb1ELb1ELb1ELb0ELb1ELb1EEEEEEEEEvNT_6ParamsE,(.L_x_74 - _ZN7cutlass13device_kernelIN5flash11enable_sm90INS1_16FlashAttnFwdSm90INS1_25CollectiveMainloopFwdSm90ILi2EN4cute5tupleIJNS5_1CILi1EEES8_S8_EEENS6_IJNS7_ILi192EEENS7_ILi128EEENS7_ILi96EEEEEELi96ENS_10bfloat16_tEfNS_4arch4Sm90ELb0ELb0ELb1ELb1ELb1ELb1ELb0ELb0ELb1ELb1ELb1ELb0EEENS1_21CollectiveEpilogueFwdINS6_IJSA_SC_SB_EEES9_SE_SG_Li384ELb1ELb1ELb1ELb0EEENS1_36VarlenDynamicPersistentTileSchedulerILi192ELi128ELi384ELi128ELb1ELb1ELb1ELb0ELb1ELb1EEEEEEEEEvNT_6ParamsE)
        .other          _ZN7cutlass13device_kernelIN5flash11enable_sm90INS1_16FlashAttnFwdSm90INS1_25CollectiveMainloopFwdSm90ILi2EN4cute5tupleIJNS5_1CILi1EEES8_S8_EEENS6_IJNS7_ILi192EEENS7_ILi128EEENS7_ILi96EEEEEELi96ENS_10bfloat16_tEfNS_4arch4Sm90ELb0ELb0ELb1ELb1ELb1ELb1ELb0ELb0ELb1ELb1ELb1ELb0EEENS1_21CollectiveEpilogueFwdINS6_IJSA_SC_SB_EEES9_SE_SG_Li384ELb1ELb1ELb1ELb0EEENS1_36VarlenDynamicPersistentTileSchedulerILi192ELi128ELi384ELi128ELb1ELb1ELb1ELb0ELb1ELb1EEEEEEEEEvNT_6ParamsE,@"STO_CUDA_ENTRY STV_DEFAULT"
_ZN7cutlass13device_kernelIN5flash11enable_sm90INS1_16FlashAttnFwdSm90INS1_25CollectiveMainloopFwdSm90ILi2EN4cute5tupleIJNS5_1CILi1EEES8_S8_EEENS6_IJNS7_ILi192EEENS7_ILi128EEENS7_ILi96EEEEEELi96ENS_10bfloat16_tEfNS_4arch4Sm90ELb0ELb0ELb1ELb1ELb1ELb1ELb0ELb0ELb1ELb1ELb1ELb0EEENS1_21CollectiveEpilogueFwdINS6_IJSA_SC_SB_EEES9_SE_SG_Li384ELb1ELb1ELb1ELb0EEENS1_36VarlenDynamicPersistentTileSchedulerILi192ELi128ELi384ELi128ELb1ELb1ELb1ELb0ELb1ELb1EEEEEEEEEvNT_6ParamsE:
[----:B------:R-:W-:Y:S01]  /*0000*/  LDC R1, c[0x0][0x37c] ;  /* 0x0000df00ff017b82 */ /* 0x000fe20000000800 */
[----:B------:R-:W-:Y:S05]  /*0010*/  EXIT ;  /* 0x000000000000794d */ /* 0x000fea0003800000 */
.L_x_29:
        /* <DEDUP_REMOVED lines=14> */
.L_x_74:


//--------------------- .text._ZN7cutlass13device_kernelIN5flash11enable_sm90INS1_16FlashAttnFwdSm90INS1_25CollectiveMainloopFwdSm90ILi2EN4cute5tupleIJNS5_1CILi1EEES8_S8_EEENS6_IJNS7_ILi192EEENS7_ILi128EEENS7_ILi96EEEEEELi96ENS_10bfloat16_tEfNS_4arch4Sm90ELb0ELb1ELb1ELb0ELb1ELb0ELb0ELb0ELb1ELb1ELb1ELb0EEENS1_21CollectiveEpilogueFwdINS6_IJSA_SC_SB_EEES9_SE_SG_Li384ELb0ELb1ELb1ELb0EEENS1_19SingleTileSchedulerILb0ELb1ELb1ELi192EEEEEEEEEvNT_6ParamsE --------------------------
	.section	.text._ZN7cutlass13device_kernelIN5flash11enable_sm90INS1_16FlashAttnFwdSm90INS1_25CollectiveMainloopFwdSm90ILi2EN4cute5tupleIJNS5_1CILi1EEES8_S8_EEENS6_IJNS7_ILi192EEENS7_ILi128EEENS7_ILi96EEEEEELi96ENS_10bfloat16_tEfNS_4arch4Sm90ELb0ELb1ELb1ELb0ELb1ELb0ELb0ELb0ELb1ELb1ELb1ELb0EEENS1_21CollectiveEpilogueFwdINS6_IJSA_SC_SB_EEES9_SE_SG_Li384ELb0ELb1ELb1ELb0EEENS1_19SingleTileSchedulerILb0ELb1ELb1ELi192EEEEEEEEEvNT_6ParamsE,"ax",@progbits
	.align	128
.text._ZN7cutlass13device_kernelIN5flash11enable_sm90INS1_16FlashAttnFwdSm90INS1_25CollectiveMainloopFwdSm90ILi2EN4cute5tupleIJNS5_1CILi1EEES8_S8_EEENS6_IJNS7_ILi192EEENS7_ILi128EEENS7_ILi96EEEEEELi96ENS_10bfloat16_tEfNS_4arch4Sm90ELb0ELb1ELb1ELb0ELb1ELb0ELb0ELb0ELb1ELb1ELb1ELb0EEENS1_21CollectiveEpilogueFwdINS6_IJSA_SC_SB_EEES9_SE_SG_Li384ELb0ELb1ELb1ELb0EEENS1_19SingleTileSchedulerILb0ELb1ELb1ELi192EEEEEEEEEvNT_6ParamsE:
        .type           _ZN7cutlass13device_kernelIN5flash11enable_sm90INS1_16FlashAttnFwdSm90INS1_25CollectiveMainloopFwdSm90ILi2EN4cute5tupleIJNS5_1CILi1EEES8_S8_EEENS6_IJNS7_ILi192EEENS7_ILi128EEENS7_ILi96EEEEEELi96ENS_10bfloat16_tEfNS_4arch4Sm90ELb0ELb1ELb1ELb0ELb1ELb0ELb0ELb0ELb1ELb1ELb1ELb0EEENS1_21CollectiveEpilogueFwdINS6_IJSA_SC_SB_EEES9_SE_SG_Li384ELb0ELb1ELb1ELb0EEENS1_19SingleTileSchedulerILb0ELb1ELb1ELi192EEEEEEEEEvNT_6ParamsE,@function
        .size           _ZN7cutlass13device_kernelIN5flash11enable_sm90INS1_16FlashAttnFwdSm90INS1_25CollectiveMainloopFwdSm90ILi2EN4cute5tupleIJNS5_1CILi1EEES8_S8_EEENS6_IJNS7_ILi192EEENS7_ILi128EEENS7_ILi96EEEEEELi96ENS_10bfloat16_tEfNS_4arch4Sm90ELb0ELb1ELb1ELb0ELb1ELb0ELb0ELb0ELb1ELb1ELb1ELb0EEENS1_21CollectiveEpilogueFwdINS6_IJSA_SC_SB_EEES9_SE_SG_Li384ELb0ELb1ELb1ELb0EEENS1_19SingleTileSchedulerILb0ELb1ELb1ELi192EEEEEEEEEvNT_6ParamsE,(.L_x_75 - _ZN7cutlass13device_kernelIN5flash11enable_sm90INS1_16FlashAttnFwdSm90INS1_25CollectiveMainloopFwdSm90ILi2EN4cute5tupleIJNS5_1CILi1EEES8_S8_EEENS6_IJNS7_ILi192EEENS7_ILi128EEENS7_ILi96EEEEEELi96ENS_10bfloat16_tEfNS_4arch4Sm90ELb0ELb1ELb1ELb0ELb1ELb0ELb0ELb0ELb1ELb1ELb1ELb0EEENS1_21CollectiveEpilogueFwdINS6_IJSA_SC_SB_EEES9_SE_SG_Li384ELb0ELb1ELb1ELb0EEENS1_19SingleTileSchedulerILb0ELb1ELb1ELi192EEEEEEEEEvNT_6ParamsE)
        .other          _ZN7cutlass13device_kernelIN5flash11enable_sm90INS1_16FlashAttnFwdSm90INS1_25CollectiveMainloopFwdSm90ILi2EN4cute5tupleIJNS5_1CILi1EEES8_S8_EEENS6_IJNS7_ILi192EEENS7_ILi128EEENS7_ILi96EEEEEELi96ENS_10bfloat16_tEfNS_4arch4Sm90ELb0ELb1ELb1ELb0ELb1ELb0ELb0ELb0ELb1ELb1ELb1ELb0EEENS1_21CollectiveEpilogueFwdINS6_IJSA_SC_SB_EEES9_SE_SG_Li384ELb0ELb1ELb1ELb0EEENS1_19SingleTileSchedulerILb0ELb1ELb1ELi192EEEEEEEEEvNT_6ParamsE,@"STO_CUDA_ENTRY STV_DEFAULT"
_ZN7cutlass13device_kernelIN5flash11enable_sm90INS1_16FlashAttnFwdSm90INS1_25CollectiveMainloopFwdSm90ILi2EN4cute5tupleIJNS5_1CILi1EEES8_S8_EEENS6_IJNS7_ILi192EEENS7_ILi128EEENS7_ILi96EEEEEELi96ENS_10bfloat16_tEfNS_4arch4Sm90ELb0ELb1ELb1ELb0ELb1ELb0ELb0ELb0ELb1ELb1ELb1ELb0EEENS1_21CollectiveEpilogueFwdINS6_IJSA_SC_SB_EEES9_SE_SG_Li384ELb0ELb1ELb1ELb0EEENS1_19SingleTileSchedulerILb0ELb1ELb1ELi192EEEEEEEEEvNT_6ParamsE:
[----:B------:R-:W-:Y:S01]  /*0000*/  LDC R1, c[0x0][0x37c] ;  /* 0x0000df00ff017b82 */ /* 0x000fe20000000800 */
[----:B------:R-:W-:Y:S05]  /*0010*/  EXIT ;  /* 0x000000000000794d */ /* 0x000fea0003800000 */
.L_x_30:
        /* <DEDUP_REMOVED lines=14> */
.L_x_75:


//--------------------- .text._ZN7cutlass13device_kernelIN5flash11enable_sm90INS1_16FlashAttnFwdSm90INS1_25CollectiveMainloopFwdSm90ILi2EN4cute5tupleIJNS5_1CILi1EEES8_S8_EEENS6_IJNS7_ILi192EEENS7_ILi128EEENS7_ILi96EEEEEELi96ENS_10bfloat16_tEfNS_4arch4Sm90ELb0ELb1ELb1ELb1ELb1ELb0ELb0ELb0ELb1ELb1ELb1ELb0EEENS1_21CollectiveEpilogueFwdINS6_IJSA_SC_SB_EEES9_SE_SG_Li384ELb1ELb1ELb1ELb0EEENS1_36VarlenDynamicPersistentTileSchedulerILi192ELi128ELi384ELi128ELb1ELb1ELb1ELb1ELb0ELb1EEEEEEEEEvNT_6ParamsE --------------------------
	.section	.text._ZN7cutlass13device_kernelIN5flash11enable_sm90INS1_16FlashAttnFwdSm90INS1_25CollectiveMainloopFwdSm90ILi2EN4cute5tupleIJNS5_1CILi1EEES8_S8_EEENS6_IJNS7_ILi192EEENS7_ILi128EEENS7_ILi96EEEEEELi96ENS_10bfloat16_tEfNS_4arch4Sm90ELb0ELb1ELb1ELb1ELb1ELb0ELb0ELb0ELb1ELb1ELb1ELb0EEENS1_21CollectiveEpilogueFwdINS6_IJSA_SC_SB_EEES9_SE_SG_Li384ELb1ELb1ELb1ELb0EEENS1_36VarlenDynamicPersistentTileSchedulerILi192ELi128ELi384ELi128ELb1ELb1ELb1ELb1ELb0ELb1EEEEEEEEEvNT_6ParamsE,"ax",@progbits
	.align	128
.text._ZN7cutlass13device_kernelIN5flash11enable_sm90INS1_16FlashAttnFwdSm90INS1_25CollectiveMainloopFwdSm90ILi2EN4cute5tupleIJNS5_1CILi1EEES8_S8_EEENS6_IJNS7_ILi192EEENS7_ILi128EEENS7_ILi96EEEEEELi96ENS_10bfloat16_tEfNS_4arch4Sm90ELb0ELb1ELb1ELb1ELb1ELb0ELb0ELb0ELb1ELb1ELb1ELb0EEENS1_21CollectiveEpilogueFwdINS6_IJSA_SC_SB_EEES9_SE_SG_Li384ELb1ELb1ELb1ELb0EEENS1_36VarlenDynamicPersistentTileSchedulerILi192ELi128ELi384ELi128ELb1ELb1ELb1ELb1ELb0ELb1EEEEEEEEEvNT_6ParamsE:
        .type           _ZN7cutlass13device_kernelIN5flash11enable_sm90INS1_16FlashAttnFwdSm90INS1_25CollectiveMainloopFwdSm90ILi2EN4cute5tupleIJNS5_1CILi1EEES8_S8_EEENS6_IJNS7_ILi192EEENS7_ILi128EEENS7_ILi96EEEEEELi96ENS_10bfloat16_tEfNS_4arch4Sm90ELb0ELb1ELb1ELb1ELb1ELb0ELb0ELb0ELb1ELb1ELb1ELb0EEENS1_21CollectiveEpilogueFwdINS6_IJSA_SC_SB_EEES9_SE_SG_Li384ELb1ELb1ELb1ELb0EEENS1_36VarlenDynamicPersistentTileSchedulerILi192ELi128ELi384ELi128ELb1ELb1ELb1ELb1ELb0ELb1EEEEEEEEEvNT_6ParamsE,@function
        .size           _ZN7cutlass13device_kernelIN5flash11enable_sm90INS1_16FlashAttnFwdSm90INS1_25CollectiveMainloopFwdSm90ILi2EN4cute5tupleIJNS5_1CILi1EEES8_S8_EEENS6_IJNS7_ILi192EEENS7_ILi128EEENS7_ILi96EEEEEELi96ENS_10bfloat16_tEfNS_4arch4Sm90ELb0ELb1ELb1ELb1ELb1ELb0ELb0ELb0ELb1ELb1ELb1ELb0EEENS1_21CollectiveEpilogueFwdINS6_IJSA_SC_SB_EEES9_SE_SG_Li384ELb1ELb1ELb1ELb0EEENS1_36VarlenDynamicPersistentTileSchedulerILi192ELi128ELi384ELi128ELb1ELb1ELb1ELb1ELb0ELb1EEEEEEEEEvNT_6ParamsE,(.L_x_76 - _ZN7cutlass13device_kernelIN5flash11enable_sm90INS1_16FlashAttnFwdSm90INS1_25CollectiveMainloopFwdSm90ILi2EN4cute5tupleIJNS5_1CILi1EEES8_S8_EEENS6_IJNS7_ILi192EEENS7_ILi128EEENS7_ILi96EEEEEELi96ENS_10bfloat16_tEfNS_4arch4Sm90ELb0ELb1ELb1ELb1ELb1ELb0ELb0ELb0ELb1ELb1ELb1ELb0EEENS1_21CollectiveEpilogueFwdINS6_IJSA_SC_SB_EEES9_SE_SG_Li384ELb1ELb1ELb1ELb0EEENS1_36VarlenDynamicPersistentTileSchedulerILi192ELi128ELi384ELi128ELb1ELb1ELb1ELb1ELb0ELb1EEEEEEEEEvNT_6ParamsE)
        .other          _ZN7cutlass13device_kernelIN5flash11enable_sm90INS1_16FlashAttnFwdSm90INS1_25CollectiveMainloopFwdSm90ILi2EN4cute5tupleIJNS5_1CILi1EEES8_S8_EEENS6_IJNS7_ILi192EEENS7_ILi128EEENS7_ILi96EEEEEELi96ENS_10bfloat16_tEfNS_4arch4Sm90ELb0ELb1ELb1ELb1ELb1ELb0ELb0ELb0ELb1ELb1ELb1ELb0EEENS1_21CollectiveEpilogueFwdINS6_IJSA_SC_SB_EEES9_SE_SG_Li384ELb1ELb1ELb1ELb0EEENS1_36VarlenDynamicPersistentTileSchedulerILi192ELi128ELi384ELi128ELb1ELb1ELb1ELb1ELb0ELb1EEEEEEEEEvNT_6ParamsE,@"STO_CUDA_ENTRY STV_DEFAULT"
_ZN7cutlass13device_kernelIN5flash11enable_sm90INS1_16FlashAttnFwdSm90INS1_25CollectiveMainloopFwdSm90ILi2EN4cute5tupleIJNS5_1CILi1EEES8_S8_EEENS6_IJNS7_ILi192EEENS7_ILi128EEENS7_ILi96EEEEEELi96ENS_10bfloat16_tEfNS_4arch4Sm90ELb0ELb1ELb1ELb1ELb1ELb0ELb0ELb0ELb1ELb1ELb1ELb0EEENS1_21CollectiveEpilogueFwdINS6_IJSA_SC_SB_EEES9_SE_SG_Li384ELb1ELb1ELb1ELb0EEENS1_36VarlenDynamicPersistentTileSchedulerILi192ELi128ELi384ELi128ELb1ELb1ELb1ELb1ELb0ELb1EEEEEEEEEvNT_6ParamsE:
[----:B------:R-:W-:Y:S01]  /*0000*/  LDC R1, c[0x0][0x37c] ;  /* 0x0000df00ff017b82 */ /* 0x000fe20000000800 */
[----:B------:R-:W-:Y:S05]  /*0010*/  EXIT ;  /* 0x000000000000794d */ /* 0x000fea0003800000 */
.L_x_31:
        /* <DEDUP_REMOVED lines=14> */
.L_x_76:


//--------------------- .text._ZN7cutlass13device_kernelIN5flash11enable_sm90INS1_16FlashAttnFwdSm90INS1_25CollectiveMainloopFwdSm90ILi2EN4cute5tupleIJNS5_1CILi1EEES8_S8_EEENS6_IJNS7_ILi192EEENS7_ILi128EEENS7_ILi96EEEEEELi96ENS_10bfloat16_tEfNS_4arch4Sm90ELb0ELb1ELb1ELb1ELb1ELb1ELb0ELb0ELb1ELb1ELb1ELb0EEENS1_21CollectiveEpilogueFwdINS6_IJSA_SC_SB_EEES9_SE_SG_Li384ELb1ELb1ELb1ELb0EEENS1_36VarlenDynamicPersistentTileSchedulerILi192ELi128ELi384ELi128ELb1ELb1ELb1ELb1ELb0ELb1EEEEEEEEEvNT_6ParamsE --------------------------
	.section	.text._ZN7cutlass13device_kernelIN5flash11enable_sm90INS1_16FlashAttnFwdSm90INS1_25CollectiveMainloopFwdSm90ILi2EN4cute5tupleIJNS5_1CILi1EEES8_S8_EEENS6_IJNS7_ILi192EEENS7_ILi128EEENS7_ILi96EEEEEELi96ENS_10bfloat16_tEfNS_4arch4Sm90ELb0ELb1ELb1ELb1ELb1ELb1ELb0ELb0ELb1ELb1ELb1ELb0EEENS1_21CollectiveEpilogueFwdINS6_IJSA_SC_SB_EEES9_SE_SG_Li384ELb1ELb1ELb1ELb0EEENS1_36VarlenDynamicPersistentTileSchedulerILi192ELi128ELi384ELi128ELb1ELb1ELb1ELb1ELb0ELb1EEEEEEEEEvNT_6ParamsE,"ax",@progbits
	.align	128
.text._ZN7cutlass13device_kernelIN5flash11enable_sm90INS1_16FlashAttnFwdSm90INS1_25CollectiveMainloopFwdSm90ILi2EN4cute5tupleIJNS5_1CILi1EEES8_S8_EEENS6_IJNS7_ILi192EEENS7_ILi128EEENS7_ILi96EEEEEELi96ENS_10bfloat16_tEfNS_4arch4Sm90ELb0ELb1ELb1ELb1ELb1ELb1ELb0ELb0ELb1ELb1ELb1ELb0EEENS1_21CollectiveEpilogueFwdINS6_IJSA_SC_SB_EEES9_SE_SG_Li384ELb1ELb1ELb1ELb0EEENS1_36VarlenDynamicPersistentTileSchedulerILi192ELi128ELi384ELi128ELb1ELb1ELb1ELb1ELb0ELb1EEEEEEEEEvNT_6ParamsE:
        .type           _ZN7cutlass13device_kernelIN5flash11enable_sm90INS1_16FlashAttnFwdSm90INS1_25CollectiveMainloopFwdSm90ILi2EN4cute5tupleIJNS5_1CILi1EEES8_S8_EEENS6_IJNS7_ILi192EEENS7_ILi128EEENS7_ILi96EEEEEELi96ENS_10bfloat16_tEfNS_4arch4Sm90ELb0ELb1ELb1ELb1ELb1ELb1ELb0ELb0ELb1ELb1ELb1ELb0EEENS1_21CollectiveEpilogueFwdINS6_IJSA_SC_SB_EEES9_SE_SG_Li384ELb1ELb1ELb1ELb0EEENS1_36VarlenDynamicPersistentTileSchedulerILi192ELi128ELi384ELi128ELb1ELb1ELb1ELb1ELb0ELb1EEEEEEEEEvNT_6ParamsE,@function
        .size           _ZN7cutlass13device_kernelIN5flash11enable_sm90INS1_16FlashAttnFwdSm90INS1_25CollectiveMainloopFwdSm90ILi2EN4cute5tupleIJNS5_1CILi1EEES8_S8_EEENS6_IJNS7_ILi192EEENS7_ILi128EEENS7_ILi96EEEEEELi96ENS_10bfloat16_tEfNS_4arch4Sm90ELb0ELb1ELb1ELb1ELb1ELb1ELb0ELb0ELb1ELb1ELb1ELb0EEENS1_21CollectiveEpilogueFwdINS6_IJSA_SC_SB_EEES9_SE_SG_Li384ELb1ELb1ELb1ELb0EEENS1_36VarlenDynamicPersistentTileSchedulerILi192ELi128ELi384ELi128ELb1ELb1ELb1ELb1ELb0ELb1EEEEEEEEEvNT_6ParamsE,(.L_x_77 - _ZN7cutlass13device_kernelIN5flash11enable_sm90INS1_16FlashAttnFwdSm90INS1_25CollectiveMainloopFwdSm90ILi2EN4cute5tupleIJNS5_1CILi1EEES8_S8_EEENS6_IJNS7_ILi192EEENS7_ILi128EEENS7_ILi96EEEEEELi96ENS_10bfloat16_tEfNS_4arch4Sm90ELb0ELb1ELb1ELb1ELb1ELb1ELb0ELb0ELb1ELb1ELb1ELb0EEENS1_21CollectiveEpilogueFwdINS6_IJSA_SC_SB_EEES9_SE_SG_Li384ELb1ELb1ELb1ELb0EEENS1_36VarlenDynamicPersistentTileSchedulerILi192ELi128ELi384ELi128ELb1ELb1ELb1ELb1ELb0ELb1EEEEEEEEEvNT_6ParamsE)
        .other          _ZN7cutlass13device_kernelIN5flash11enable_sm90INS1_16FlashAttnFwdSm90INS1_25CollectiveMainloopFwdSm90ILi2EN4cute5tupleIJNS5_1CILi1EEES8_S8_EEENS6_IJNS7_ILi192EEENS7_ILi128EEENS7_ILi96EEEEEELi96ENS_10bfloat16_tEfNS_4arch4Sm90ELb0ELb1ELb1ELb1ELb1ELb1ELb0ELb0ELb1ELb1ELb1ELb0EEENS1_21CollectiveEpilogueFwdINS6_IJSA_SC_SB_EEES9_SE_SG_Li384ELb1ELb1ELb1ELb0EEENS1_36VarlenDynamicPersistentTileSchedulerILi192ELi128ELi384ELi128ELb1ELb1ELb1ELb1ELb0ELb1EEEEEEEEEvNT_6ParamsE,@"STO_CUDA_ENTRY STV_DEFAULT"
_ZN7cutlass13device_kernelIN5flash11enable_sm90INS1_16FlashAttnFwdSm90INS1_25CollectiveMainloopFwdSm90ILi2EN4cute5tupleIJNS5_1CILi1EEES8_S8_EEENS6_IJNS7_ILi192EEENS7_ILi128EEENS7_ILi96EEEEEELi96ENS_10bfloat16_tEfNS_4arch4Sm90ELb0ELb1ELb1ELb1ELb1ELb1ELb0ELb0ELb1ELb1ELb1ELb0EEENS1_21CollectiveEpilogueFwdINS6_IJSA_SC_SB_EEES9_SE_SG_Li384ELb1ELb1ELb1ELb0EEENS1_36VarlenDynamicPersistentTileSchedulerILi192ELi128ELi384ELi128ELb1ELb1ELb1ELb1ELb0ELb1EEEEEEEEEvNT_6ParamsE:
[----:B------:R-:W-:Y:S01]  /*0000*/  LDC R1, c[0x0][0x37c] ;  /* 0x0000df00ff017b82 */ /* 0x000fe20000000800 */
[----:B------:R-:W-:Y:S05]  /*0010*/  EXIT ;  /* 0x000000000000794d */ /* 0x000fea0003800000 */
.L_x_32:
        /* <DEDUP_REMOVED lines=14> */
.L_x_77:


//--------------------- .text._ZN7cutlass13device_kernelIN5flash11enable_sm90INS1_16FlashAttnFwdSm90INS1_25CollectiveMainloopFwdSm90ILi2EN4cute5tupleIJNS5_1CILi1EEES8_S8_EEENS6_IJNS7_ILi192EEENS7_ILi128EEENS7_ILi96EEEEEELi96ENS_10bfloat16_tEfNS_4arch4Sm90ELb1ELb0ELb1ELb0ELb1ELb0ELb0ELb0ELb1ELb1ELb1ELb0EEENS1_21CollectiveEpilogueFwdINS6_IJSA_SC_SB_EEES9_SE_SG_Li384ELb0ELb1ELb1ELb0EEENS1_19SingleTileSchedulerILb0ELb1ELb1ELi192EEEEEEEEEvNT_6ParamsE --------------------------
	.section	.text._ZN7cutlass13device_kernelIN5flash11enable_sm90INS1_16FlashAttnFwdSm90INS1_25CollectiveMainloopFwdSm90ILi2EN4cute5tupleIJNS5_1CILi1EEES8_S8_EEENS6_IJNS7_ILi192EEENS7_ILi128EEENS7_ILi96EEEEEELi96ENS_10bfloat16_tEfNS_4arch4Sm90ELb1ELb0ELb1ELb0ELb1ELb0ELb0ELb0ELb1ELb1ELb1ELb0EEENS1_21CollectiveEpilogueFwdINS6_IJSA_SC_SB_EEES9_SE_SG_Li384ELb0ELb1ELb1ELb0EEENS1_19SingleTileSchedulerILb0ELb1ELb1ELi192EEEEEEEEEvNT_6ParamsE,"ax",@progbits
	.align	128
.text._ZN7cutlass13device_kernelIN5flash11enable_sm90INS1_16FlashAttnFwdSm90INS1_25CollectiveMainloopFwdSm90ILi2EN4cute5tupleIJNS5_1CILi1EEES8_S8_EEENS6_IJNS7_ILi192EEENS7_ILi128EEENS7_ILi96EEEEEELi96ENS_10bfloat16_tEfNS_4arch4Sm90ELb1ELb0ELb1ELb0ELb1ELb0ELb0ELb0ELb1ELb1ELb1ELb0EEENS1_21CollectiveEpilogueFwdINS6_IJSA_SC_SB_EEES9_SE_SG_Li384ELb0ELb1ELb1ELb0EEENS1_19SingleTileSchedulerILb0ELb1ELb1ELi192EEEEEEEEEvNT_6ParamsE:
        .type           _ZN7cutlass13device_kernelIN5flash11enable_sm90INS1_16FlashAttnFwdSm90INS1_25CollectiveMainloopFwdSm90ILi2EN4cute5tupleIJNS5_1CILi1EEES8_S8_EEENS6_IJNS7_ILi192EEENS7_ILi128EEENS7_ILi96EEEEEELi96ENS_10bfloat16_tEfNS_4arch4Sm90ELb1ELb0ELb1ELb0ELb1ELb0ELb0ELb0ELb1ELb1ELb1ELb0EEENS1_21CollectiveEpilogueFwdINS6_IJSA_SC_SB_EEES9_SE_SG_Li384ELb0ELb1ELb1ELb0EEENS1_19SingleTileSchedulerILb0ELb1ELb1ELi192EEEEEEEEEvNT_6ParamsE,@function
        .size           _ZN7cutlass13device_kernelIN5flash11enable_sm90INS1_16FlashAttnFwdSm90INS1_25CollectiveMainloopFwdSm90ILi2EN4cute5tupleIJNS5_1CILi1EEES8_S8_EEENS6_IJNS7_ILi192EEENS7_ILi128EEENS7_ILi96EEEEEELi96ENS_10bfloat16_tEfNS_4arch4Sm90ELb1ELb0ELb1ELb0ELb1ELb0ELb0ELb0ELb1ELb1ELb1ELb0EEENS1_21CollectiveEpilogueFwdINS6_IJSA_SC_SB_EEES9_SE_SG_Li384ELb0ELb1ELb1ELb0EEENS1_19SingleTileSchedulerILb0ELb1ELb1ELi192EEEEEEEEEvNT_6ParamsE,(.L_x_78 - _ZN7cutlass13device_kernelIN5flash11enable_sm90INS1_16FlashAttnFwdSm90INS1_25CollectiveMainloopFwdSm90ILi2EN4cute5tupleIJNS5_1CILi1EEES8_S8_EEENS6_IJNS7_ILi192EEENS7_ILi128EEENS7_ILi96EEEEEELi96ENS_10bfloat16_tEfNS_4arch4Sm90ELb1ELb0ELb1ELb0ELb1ELb0ELb0ELb0ELb1ELb1ELb1ELb0EEENS1_21CollectiveEpilogueFwdINS6_IJSA_SC_SB_EEES9_SE_SG_Li384ELb0ELb1ELb1ELb0EEENS1_19SingleTileSchedulerILb0ELb1ELb1ELi192EEEEEEEEEvNT_6ParamsE)
        .other          _ZN7cutlass13device_kernelIN5flash11enable_sm90INS1_16FlashAttnFwdSm90INS1_25CollectiveMainloopFwdSm90ILi2EN4cute5tupleIJNS5_1CILi1EEES8_S8_EEENS6_IJNS7_ILi192EEENS7_ILi128EEENS7_ILi96EEEEEELi96ENS_10bfloat16_tEfNS_4arch4Sm90ELb1ELb0ELb1ELb0ELb1ELb0ELb0ELb0ELb1ELb1ELb1ELb0EEENS1_21CollectiveEpilogueFwdINS6_IJSA_SC_SB_EEES9_SE_SG_Li384ELb0ELb1ELb1ELb0EEENS1_19SingleTileSchedulerILb0ELb1ELb1ELi192EEEEEEEEEvNT_6ParamsE,@"STO_CUDA_ENTRY STV_DEFAULT"
_ZN7cutlass13device_kernelIN5flash11enable_sm90INS1_16FlashAttnFwdSm90INS1_25CollectiveMainloopFwdSm90ILi2EN4cute5tupleIJNS5_1CILi1EEES8_S8_EEENS6_IJNS7_ILi192EEENS7_ILi128EEENS7_ILi96EEEEEELi96ENS_10bfloat16_tEfNS_4arch4Sm90ELb1ELb0ELb1ELb0ELb1ELb0ELb0ELb0ELb1ELb1ELb1ELb0EEENS1_21CollectiveEpilogueFwdINS6_IJSA_SC_SB_EEES9_SE_SG_Li384ELb0ELb1ELb1ELb0EEENS1_19SingleTileSchedulerILb0ELb1ELb1ELi192EEEEEEEEEvNT_6ParamsE:
[----:B------:R-:W-:Y:S01]  /*0000*/  LDC R1, c[0x0][0x37c] ;  /* 0x0000df00ff017b82 */ /* 0x000fe20000000800 */
[----:B------:R-:W-:Y:S05]  /*0010*/  EXIT ;  /* 0x000000000000794d */ /* 0x000fea0003800000 */
.L_x_33:
        /* <DEDUP_REMOVED lines=14> */
.L_x_78:


//--------------------- .text._ZN7cutlass13device_kernelIN5flash11enable_sm90INS1_16FlashAttnFwdSm90INS1_25CollectiveMainloopFwdSm90ILi2EN4cute5tupleIJNS5_1CILi1EEES8_S8_EEENS6_IJNS7_ILi192EEENS7_ILi128EEENS7_ILi96EEEEEELi96ENS_10bfloat16_tEfNS_4arch4Sm90ELb1ELb0ELb1ELb1ELb1ELb0ELb0ELb0ELb1ELb1ELb1ELb0EEENS1_21CollectiveEpilogueFwdINS6_IJSA_SC_SB_EEES9_SE_SG_Li384ELb1ELb1ELb1ELb0EEENS1_36VarlenDynamicPersistentTileSchedulerILi192ELi128ELi384ELi128ELb1ELb1ELb1ELb1ELb1ELb1EEEEEEEEEvNT_6ParamsE --------------------------
	.section	.text._ZN7cutlass13device_kernelIN5flash11enable_sm90INS1_16FlashAttnFwdSm90INS1_25CollectiveMainloopFwdSm90ILi2EN4cute5tupleIJNS5_1CILi1EEES8_S8_EEENS6_IJNS7_ILi192EEENS7_ILi128EEENS7_ILi96EEEEEELi96ENS_10bfloat16_tEfNS_4arch4Sm90ELb1ELb0ELb1ELb1ELb1ELb0ELb0ELb0ELb1ELb1ELb1ELb0EEENS1_21CollectiveEpilogueFwdINS6_IJSA_SC_SB_EEES9_SE_SG_Li384ELb1ELb1ELb1ELb0EEENS1_36VarlenDynamicPersistentTileSchedulerILi192ELi128ELi384ELi128ELb1ELb1ELb1ELb1ELb1ELb1EEEEEEEEEvNT_6ParamsE,"ax",@progbits
	.align	128
.text._ZN7cutlass13device_kernelIN5flash11enable_sm90INS1_16FlashAttnFwdSm90INS1_25CollectiveMainloopFwdSm90ILi2EN4cute5tupleIJNS5_1CILi1EEES8_S8_EEENS6_IJNS7_ILi192EEENS7_ILi128EEENS7_ILi96EEEEEELi96ENS_10bfloat16_tEfNS_4arch4Sm90ELb1ELb0ELb1ELb1ELb1ELb0ELb0ELb0ELb1ELb1ELb1ELb0EEENS1_21CollectiveEpilogueFwdINS6_IJSA_SC_SB_EEES9_SE_SG_Li384ELb1ELb1ELb1ELb0EEENS1_36VarlenDynamicPersistentTileSchedulerILi192ELi128ELi384ELi128ELb1ELb1ELb1ELb1ELb1ELb1EEEEEEEEEvNT_6ParamsE:
        .type           _ZN7cutlass13device_kernelIN5flash11enable_sm90INS1_16FlashAttnFwdSm90INS1_25CollectiveMainloopFwdSm90ILi2EN4cute5tupleIJNS5_1CILi1EEES8_S8_EEENS6_IJNS7_ILi192EEENS7_ILi128EEENS7_ILi96EEEEEELi96ENS_10bfloat16_tEfNS_4arch4Sm90ELb1ELb0ELb1ELb1ELb1ELb0ELb0ELb0ELb1ELb1ELb1ELb0EEENS1_21CollectiveEpilogueFwdINS6_IJSA_SC_SB_EEES9_SE_SG_Li384ELb1ELb1ELb1ELb0EEENS1_36VarlenDynamicPersistentTileSchedulerILi192ELi128ELi384ELi128ELb1ELb1ELb1ELb1ELb1ELb1EEEEEEEEEvNT_6ParamsE,@function
        .size           _ZN7cutlass13device_kernelIN5flash11enable_sm90INS1_16FlashAttnFwdSm90INS1_25CollectiveMainloopFwdSm90ILi2EN4cute5tupleIJNS5_1CILi1EEES8_S8_EEENS6_IJNS7_ILi192EEENS7_ILi128EEENS7_ILi96EEEEEELi96ENS_10bfloat16_tEfNS_4arch4Sm90ELb1ELb0ELb1ELb1ELb1ELb0ELb0ELb0ELb1ELb1ELb1ELb0EEENS1_21CollectiveEpilogueFwdINS6_IJSA_SC_SB_EEES9_SE_SG_Li384ELb1ELb1ELb1ELb0EEENS1_36VarlenDynamicPersistentTileSchedulerILi192ELi128ELi384ELi128ELb1ELb1ELb1ELb1ELb1ELb1EEEEEEEEEvNT_6ParamsE,(.L_x_79 - _ZN7cutlass13device_kernelIN5flash11enable_sm90INS1_16FlashAttnFwdSm90INS1_25CollectiveMainloopFwdSm90ILi2EN4cute5tupleIJNS5_1CILi1EEES8_S8_EEENS6_IJNS7_ILi192EEENS7_ILi128EEENS7_ILi96EEEEEELi96ENS_10bfloat16_tEfNS_4arch4Sm90ELb1ELb0ELb1ELb1ELb1ELb0ELb0ELb0ELb1ELb1ELb1ELb0EEENS1_21CollectiveEpilogueFwdINS6_IJSA_SC_SB_EEES9_SE_SG_Li384ELb1ELb1ELb1ELb0EEENS1_36VarlenDynamicPersistentTileSchedulerILi192ELi128ELi384ELi128ELb1ELb1ELb1ELb1ELb1ELb1EEEEEEEEEvNT_6ParamsE)
        .other          _ZN7cutlass13device_kernelIN5flash11enable_sm90INS1_16FlashAttnFwdSm90INS1_25CollectiveMainloopFwdSm90ILi2EN4cute5tupleIJNS5_1CILi1EEES8_S8_EEENS6_IJNS7_ILi192EEENS7_ILi128EEENS7_ILi96EEEEEELi96ENS_10bfloat16_tEfNS_4arch4Sm90ELb1ELb0ELb1ELb1ELb1ELb0ELb0ELb0ELb1ELb1ELb1ELb0EEENS1_21CollectiveEpilogueFwdINS6_IJSA_SC_SB_EEES9_SE_SG_Li384ELb1ELb1ELb1ELb0EEENS1_36VarlenDynamicPersistentTileSchedulerILi192ELi128ELi384ELi128ELb1ELb1ELb1ELb1ELb1ELb1EEEEEEEEEvNT_6ParamsE,@"STO_CUDA_ENTRY STV_DEFAULT"
_ZN7cutlass13device_kernelIN5flash11enable_sm90INS1_16FlashAttnFwdSm90INS1_25CollectiveMainloopFwdSm90ILi2EN4cute5tupleIJNS5_1CILi1EEES8_S8_EEENS6_IJNS7_ILi192EEENS7_ILi128EEENS7_ILi96EEEEEELi96ENS_10bfloat16_tEfNS_4arch4Sm90ELb1ELb0ELb1ELb1ELb1ELb0ELb0ELb0ELb1ELb1ELb1ELb0EEENS1_21CollectiveEpilogueFwdINS6_IJSA_SC_SB_EEES9_SE_SG_Li384ELb1ELb1ELb1ELb0EEENS1_36VarlenDynamicPersistentTileSchedulerILi192ELi128ELi384ELi128ELb1ELb1ELb1ELb1ELb1ELb1EEEEEEEEEvNT_6ParamsE:
[----:B------:R-:W-:Y:S01]  /*0000*/  LDC R1, c[0x0][0x37c] ;  /* 0x0000df00ff017b82 */ /* 0x000fe20000000800 */
[----:B------:R-:W-:Y:S05]  /*0010*/  EXIT ;  /* 0x000000000000794d */ /* 0x000fea0003800000 */
.L_x_34:
        /* <DEDUP_REMOVED lines=14> */
.L_x_79:


//--------------------- .text._ZN7cutlass13device_kernelIN5flash11enable_sm90INS1_16FlashAttnFwdSm90INS1_25CollectiveMainloopFwdSm90ILi2EN4cute5tupleIJNS5_1CILi1EEES8_S8_EEENS6_IJNS7_ILi192EEENS7_ILi128EEENS7_ILi96EEEEEELi96ENS_10bfloat16_tEfNS_4arch4Sm90ELb1ELb0ELb1ELb1ELb1ELb1ELb0ELb0ELb1ELb1ELb1ELb0EEENS1_21CollectiveEpilogueFwdINS6_IJSA_SC_SB_EEES9_SE_SG_Li384ELb1ELb1ELb1ELb0EEENS1_36VarlenDynamicPersistentTileSchedulerILi192ELi128ELi384ELi128ELb1ELb1ELb1ELb1ELb1ELb1EEEEEEEEEvNT_6ParamsE --------------------------
	.section	.text._ZN7cutlass13device_kernelIN5flash11enable_sm90INS1_16FlashAttnFwdSm90INS1_25CollectiveMainloopFwdSm90ILi2EN4cute5tupleIJNS5_1CILi1EEES8_S8_EEENS6_IJNS7_ILi192EEENS7_ILi128EEENS7_ILi96EEEEEELi96ENS_10bfloat16_tEfNS_4arch4Sm90ELb1ELb0ELb1ELb1ELb1ELb1ELb0ELb0ELb1ELb1ELb1ELb0EEENS1_21CollectiveEpilogueFwdINS6_IJSA_SC_SB_EEES9_SE_SG_Li384ELb1ELb1ELb1ELb0EEENS1_36VarlenDynamicPersistentTileSchedulerILi192ELi128ELi384ELi128ELb1ELb1ELb1ELb1ELb1ELb1EEEEEEEEEvNT_6ParamsE,"ax",@progbits
	.align	128
.text._ZN7cutlass13device_kernelIN5flash11enable_sm90INS1_16FlashAttnFwdSm90INS1_25CollectiveMainloopFwdSm90ILi2EN4cute5tupleIJNS5_1CILi1EEES8_S8_EEENS6_IJNS7_ILi192EEENS7_ILi128EEENS7_ILi96EEEEEELi96ENS_10bfloat16_tEfNS_4arch4Sm90ELb1ELb0ELb1ELb1ELb1ELb1ELb0ELb0ELb1ELb1ELb1ELb0EEENS1_21CollectiveEpilogueFwdINS6_IJSA_SC_SB_EEES9_SE_SG_Li384ELb1ELb1ELb1ELb0EEENS1_36VarlenDynamicPersistentTileSchedulerILi192ELi128ELi384ELi128ELb1ELb1ELb1ELb1ELb1ELb1EEEEEEEEEvNT_6ParamsE:
        .type           _ZN7cutlass13device_kernelIN5flash11enable_sm90INS1_16FlashAttnFwdSm90INS1_25CollectiveMainloopFwdSm90ILi2EN4cute5tupleIJNS5_1CILi1EEES8_S8_EEENS6_IJNS7_ILi192EEENS7_ILi128EEENS7_ILi96EEEEEELi96ENS_10bfloat16_tEfNS_4arch4Sm90ELb1ELb0ELb1ELb1ELb1ELb1ELb0ELb0ELb1ELb1ELb1ELb0EEENS1_21CollectiveEpilogueFwdINS6_IJSA_SC_SB_EEES9_SE_SG_Li384ELb1ELb1ELb1ELb0EEENS1_36VarlenDynamicPersistentTileSchedulerILi192ELi128ELi384ELi128ELb1ELb1ELb1ELb1ELb1ELb1EEEEEEEEEvNT_6ParamsE,@function
        .size           _ZN7cutlass13device_kernelIN5flash11enable_sm90INS1_16FlashAttnFwdSm90INS1_25CollectiveMainloopFwdSm90ILi2EN4cute5tupleIJNS5_1CILi1EEES8_S8_EEENS6_IJNS7_ILi192EEENS7_ILi128EEENS7_ILi96EEEEEELi96ENS_10bfloat16_tEfNS_4arch4Sm90ELb1ELb0ELb1ELb1ELb1ELb1ELb0ELb0ELb1ELb1ELb1ELb0EEENS1_21CollectiveEpilogueFwdINS6_IJSA_SC_SB_EEES9_SE_SG_Li384ELb1ELb1ELb1ELb0EEENS1_36VarlenDynamicPersistentTileSchedulerILi192ELi128ELi384ELi128ELb1ELb1ELb1ELb1ELb1ELb1EEEEEEEEEvNT_6ParamsE,(.L_x_80 - _ZN7cutlass13device_kernelIN5flash11enable_sm90INS1_16FlashAttnFwdSm90INS1_25CollectiveMainloopFwdSm90ILi2EN4cute5tupleIJNS5_1CILi1EEES8_S8_EEENS6_IJNS7_ILi192EEENS7_ILi128EEENS7_ILi96EEEEEELi96ENS_10bfloat16_tEfNS_4arch4Sm90ELb1ELb0ELb1ELb1ELb1ELb1ELb0ELb0ELb1ELb1ELb1ELb0EEENS1_21CollectiveEpilogueFwdINS6_IJSA_SC_SB_EEES9_SE_SG_Li384ELb1ELb1ELb1ELb0EEENS1_36VarlenDynamicPersistentTileSchedulerILi192ELi128ELi384ELi128ELb1ELb1ELb1ELb1ELb1ELb1EEEEEEEEEvNT_6ParamsE)
        .other          _ZN7cutlass13device_kernelIN5flash11enable_sm90INS1_16FlashAttnFwdSm90INS1_25CollectiveMainloopFwdSm90ILi2EN4cute5tupleIJNS5_1CILi1EEES8_S8_EEENS6_IJNS7_ILi192EEENS7_ILi128EEENS7_ILi96EEEEEELi96ENS_10bfloat16_tEfNS_4arch4Sm90ELb1ELb0ELb1ELb1ELb1ELb1ELb0ELb0ELb1ELb1ELb1ELb0EEENS1_21CollectiveEpilogueFwdINS6_IJSA_SC_SB_EEES9_SE_SG_Li384ELb1ELb1ELb1ELb0EEENS1_36VarlenDynamicPersistentTileSchedulerILi192ELi128ELi384ELi128ELb1ELb1ELb1ELb1ELb1ELb1EEEEEEEEEvNT_6ParamsE,@"STO_CUDA_ENTRY STV_DEFAULT"
_ZN7cutlass13device_kernelIN5flash11enable_sm90INS1_16FlashAttnFwdSm90INS1_25CollectiveMainloopFwdSm90ILi2EN4cute5tupleIJNS5_1CILi1EEES8_S8_EEENS6_IJNS7_ILi192EEENS7_ILi128EEENS7_ILi96EEEEEELi96ENS_10bfloat16_tEfNS_4arch4Sm90ELb1ELb0ELb1ELb1ELb1ELb1ELb0ELb0ELb1ELb1ELb1ELb0EEENS1_21CollectiveEpilogueFwdINS6_IJSA_SC_SB_EEES9_SE_SG_Li384ELb1ELb1ELb1ELb0EEENS1_36VarlenDynamicPersistentTileSchedulerILi192ELi128ELi384ELi128ELb1ELb1ELb1ELb1ELb1ELb1EEEEEEEEEvNT_6ParamsE:
[----:B------:R-:W-:Y:S01]  /*0000*/  LDC R1, c[0x0][0x37c] ;  /* 0x0000df00ff017b82 */ /* 0x000fe20000000800 */
[----:B------:R-:W-:Y:S05]  /*0010*/  EXIT ;  /* 0x000000000000794d */ /* 0x000fea0003800000 */
.L_x_35:
        /* <DEDUP_REMOVED lines=14> */
.L_x_80:


//--------------------- .text._ZN7cutlass13device_kernelIN5flash11enable_sm90INS1_16FlashAttnFwdSm90INS1_25CollectiveMainloopFwdSm90ILi2EN4cute5tupleIJNS5_1CILi1EEES8_S8_EEENS6_IJNS7_ILi192EEENS7_ILi128EEENS7_ILi64EEEEEELi64ENS_10bfloat16_tEfNS_4arch4Sm90ELb0ELb0ELb1ELb0ELb1ELb0ELb0ELb1ELb1ELb1ELb1ELb0EEENS1_21CollectiveEpilogueFwdINS6_IJSA_SC_SB_EEES9_SE_SG_Li384ELb0ELb1ELb1ELb0EEENS1_19SingleTileSchedulerILb0ELb1ELb1ELi192EEEEEEEEEvNT_6ParamsE --------------------------
	.section	.text._ZN7cutlass13device_kernelIN5flash11enable_sm90INS1_16FlashAttnFwdSm90INS1_25CollectiveMainloopFwdSm90ILi2EN4cute5tupleIJNS5_1CILi1EEES8_S8_EEENS6_IJNS7_ILi192EEENS7_ILi128EEENS7_ILi64EEEEEELi64ENS_10bfloat16_tEfNS_4arch4Sm90ELb0ELb0ELb1ELb0ELb1ELb0ELb0ELb1ELb1ELb1ELb1ELb0EEENS1_21CollectiveEpilogueFwdINS6_IJSA_SC_SB_EEES9_SE_SG_Li384ELb0ELb1ELb1ELb0EEENS1_19SingleTileSchedulerILb0ELb1ELb1ELi192EEEEEEEEEvNT_6ParamsE,"ax",@progbits
	.align	128
.text._ZN7cutlass13device_kernelIN5flash11enable_sm90INS1_16FlashAttnFwdSm90INS1_25CollectiveMainloopFwdSm90ILi2EN4cute5tupleIJNS5_1CILi1EEES8_S8_EEENS6_IJNS7_ILi192EEENS7_ILi128EEENS7_ILi64EEEEEELi64ENS_10bfloat16_tEfNS_4arch4Sm90ELb0ELb0ELb1ELb0ELb1ELb0ELb0ELb1ELb1ELb1ELb1ELb0EEENS1_21CollectiveEpilogueFwdINS6_IJSA_SC_SB_EEES9_SE_SG_Li384ELb0ELb1ELb1ELb0EEENS1_19SingleTileSchedulerILb0ELb1ELb1ELi192EEEEEEEEEvNT_6ParamsE:
        .type           _ZN7cutlass13device_kernelIN5flash11enable_sm90INS1_16FlashAttnFwdSm90INS1_25CollectiveMainloopFwdSm90ILi2EN4cute5tupleIJNS5_1CILi1EEES8_S8_EEENS6_IJNS7_ILi192EEENS7_ILi128EEENS7_ILi64EEEEEELi64ENS_10bfloat16_tEfNS_4arch4Sm90ELb0ELb0ELb1ELb0ELb1ELb0ELb0ELb1ELb1ELb1ELb1ELb0EEENS1_21CollectiveEpilogueFwdINS6_IJSA_SC_SB_EEES9_SE_SG_Li384ELb0ELb1ELb1ELb0EEENS1_19SingleTileSchedulerILb0ELb1ELb1ELi192EEEEEEEEEvNT_6ParamsE,@function
        .size           _ZN7cutlass13device_kernelIN5flash11enable_sm90INS1_16FlashAttnFwdSm90INS1_25CollectiveMainloopFwdSm90ILi2EN4cute5tupleIJNS5_1CILi1EEES8_S8_EEENS6_IJNS7_ILi192EEENS7_ILi128EEENS7_ILi64EEEEEELi64ENS_10bfloat16_tEfNS_4arch4Sm90ELb0ELb0ELb1ELb0ELb1ELb0ELb0ELb1ELb1ELb1ELb1ELb0EEENS1_21CollectiveEpilogueFwdINS6_IJSA_SC_SB_EEES9_SE_SG_Li384ELb0ELb1ELb1ELb0EEENS1_19SingleTileSchedulerILb0ELb1ELb1ELi192EEEEEEEEEvNT_6ParamsE,(.L_x_81 - _ZN7cutlass13device_kernelIN5flash11enable_sm90INS1_16FlashAttnFwdSm90INS1_25CollectiveMainloopFwdSm90ILi2EN4cute5tupleIJNS5_1CILi1EEES8_S8_EEENS6_IJNS7_ILi192EEENS7_ILi128EEENS7_ILi64EEEEEELi64ENS_10bfloat16_tEfNS_4arch4Sm90ELb0ELb0ELb1ELb0ELb1ELb0ELb0ELb1ELb1ELb1ELb1ELb0EEENS1_21CollectiveEpilogueFwdINS6_IJSA_SC_SB_EEES9_SE_SG_Li384ELb0ELb1ELb1ELb0EEENS1_19SingleTileSchedulerILb0ELb1ELb1ELi192EEEEEEEEEvNT_6ParamsE)
        .other          _ZN7cutlass13device_kernelIN5flash11enable_sm90INS1_16FlashAttnFwdSm90INS1_25CollectiveMainloopFwdSm90ILi2EN4cute5tupleIJNS5_1CILi1EEES8_S8_EEENS6_IJNS7_ILi192EEENS7_ILi128EEENS7_ILi64EEEEEELi64ENS_10bfloat16_tEfNS_4arch4Sm90ELb0ELb0ELb1ELb0ELb1ELb0ELb0ELb1ELb1ELb1ELb1ELb0EEENS1_21CollectiveEpilogueFwdINS6_IJSA_SC_SB_EEES9_SE_SG_Li384ELb0ELb1ELb1ELb0EEENS1_19SingleTileSchedulerILb0ELb1ELb1ELi192EEEEEEEEEvNT_6ParamsE,@"STO_CUDA_ENTRY STV_DEFAULT"
_ZN7cutlass13device_kernelIN5flash11enable_sm90INS1_16FlashAttnFwdSm90INS1_25CollectiveMainloopFwdSm90ILi2EN4cute5tupleIJNS5_1CILi1EEES8_S8_EEENS6_IJNS7_ILi192EEENS7_ILi128EEENS7_ILi64EEEEEELi64ENS_10bfloat16_tEfNS_4arch4Sm90ELb0ELb0ELb1ELb0ELb1ELb0ELb0ELb1ELb1ELb1ELb1ELb0EEENS1_21CollectiveEpilogueFwdINS6_IJSA_SC_SB_EEES9_SE_SG_Li384ELb0ELb1ELb1ELb0EEENS1_19SingleTileSchedulerILb0ELb1ELb1ELi192EEEEEEEEEvNT_6ParamsE:
[----:B------:R-:W-:Y:S01]  /*0000*/  LDC R1, c[0x0][0x37c] ;  /* 0x0000df00ff017b82 */ /* 0x000fe20000000800 */
[----:B------:R-:W-:Y:S05]  /*0010*/  EXIT ;  /* 0x000000000000794d */ /* 0x000fea0003800000 */
.L_x_36:
        /* <DEDUP_REMOVED lines=14> */
.L_x_81:


//--------------------- .text._ZN7cutlass13device_kernelIN5flash11enable_sm90INS1_16FlashAttnFwdSm90INS1_25CollectiveMainloopFwdSm90ILi2EN4cute5tupleIJNS5_1CILi1EEES8_S8_EEENS6_IJNS7_ILi192EEENS7_ILi128EEENS7_ILi64EEEEEELi64ENS_10bfloat16_tEfNS_4arch4Sm90ELb0ELb0ELb1ELb1ELb1ELb0ELb0ELb1ELb1ELb1ELb1ELb0EEENS1_21CollectiveEpilogueFwdINS6_IJSA_SC_SB_EEES9_SE_SG_Li384ELb1ELb1ELb1ELb0EEENS1_36VarlenDynamicPersistentTileSchedulerILi192ELi128ELi384ELi128ELb1ELb1ELb1ELb0ELb1ELb1EEEEEEEEEvNT_6ParamsE --------------------------
	.section	.text._ZN7cutlass13device_kernelIN5flash11enable_sm90INS1_16FlashAttnFwdSm90INS1_25CollectiveMainloopFwdSm90ILi2EN4cute5tupleIJNS5_1CILi1EEES8_S8_EEENS6_IJNS7_ILi192EEENS7_ILi128EEENS7_ILi64EEEEEELi64ENS_10bfloat16_tEfNS_4arch4Sm90ELb0ELb0ELb1ELb1ELb1ELb0ELb0ELb1ELb1ELb1ELb1ELb0EEENS1_21CollectiveEpilogueFwdINS6_IJSA_SC_SB_EEES9_SE_SG_Li384ELb1ELb1ELb1ELb0EEENS1_36VarlenDynamicPersistentTileSchedulerILi192ELi128ELi384ELi128ELb1ELb1ELb1ELb0ELb1ELb1EEEEEEEEEvNT_6ParamsE,"ax",@progbits
	.align	128
.text._ZN7cutlass13device_kernelIN5flash11enable_sm90INS1_16FlashAttnFwdSm90INS1_25CollectiveMainloopFwdSm90ILi2EN4cute5tupleIJNS5_1CILi1EEES8_S8_EEENS6_IJNS7_ILi192EEENS7_ILi128EEENS7_ILi64EEEEEELi64ENS_10bfloat16_tEfNS_4arch4Sm90ELb0ELb0ELb1ELb1ELb1ELb0ELb0ELb1ELb1ELb1ELb1ELb0EEENS1_21CollectiveEpilogueFwdINS6_IJSA_SC_SB_EEES9_SE_SG_Li384ELb1ELb1ELb1ELb0EEENS1_36VarlenDynamicPersistentTileSchedulerILi192ELi128ELi384ELi128ELb1ELb1ELb1ELb0ELb1ELb1EEEEEEEEEvNT_6ParamsE:
        .type           _ZN7cutlass13device_kernelIN5flash11enable_sm90INS1_16FlashAttnFwdSm90INS1_25CollectiveMainloopFwdSm90ILi2EN4cute5tupleIJNS5_1CILi1EEES8_S8_EEENS6_IJNS7_ILi192EEENS7_ILi128EEENS7_ILi64EEEEEELi64ENS_10bfloat16_tEfNS_4arch4Sm90ELb0ELb0ELb1ELb1ELb1ELb0ELb0ELb1ELb1ELb1ELb1ELb0EEENS1_21CollectiveEpilogueFwdINS6_IJSA_SC_SB_EEES9_SE_SG_Li384ELb1ELb1ELb1ELb0EEENS1_36VarlenDynamicPersistentTileSchedulerILi192ELi128ELi384ELi128ELb1ELb1ELb1ELb0ELb1ELb1EEEEEEEEEvNT_6ParamsE,@function
        .size           _ZN7cutlass13device_kernelIN5flash11enable_sm90INS1_16FlashAttnFwdSm90INS1_25CollectiveMainloopFwdSm90ILi2EN4cute5tupleIJNS5_1CILi1EEES8_S8_EEENS6_IJNS7_ILi192EEENS7_ILi128EEENS7_ILi64EEEEEELi64ENS_10bfloat16_tEfNS_4arch4Sm90ELb0ELb0ELb1ELb1ELb1ELb0ELb0ELb1ELb1ELb1ELb1ELb0EEENS1_21CollectiveEpilogueFwdINS6_IJSA_SC_SB_EEES9_SE_SG_Li384ELb1ELb1ELb1ELb0EEENS1_36VarlenDynamicPersistentTileSchedulerILi192ELi128ELi384ELi128ELb1ELb1ELb1ELb0ELb1ELb1EEEEEEEEEvNT_6ParamsE,(.L_x_82 - _ZN7cutlass13device_kernelIN5flash11enable_sm90INS1_16FlashAttnFwdSm90INS1_25CollectiveMainloopFwdSm90ILi2EN4cute5tupleIJNS5_1CILi1EEES8_S8_EEENS6_IJNS7_ILi192EEENS7_ILi128EEENS7_ILi64EEEEEELi64ENS_10bfloat16_tEfNS_4arch4Sm90ELb0ELb0ELb1ELb1ELb1ELb0ELb0ELb1ELb1ELb1ELb1ELb0EEENS1_21CollectiveEpilogueFwdINS6_IJSA_SC_SB_EEES9_SE_SG_Li384ELb1ELb1ELb1ELb0EEENS1_36VarlenDynamicPersistentTileSchedulerILi192ELi128ELi384ELi128ELb1ELb1ELb1ELb0ELb1ELb1EEEEEEEEEvNT_6ParamsE)
        .other          _ZN7cutlass13device_kernelIN5flash11enable_sm90INS1_16FlashAttnFwdSm90INS1_25CollectiveMainloopFwdSm90ILi2EN4cute5tupleIJNS5_1CILi1EEES8_S8_EEENS6_IJNS7_ILi192EEENS7_ILi128EEENS7_ILi64EEEEEELi64ENS_10bfloat16_tEfNS_4arch4Sm90ELb0ELb0ELb1ELb1ELb1ELb0ELb0ELb1ELb1ELb1ELb1ELb0EEENS1_21CollectiveEpilogueFwdINS6_IJSA_SC_SB_EEES9_SE_SG_Li384ELb1ELb1ELb1ELb0EEENS1_36VarlenDynamicPersistentTileSchedulerILi192ELi128ELi384ELi128ELb1ELb1ELb1ELb0ELb1ELb1EEEEEEEEEvNT_6ParamsE,@"STO_CUDA_ENTRY STV_DEFAULT"
_ZN7cutlass13device_kernelIN5flash11enable_sm90INS1_16FlashAttnFwdSm90INS1_25CollectiveMainloopFwdSm90ILi2EN4cute5tupleIJNS5_1CILi1EEES8_S8_EEENS6_IJNS7_ILi192EEENS7_ILi128EEENS7_ILi64EEEEEELi64ENS_10bfloat16_tEfNS_4arch4Sm90ELb0ELb0ELb1ELb1ELb1ELb0ELb0ELb1ELb1ELb1ELb1ELb0EEENS1_21CollectiveEpilogueFwdINS6_IJSA_SC_SB_EEES9_SE_SG_Li384ELb1ELb1ELb1ELb0EEENS1_36VarlenDynamicPersistentTileSchedulerILi192ELi128ELi384ELi128ELb1ELb1ELb1ELb0ELb1ELb1EEEEEEEEEvNT_6ParamsE:
[----:B------:R-:W-:Y:S01]  /*0000*/  LDC R1, c[0x0][0x37c] ;  /* 0x0000df00ff017b82 */ /* 0x000fe20000000800 */
[----:B------:R-:W-:Y:S05]  /*0010*/  EXIT ;  /* 0x000000000000794d */ /* 0x000fea0003800000 */
.L_x_37:
        /* <DEDUP_REMOVED lines=14> */
.L_x_82:


//--------------------- .text._ZN7cutlass13device_kernelIN5flash11enable_sm90INS1_16FlashAttnFwdSm90INS1_25CollectiveMainloopFwdSm90ILi2EN4cute5tupleIJNS5_1CILi1EEES8_S8_EEENS6_IJNS7_ILi192EEENS7_ILi128EEENS7_ILi64EEEEEELi64ENS_10bfloat16_tEfNS_4arch4Sm90ELb0ELb0ELb1ELb1ELb1ELb1ELb0ELb1ELb1ELb1ELb1ELb0EEENS1_21CollectiveEpilogueFwdINS6_IJSA_SC_SB_EEES9_SE_SG_Li384ELb1ELb1ELb1ELb0EEENS1_36VarlenDynamicPersistentTileSchedulerILi192ELi128ELi384ELi128ELb1ELb1ELb1ELb0ELb1ELb1EEEEEEEEEvNT_6ParamsE --------------------------
	.section	.text._ZN7cutlass13device_kernelIN5flash11enable_sm90INS1_16FlashAttnFwdSm90INS1_25CollectiveMainloopFwdSm90ILi2EN4cute5tupleIJNS5_1CILi1EEES8_S8_EEENS6_IJNS7_ILi192EEENS7_ILi128EEENS7_ILi64EEEEEELi64ENS_10bfloat16_tEfNS_4arch4Sm90ELb0ELb0ELb1ELb1ELb1ELb1ELb0ELb1ELb1ELb1ELb1ELb0EEENS1_21CollectiveEpilogueFwdINS6_IJSA_SC_SB_EEES9_SE_SG_Li384ELb1ELb1ELb1ELb0EEENS1_36VarlenDynamicPersistentTileSchedulerILi192ELi128ELi384ELi128ELb1ELb1ELb1ELb0ELb1ELb1EEEEEEEEEvNT_6ParamsE,"ax",@progbits
	.align	128
.text._ZN7cutlass13device_kernelIN5flash11enable_sm90INS1_16FlashAttnFwdSm90INS1_25CollectiveMainloopFwdSm90ILi2EN4cute5tupleIJNS5_1CILi1EEES8_S8_EEENS6_IJNS7_ILi192EEENS7_ILi128EEENS7_ILi64EEEEEELi64ENS_10bfloat16_tEfNS_4arch4Sm90ELb0ELb0ELb1ELb1ELb1ELb1ELb0ELb1ELb1ELb1ELb1ELb0EEENS1_21CollectiveEpilogueFwdINS6_IJSA_SC_SB_EEES9_SE_SG_Li384ELb1ELb1ELb1ELb0EEENS1_36VarlenDynamicPersistentTileSchedulerILi192ELi128ELi384ELi128ELb1ELb1ELb1ELb0ELb1ELb1EEEEEEEEEvNT_6ParamsE:
        .type           _ZN7cutlass13device_kernelIN5flash11enable_sm90INS1_16FlashAttnFwdSm90INS1_25CollectiveMainloopFwdSm90ILi2EN4cute5tupleIJNS5_1CILi1EEES8_S8_EEENS6_IJNS7_ILi192EEENS7_ILi128EEENS7_ILi64EEEEEELi64ENS_10bfloat16_tEfNS_4arch4Sm90ELb0ELb0ELb1ELb1ELb1ELb1ELb0ELb1ELb1ELb1ELb1ELb0EEENS1_21CollectiveEpilogueFwdINS6_IJSA_SC_SB_EEES9_SE_SG_Li384ELb1ELb1ELb1ELb0EEENS1_36VarlenDynamicPersistentTileSchedulerILi192ELi128ELi384ELi128ELb1ELb1ELb1ELb0ELb1ELb1EEEEEEEEEvNT_6ParamsE,@function
        .size           _ZN7cutlass13device_kernelIN5flash11enable_sm90INS1_16FlashAttnFwdSm90INS1_25CollectiveMainloopFwdSm90ILi2EN4cute5tupleIJNS5_1CILi1EEES8_S8_EEENS6_IJNS7_ILi192EEENS7_ILi128EEENS7_ILi64EEEEEELi64ENS_10bfloat16_tEfNS_4arch4Sm90ELb0ELb0ELb1ELb1ELb1ELb1ELb0ELb1ELb1ELb1ELb1ELb0EEENS1_21CollectiveEpilogueFwdINS6_IJSA_SC_SB_EEES9_SE_SG_Li384ELb1ELb1ELb1ELb0EEENS1_36VarlenDynamicPersistentTileSchedulerILi192ELi128ELi384ELi128ELb1ELb1ELb1ELb0ELb1ELb1EEEEEEEEEvNT_6ParamsE,(.L_x_83 - _ZN7cutlass13device_kernelIN5flash11enable_sm90INS1_16FlashAttnFwdSm90INS1_25CollectiveMainloopFwdSm90ILi2EN4cute5tupleIJNS5_1CILi1EEES8_S8_EEENS6_IJNS7_ILi192EEENS7_ILi128EEENS7_ILi64EEEEEELi64ENS_10bfloat16_tEfNS_4arch4Sm90ELb0ELb0ELb1ELb1ELb1ELb1ELb0ELb1ELb1ELb1ELb1ELb0EEENS1_21CollectiveEpilogueFwdINS6_IJSA_SC_SB_EEES9_SE_SG_Li384ELb1ELb1ELb1ELb0EEENS1_36VarlenDynamicPersistentTileSchedulerILi192ELi128ELi384ELi128ELb1ELb1ELb1ELb0ELb1ELb1EEEEEEEEEvNT_6ParamsE)
        .other          _ZN7cutlass13device_kernelIN5flash11enable_sm90INS1_16FlashAttnFwdSm90INS1_25CollectiveMainloopFwdSm90ILi2EN4cute5tupleIJNS5_1CILi1EEES8_S8_EEENS6_IJNS7_ILi192EEENS7_ILi128EEENS7_ILi64EEEEEELi64ENS_10bfloat16_tEfNS_4arch4Sm90ELb0ELb0ELb1ELb1ELb1ELb1ELb0ELb1ELb1ELb1ELb1ELb0EEENS1_21CollectiveEpilogueFwdINS6_IJSA_SC_SB_EEES9_SE_SG_Li384ELb1ELb1ELb1ELb0EEENS1_36VarlenDynamicPersistentTileSchedulerILi192ELi128ELi384ELi128ELb1ELb1ELb1ELb0ELb1ELb1EEEEEEEEEvNT_6ParamsE,@"STO_CUDA_ENTRY STV_DEFAULT"
_ZN7cutlass13device_kernelIN5flash11enable_sm90INS1_16FlashAttnFwdSm90INS1_25CollectiveMainloopFwdSm90ILi2EN4cute5tupleIJNS5_1CILi1EEES8_S8_EEENS6_IJNS7_ILi192EEENS7_ILi128EEENS7_ILi64EEEEEELi64ENS_10bfloat16_tEfNS_4arch4Sm90ELb0ELb0ELb1ELb1ELb1ELb1ELb0ELb1ELb1ELb1ELb1ELb0EEENS1_21CollectiveEpilogueFwdINS6_IJSA_SC_SB_EEES9_SE_SG_Li384ELb1ELb1ELb1ELb0EEENS1_36VarlenDynamicPersistentTileSchedulerILi192ELi128ELi384ELi128ELb1ELb1ELb1ELb0ELb1ELb1EEEEEEEEEvNT_6ParamsE:
[----:B------:R-:W-:Y:S01]  /*0000*/  LDC R1, c[0x0][0x37c] ;  /* 0x0000df00ff017b82 */ /* 0x000fe20000000800 */
[----:B------:R-:W-:Y:S05]  /*0010*/  EXIT ;  /* 0x000000000000794d */ /* 0x000fea0003800000 */
.L_x_38:
        /* <DEDUP_REMOVED lines=14> */
.L_x_83:


//--------------------- .text._ZN7cutlass13device_kernelIN5flash11enable_sm90INS1_16FlashAttnFwdSm90INS1_25CollectiveMainloopFwdSm90ILi2EN4cute5tupleIJNS5_1CILi1EEES8_S8_EEENS6_IJNS7_ILi192EEENS7_ILi128EEENS7_ILi64EEEEEELi64ENS_10bfloat16_tEfNS_4arch4Sm90ELb0ELb1ELb1ELb0ELb1ELb0ELb0ELb1ELb1ELb1ELb1ELb0EEENS1_21CollectiveEpilogueFwdINS6_IJSA_SC_SB_EEES9_SE_SG_Li384ELb0ELb1ELb1ELb0EEENS1_19SingleTileSchedulerILb0ELb1ELb1ELi192EEEEEEEEEvNT_6ParamsE --------------------------
	.section	.text._ZN7cutlass13device_kernelIN5flash11enable_sm90INS1_16FlashAttnFwdSm90INS1_25CollectiveMainloopFwdSm90ILi2EN4cute5tupleIJNS5_1CILi1EEES8_S8_EEENS6_IJNS7_ILi192EEENS7_ILi128EEENS7_ILi64EEEEEELi64ENS_10bfloat16_tEfNS_4arch4Sm90ELb0ELb1ELb1ELb0ELb1ELb0ELb0ELb1ELb1ELb1ELb1ELb0EEENS1_21CollectiveEpilogueFwdINS6_IJSA_SC_SB_EEES9_SE_SG_Li384ELb0ELb1ELb1ELb0EEENS1_19SingleTileSchedulerILb0ELb1ELb1ELi192EEEEEEEEEvNT_6ParamsE,"ax",@progbits
	.align	128
.text._ZN7cutlass13device_kernelIN5flash11enable_sm90INS1_16FlashAttnFwdSm90INS1_25CollectiveMainloopFwdSm90ILi2EN4cute5tupleIJNS5_1CILi1EEES8_S8_EEENS6_IJNS7_ILi192EEENS7_ILi128EEENS7_ILi64EEEEEELi64ENS_10bfloat16_tEfNS_4arch4Sm90ELb0ELb1ELb1ELb0ELb1ELb0ELb0ELb1ELb1ELb1ELb1ELb0EEENS1_21CollectiveEpilogueFwdINS6_IJSA_SC_SB_EEES9_SE_SG_Li384ELb0ELb1ELb1ELb0EEENS1_19SingleTileSchedulerILb0ELb1ELb1ELi192EEEEEEEEEvNT_6ParamsE:
        .type           _ZN7cutlass13device_kernelIN5flash11enable_sm90INS1_16FlashAttnFwdSm90INS1_25CollectiveMainloopFwdSm90ILi2EN4cute5tupleIJNS5_1CILi1EEES8_S8_EEENS6_IJNS7_ILi192EEENS7_ILi128EEENS7_ILi64EEEEEELi64ENS_10bfloat16_tEfNS_4arch4Sm90ELb0ELb1ELb1ELb0ELb1ELb0ELb0ELb1ELb1ELb1ELb1ELb0EEENS1_21CollectiveEpilogueFwdINS6_IJSA_SC_SB_EEES9_SE_SG_Li384ELb0ELb1ELb1ELb0EEENS1_19SingleTileSchedulerILb0ELb1ELb1ELi192EEEEEEEEEvNT_6ParamsE,@function
        .size           _ZN7cutlass13device_kernelIN5flash11enable_sm90INS1_16FlashAttnFwdSm90INS1_25CollectiveMainloopFwdSm90ILi2EN4cute5tupleIJNS5_1CILi1EEES8_S8_EEENS6_IJNS7_ILi192EEENS7_ILi128EEENS7_ILi64EEEEEELi64ENS_10bfloat16_tEfNS_4arch4Sm90ELb0ELb1ELb1ELb0ELb1ELb0ELb0ELb1ELb1ELb1ELb1ELb0EEENS1_21CollectiveEpilogueFwdINS6_IJSA_SC_SB_EEES9_SE_SG_Li384ELb0ELb1ELb1ELb0EEENS1_19SingleTileSchedulerILb0ELb1ELb1ELi192EEEEEEEEEvNT_6ParamsE,(.L_x_84 - _ZN7cutlass13device_kernelIN5flash11enable_sm90INS1_16FlashAttnFwdSm90INS1_25CollectiveMainloopFwdSm90ILi2EN4cute5tupleIJNS5_1CILi1EEES8_S8_EEENS6_IJNS7_ILi192EEENS7_ILi128EEENS7_ILi64EEEEEELi64ENS_10bfloat16_tEfNS_4arch4Sm90ELb0ELb1ELb1ELb0ELb1ELb0ELb0ELb1ELb1ELb1ELb1ELb0EEENS1_21CollectiveEpilogueFwdINS6_IJSA_SC_SB_EEES9_SE_SG_Li384ELb0ELb1ELb1ELb0EEENS1_19SingleTileSchedulerILb0ELb1ELb1ELi192EEEEEEEEEvNT_6ParamsE)
        .other          _ZN7cutlass13device_kernelIN5flash11enable_sm90INS1_16FlashAttnFwdSm90INS1_25CollectiveMainloopFwdSm90ILi2EN4cute5tupleIJNS5_1CILi1EEES8_S8_EEENS6_IJNS7_ILi192EEENS7_ILi128EEENS7_ILi64EEEEEELi64ENS_10bfloat16_tEfNS_4arch4Sm90ELb0ELb1ELb1ELb0ELb1ELb0ELb0ELb1ELb1ELb1ELb1ELb0EEENS1_21CollectiveEpilogueFwdINS6_IJSA_SC_SB_EEES9_SE_SG_Li384ELb0ELb1ELb1ELb0EEENS1_19SingleTileSchedulerILb0ELb1ELb1ELi192EEEEEEEEEvNT_6ParamsE,@"STO_CUDA_ENTRY STV_DEFAULT"
_ZN7cutlass13device_kernelIN5flash11enable_sm90INS1_16FlashAttnFwdSm90INS1_25CollectiveMainloopFwdSm90ILi2EN4cute5tupleIJNS5_1CILi1EEES8_S8_EEENS6_IJNS7_ILi192EEENS7_ILi128EEENS7_ILi64EEEEEELi64ENS_10bfloat16_tEfNS_4arch4Sm90ELb0ELb1ELb1ELb0ELb1ELb0ELb0ELb1ELb1ELb1ELb1ELb0EEENS1_21CollectiveEpilogueFwdINS6_IJSA_SC_SB_EEES9_SE_SG_Li384ELb0ELb1ELb1ELb0EEENS1_19SingleTileSchedulerILb0ELb1ELb1ELi192EEEEEEEEEvNT_6ParamsE:
[----:B------:R-:W-:Y:S01]  /*0000*/  LDC R1, c[0x0][0x37c] ;  /* 0x0000df00ff017b82 */ /* 0x000fe20000000800 */
[----:B------:R-:W-:Y:S05]  /*0010*/  EXIT ;  /* 0x000000000000794d */ /* 0x000fea0003800000 */
.L_x_39:
        /* <DEDUP_REMOVED lines=14> */
.L_x_84:


//--------------------- .text._ZN7cutlass13device_kernelIN5flash11enable_sm90INS1_16FlashAttnFwdSm90INS1_25CollectiveMainloopFwdSm90ILi2EN4cute5tupleIJNS5_1CILi1EEES8_S8_EEENS6_IJNS7_ILi192EEENS7_ILi128EEENS7_ILi64EEEEEELi64ENS_10bfloat16_tEfNS_4arch4Sm90ELb0ELb1ELb1ELb1ELb1ELb0ELb0ELb1ELb1ELb1ELb1ELb0EEENS1_21CollectiveEpilogueFwdINS6_IJSA_SC_SB_EEES9_SE_SG_Li384ELb1ELb1ELb1ELb0EEENS1_36VarlenDynamicPersistentTileSchedulerILi192ELi128ELi384ELi128ELb1ELb1ELb1ELb1ELb0ELb1EEEEEEEEEvNT_6ParamsE --------------------------
	.section	.text._ZN7cutlass13device_kernelIN5flash11enable_sm90INS1_16FlashAttnFwdSm90INS1_25CollectiveMainloopFwdSm90ILi2EN4cute5tupleIJNS5_1CILi1EEES8_S8_EEENS6_IJNS7_ILi192EEENS7_ILi128EEENS7_ILi64EEEEEELi64ENS_10bfloat16_tEfNS_4arch4Sm90ELb0ELb1ELb1ELb1ELb1ELb0ELb0ELb1ELb1ELb1ELb1ELb0EEENS1_21CollectiveEpilogueFwdINS6_IJSA_SC_SB_EEES9_SE_SG_Li384ELb1ELb1ELb1ELb0EEENS1_36VarlenDynamicPersistentTileSchedulerILi192ELi128ELi384ELi128ELb1ELb1ELb1ELb1ELb0ELb1EEEEEEEEEvNT_6ParamsE,"ax",@progbits
	.align	128
.text._ZN7cutlass13device_kernelIN5flash11enable_sm90INS1_16FlashAttnFwdSm90INS1_25CollectiveMainloopFwdSm90ILi2EN4cute5tupleIJNS5_1CILi1EEES8_S8_EEENS6_IJNS7_ILi192EEENS7_ILi128EEENS7_ILi64EEEEEELi64ENS_10bfloat16_tEfNS_4arch4Sm90ELb0ELb1ELb1ELb1ELb1ELb0ELb0ELb1ELb1ELb1ELb1ELb0EEENS1_21CollectiveEpilogueFwdINS6_IJSA_SC_SB_EEES9_SE_SG_Li384ELb1ELb1ELb1ELb0EEENS1_36VarlenDynamicPersistentTileSchedulerILi192ELi128ELi384ELi128ELb1ELb1ELb1ELb1ELb0ELb1EEEEEEEEEvNT_6ParamsE:
        .type           _ZN7cutlass13device_kernelIN5flash11enable_sm90INS1_16FlashAttnFwdSm90INS1_25CollectiveMainloopFwdSm90ILi2EN4cute5tupleIJNS5_1CILi1EEES8_S8_EEENS6_IJNS7_ILi192EEENS7_ILi128EEENS7_ILi64EEEEEELi64ENS_10bfloat16_tEfNS_4arch4Sm90ELb0ELb1ELb1ELb1ELb1ELb0ELb0ELb1ELb1ELb1ELb1ELb0EEENS1_21CollectiveEpilogueFwdINS6_IJSA_SC_SB_EEES9_SE_SG_Li384ELb1ELb1ELb1ELb0EEENS1_36VarlenDynamicPersistentTileSchedulerILi192ELi128ELi384ELi128ELb1ELb1ELb1ELb1ELb0ELb1EEEEEEEEEvNT_6ParamsE,@function
        .size           _ZN7cutlass13device_kernelIN5flash11enable_sm90INS1_16FlashAttnFwdSm90INS1_25CollectiveMainloopFwdSm90ILi2EN4cute5tupleIJNS5_1CILi1EEES8_S8_EEENS6_IJNS7_ILi192EEENS7_ILi128EEENS7_ILi64EEEEEELi64ENS_10bfloat16_tEfNS_4arch4Sm90ELb0ELb1ELb1ELb1ELb1ELb0ELb0ELb1ELb1ELb1ELb1ELb0EEENS1_21CollectiveEpilogueFwdINS6_IJSA_SC_SB_EEES9_SE_SG_Li384ELb1ELb1ELb1ELb0EEENS1_36VarlenDynamicPersistentTileSchedulerILi192ELi128ELi384ELi128ELb1ELb1ELb1ELb1ELb0ELb1EEEEEEEEEvNT_6ParamsE,(.L_x_85 - _ZN7cutlass13device_kernelIN5flash11enable_sm90INS1_16FlashAttnFwdSm90INS1_25CollectiveMainloopFwdSm90ILi2EN4cute5tupleIJNS5_1CILi1EEES8_S8_EEENS6_IJNS7_ILi192EEENS7_ILi128EEENS7_ILi64EEEEEELi64ENS_10bfloat16_tEfNS_4arch4Sm90ELb0ELb1ELb1ELb1ELb1ELb0ELb0ELb1ELb1ELb1ELb1ELb0EEENS1_21CollectiveEpilogueFwdINS6_IJSA_SC_SB_EEES9_SE_SG_Li384ELb1ELb1ELb1ELb0EEENS1_36VarlenDynamicPersistentTileSchedulerILi192ELi128ELi384ELi128ELb1ELb1ELb1ELb1ELb0ELb1EEEEEEEEEvNT_6ParamsE)
        .other          _ZN7cutlass13device_kernelIN5flash11enable_sm90INS1_16FlashAttnFwdSm90INS1_25CollectiveMainloopFwdSm90ILi2EN4cute5tupleIJNS5_1CILi1EEES8_S8_EEENS6_IJNS7_ILi192EEENS7_ILi128EEENS7_ILi64EEEEEELi64ENS_10bfloat16_tEfNS_4arch4Sm90ELb0ELb1ELb1ELb1ELb1ELb0ELb0ELb1ELb1ELb1ELb1ELb0EEENS1_21CollectiveEpilogueFwdINS6_IJSA_SC_SB_EEES9_SE_SG_Li384ELb1ELb1ELb1ELb0EEENS1_36VarlenDynamicPersistentTileSchedulerILi192ELi128ELi384ELi128ELb1ELb1ELb1ELb1ELb0ELb1EEEEEEEEEvNT_6ParamsE,@"STO_CUDA_ENTRY STV_DEFAULT"
_ZN7cutlass13device_kernelIN5flash11enable_sm90INS1_16FlashAttnFwdSm90INS1_25CollectiveMainloopFwdSm90ILi2EN4cute5tupleIJNS5_1CILi1EEES8_S8_EEENS6_IJNS7_ILi192EEENS7_ILi128EEENS7_ILi64EEEEEELi64ENS_10bfloat16_tEfNS_4arch4Sm90ELb0ELb1ELb1ELb1ELb1ELb0ELb0ELb1ELb1ELb1ELb1ELb0EEENS1_21CollectiveEpilogueFwdINS6_IJSA_SC_SB_EEES9_SE_SG_Li384ELb1ELb1ELb1ELb0EEENS1_36VarlenDynamicPersistentTileSchedulerILi192ELi128ELi384ELi128ELb1ELb1ELb1ELb1ELb0ELb1EEEEEEEEEvNT_6ParamsE:
[----:B------:R-:W-:Y:S01]  /*0000*/  LDC R1, c[0x0][0x37c] ;  /* 0x0000df00ff017b82 */ /* 0x000fe20000000800 */
[----:B------:R-:W-:Y:S05]  /*0010*/  EXIT ;  /* 0x000000000000794d */ /* 0x000fea0003800000 */
.L_x_40:
        /* <DEDUP_REMOVED lines=14> */
.L_x_85:


//--------------------- .text._ZN7cutlass13device_kernelIN5flash11enable_sm90INS1_16FlashAttnFwdSm90INS1_25CollectiveMainloopFwdSm90ILi2EN4cute5tupleIJNS5_1CILi1EEES8_S8_EEENS6_IJNS7_ILi192EEENS7_ILi128EEENS7_ILi64EEEEEELi64ENS_10bfloat16_tEfNS_4arch4Sm90ELb0ELb1ELb1ELb1ELb1ELb1ELb0ELb1ELb1ELb1ELb1ELb0EEENS1_21CollectiveEpilogueFwdINS6_IJSA_SC_SB_EEES9_SE_SG_Li384ELb1ELb1ELb1ELb0EEENS1_36VarlenDynamicPersistentTileSchedulerILi192ELi128ELi384ELi128ELb1ELb1ELb1ELb1ELb0ELb1EEEEEEEEEvNT_6ParamsE --------------------------
	.section	.text._ZN7cutlass13device_kernelIN5flash11enable_sm90INS1_16FlashAttnFwdSm90INS1_25CollectiveMainloopFwdSm90ILi2EN4cute5tupleIJNS5_1CILi1EEES8_S8_EEENS6_IJNS7_ILi192EEENS7_ILi128EEENS7_ILi64EEEEEELi64ENS_10bfloat16_tEfNS_4arch4Sm90ELb0ELb1ELb1ELb1ELb1ELb1ELb0ELb1ELb1ELb1ELb1ELb0EEENS1_21CollectiveEpilogueFwdINS6_IJSA_SC_SB_EEES9_SE_SG_Li384ELb1ELb1ELb1ELb0EEENS1_36VarlenDynamicPersistentTileSchedulerILi192ELi128ELi384ELi128ELb1ELb1ELb1ELb1ELb0ELb1EEEEEEEEEvNT_6ParamsE,"ax",@progbits
	.align	128
.text._ZN7cutlass13device_kernelIN5flash11enable_sm90INS1_16FlashAttnFwdSm90INS1_25CollectiveMainloopFwdSm90ILi2EN4cute5tupleIJNS5_1CILi1EEES8_S8_EEENS6_IJNS7_ILi192EEENS7_ILi128EEENS7_ILi64EEEEEELi64ENS_10bfloat16_tEfNS_4arch4Sm90ELb0ELb1ELb1ELb1ELb1ELb1ELb0ELb1ELb1ELb1ELb1ELb0EEENS1_21CollectiveEpilogueFwdINS6_IJSA_SC_SB_EEES9_SE_SG_Li384ELb1ELb1ELb1ELb0EEENS1_36VarlenDynamicPersistentTileSchedulerILi192ELi128ELi384ELi128ELb1ELb1ELb1ELb1ELb0ELb1EEEEEEEEEvNT_6ParamsE:
        .type           _ZN7cutlass13device_kernelIN5flash11enable_sm90INS1_16FlashAttnFwdSm90INS1_25CollectiveMainloopFwdSm90ILi2EN4cute5tupleIJNS5_1CILi1EEES8_S8_EEENS6_IJNS7_ILi192EEENS7_ILi128EEENS7_ILi64EEEEEELi64ENS_10bfloat16_tEfNS_4arch4Sm90ELb0ELb1ELb1ELb1ELb1ELb1ELb0ELb1ELb1ELb1ELb1ELb0EEENS1_21CollectiveEpilogueFwdINS6_IJSA_SC_SB_EEES9_SE_SG_Li384ELb1ELb1ELb1ELb0EEENS1_36VarlenDynamicPersistentTileSchedulerILi192ELi128ELi384ELi128ELb1ELb1ELb1ELb1ELb0ELb1EEEEEEEEEvNT_6ParamsE,@function
        .size           _ZN7cutlass13device_kernelIN5flash11enable_sm90INS1_16FlashAttnFwdSm90INS1_25CollectiveMainloopFwdSm90ILi2EN4cute5tupleIJNS5_1CILi1EEES8_S8_EEENS6_IJNS7_ILi192EEENS7_ILi128EEENS7_ILi64EEEEEELi64ENS_10bfloat16_tEfNS_4arch4Sm90ELb0ELb1ELb1ELb1ELb1ELb1ELb0ELb1ELb1ELb1ELb1ELb0EEENS1_21CollectiveEpilogueFwdINS6_IJSA_SC_SB_EEES9_SE_SG_Li384ELb1ELb1ELb1ELb0EEENS1_36VarlenDynamicPersistentTileSchedulerILi192ELi128ELi384ELi128ELb1ELb1ELb1ELb1ELb0ELb1EEEEEEEEEvNT_6ParamsE,(.L_x_86 - _ZN7cutlass13device_kernelIN5flash11enable_sm90INS1_16FlashAttnFwdSm90INS1_25CollectiveMainloopFwdSm90ILi2EN4cute5tupleIJNS5_1CILi1EEES8_S8_EEENS6_IJNS7_ILi192EEENS7_ILi128EEENS7_ILi64EEEEEELi64ENS_10bfloat16_tEfNS_4arch4Sm90ELb0ELb1ELb1ELb1ELb1ELb1ELb0ELb1ELb1ELb1ELb1ELb0EEENS1_21CollectiveEpilogueFwdINS6_IJSA_SC_SB_EEES9_SE_SG_Li384ELb1ELb1ELb1ELb0EEENS1_36VarlenDynamicPersistentTileSchedulerILi192ELi128ELi384ELi128ELb1ELb1ELb1ELb1ELb0ELb1EEEEEEEEEvNT_6ParamsE)
        .other          _ZN7cutlass13device_kernelIN5flash11enable_sm90INS1_16FlashAttnFwdSm90INS1_25CollectiveMainloopFwdSm90ILi2EN4cute5tupleIJNS5_1CILi1EEES8_S8_EEENS6_IJNS7_ILi192EEENS7_ILi128EEENS7_ILi64EEEEEELi64ENS_10bfloat16_tEfNS_4arch4Sm90ELb0ELb1ELb1ELb1ELb1ELb1ELb0ELb1ELb1ELb1ELb1ELb0EEENS1_21CollectiveEpilogueFwdINS6_IJSA_SC_SB_EEES9_SE_SG_Li384ELb1ELb1ELb1ELb0EEENS1_36VarlenDynamicPersistentTileSchedulerILi192ELi128ELi384ELi128ELb1ELb1ELb1ELb1ELb0ELb1EEEEEEEEEvNT_6ParamsE,@"STO_CUDA_ENTRY STV_DEFAULT"
_ZN7cutlass13device_kernelIN5flash11enable_sm90INS1_16FlashAttnFwdSm90INS1_25CollectiveMainloopFwdSm90ILi2EN4cute5tupleIJNS5_1CILi1EEES8_S8_EEENS6_IJNS7_ILi192EEENS7_ILi128EEENS7_ILi64EEEEEELi64ENS_10bfloat16_tEfNS_4arch4Sm90ELb0ELb1ELb1ELb1ELb1ELb1ELb0ELb1ELb1ELb1ELb1ELb0EEENS1_21CollectiveEpilogueFwdINS6_IJSA_SC_SB_EEES9_SE_SG_Li384ELb1ELb1ELb1ELb0EEENS1_36VarlenDynamicPersistentTileSchedulerILi192ELi128ELi384ELi128ELb1ELb1ELb1ELb1ELb0ELb1EEEEEEEEEvNT_6ParamsE:
[----:B------:R-:W-:Y:S01]  /*0000*/  LDC R1, c[0x0][0x37c] ;  /* 0x0000df00ff017b82 */ /* 0x000fe20000000800 */
[----:B------:R-:W-:Y:S05]  /*0010*/  EXIT ;  /* 0x000000000000794d */ /* 0x000fea0003800000 */
.L_x_41:
        /* <DEDUP_REMOVED lines=14> */
.L_x_86:


//--------------------- .text._ZN7cutlass13device_kernelIN5flash11enable_sm90INS1_16FlashAttnFwdSm90INS1_25CollectiveMainloopFwdSm90ILi2EN4cute5tupleIJNS5_1CILi1EEES8_S8_EEENS6_IJNS7_ILi192EEENS7_ILi128EEENS7_ILi64EEEEEELi64ENS_10bfloat16_tEfNS_4arch4Sm90ELb1ELb0ELb1ELb0ELb1ELb0ELb0ELb1ELb1ELb1ELb1ELb0EEENS1_21CollectiveEpilogueFwdINS6_IJSA_SC_SB_EEES9_SE_SG_Li384ELb0ELb1ELb1ELb0EEENS1_19SingleTileSchedulerILb0ELb1ELb1ELi192EEEEEEEEEvNT_6ParamsE --------------------------
	.section	.text._ZN7cutlass13device_kernelIN5flash11enable_sm90INS1_16FlashAttnFwdSm90INS1_25CollectiveMainloopFwdSm90ILi2EN4cute5tupleIJNS5_1CILi1EEES8_S8_EEENS6_IJNS7_ILi192EEENS7_ILi128EEENS7_ILi64EEEEEELi64ENS_10bfloat16_tEfNS_4arch4Sm90ELb1ELb0ELb1ELb0ELb1ELb0ELb0ELb1ELb1ELb1ELb1ELb0EEENS1_21CollectiveEpilogueFwdINS6_IJSA_SC_SB_EEES9_SE_SG_Li384ELb0ELb1ELb1ELb0EEENS1_19SingleTileSchedulerILb0ELb1ELb1ELi192EEEEEEEEEvNT_6ParamsE,"ax",@progbits
	.align	128
.text._ZN7cutlass13device_kernelIN5flash11enable_sm90INS1_16FlashAttnFwdSm90INS1_25CollectiveMainloopFwdSm90ILi2EN4cute5tupleIJNS5_1CILi1EEES8_S8_EEENS6_IJNS7_ILi192EEENS7_ILi128EEENS7_ILi64EEEEEELi64ENS_10bfloat16_tEfNS_4arch4Sm90ELb1ELb0ELb1ELb0ELb1ELb0ELb0ELb1ELb1ELb1ELb1ELb0EEENS1_21CollectiveEpilogueFwdINS6_IJSA_SC_SB_EEES9_SE_SG_Li384ELb0ELb1ELb1ELb0EEENS1_19SingleTileSchedulerILb0ELb1ELb1ELi192EEEEEEEEEvNT_6ParamsE:
        .type           _ZN7cutlass13device_kernelIN5flash11enable_sm90INS1_16FlashAttnFwdSm90INS1_25CollectiveMainloopFwdSm90ILi2EN4cute5tupleIJNS5_1CILi1EEES8_S8_EEENS6_IJNS7_ILi192EEENS7_ILi128EEENS7_ILi64EEEEEELi64ENS_10bfloat16_tEfNS_4arch4Sm90ELb1ELb0ELb1ELb0ELb1ELb0ELb0ELb1ELb1ELb1ELb1ELb0EEENS1_21CollectiveEpilogueFwdINS6_IJSA_SC_SB_EEES9_SE_SG_Li384ELb0ELb1ELb1ELb0EEENS1_19SingleTileSchedulerILb0ELb1ELb1ELi192EEEEEEEEEvNT_6ParamsE,@function
        .size           _ZN7cutlass13device_kernelIN5flash11enable_sm90INS1_16FlashAttnFwdSm90INS1_25CollectiveMainloopFwdSm90ILi2EN4cute5tupleIJNS5_1CILi1EEES8_S8_EEENS6_IJNS7_ILi192EEENS7_ILi128EEENS7_ILi64EEEEEELi64ENS_10bfloat16_tEfNS_4arch4Sm90ELb1ELb0ELb1ELb0ELb1ELb0ELb0ELb1ELb1ELb1ELb1ELb0EEENS1_21CollectiveEpilogueFwdINS6_IJSA_SC_SB_EEES9_SE_SG_Li384ELb0ELb1ELb1ELb0EEENS1_19SingleTileSchedulerILb0ELb1ELb1ELi192EEEEEEEEEvNT_6ParamsE,(.L_x_87 - _ZN7cutlass13device_kernelIN5flash11enable_sm90INS1_16FlashAttnFwdSm90INS1_25CollectiveMainloopFwdSm90ILi2EN4cute5tupleIJNS5_1CILi1EEES8_S8_EEENS6_IJNS7_ILi192EEENS7_ILi128EEENS7_ILi64EEEEEELi64ENS_10bfloat16_tEfNS_4arch4Sm90ELb1ELb0ELb1ELb0ELb1ELb0ELb0ELb1ELb1ELb1ELb1ELb0EEENS1_21CollectiveEpilogueFwdINS6_IJSA_SC_SB_EEES9_SE_SG_Li384ELb0ELb1ELb1ELb0EEENS1_19SingleTileSchedulerILb0ELb1ELb1ELi192EEEEEEEEEvNT_6ParamsE)
        .other          _ZN7cutlass13device_kernelIN5flash11enable_sm90INS1_16FlashAttnFwdSm90INS1_25CollectiveMainloopFwdSm90ILi2EN4cute5tupleIJNS5_1CILi1EEES8_S8_EEENS6_IJNS7_ILi192EEENS7_ILi128EEENS7_ILi64EEEEEELi64ENS_10bfloat16_tEfNS_4arch4Sm90ELb1ELb0ELb1ELb0ELb1ELb0ELb0ELb1ELb1ELb1ELb1ELb0EEENS1_21CollectiveEpilogueFwdINS6_IJSA_SC_SB_EEES9_SE_SG_Li384ELb0ELb1ELb1ELb0EEENS1_19SingleTileSchedulerILb0ELb1ELb1ELi192EEEEEEEEEvNT_6ParamsE,@"STO_CUDA_ENTRY STV_DEFAULT"
_ZN7cutlass13device_kernelIN5flash11enable_sm90INS1_16FlashAttnFwdSm90INS1_25CollectiveMainloopFwdSm90ILi2EN4cute5tupleIJNS5_1CILi1EEES8_S8_EEENS6_IJNS7_ILi192EEENS7_ILi128EEENS7_ILi64EEEEEELi64ENS_10bfloat16_tEfNS_4arch4Sm90ELb1ELb0ELb1ELb0ELb1ELb0ELb0ELb1ELb1ELb1ELb1ELb0EEENS1_21CollectiveEpilogueFwdINS6_IJSA_SC_SB_EEES9_SE_SG_Li384ELb0ELb1ELb1ELb0EEENS1_19SingleTileSchedulerILb0ELb1ELb1ELi192EEEEEEEEEvNT_6ParamsE:
[----:B------:R-:W-:Y:S01]  /*0000*/  LDC R1, c[0x0][0x37c] ;  /* 0x0000df00ff017b82 */ /* 0x000fe20000000800 */
[----:B------:R-:W-:Y:S05]  /*0010*/  EXIT ;  /* 0x000000000000794d */ /* 0x000fea0003800000 */
.L_x_42:
        /* <DEDUP_REMOVED lines=14> */
.L_x_87:


//--------------------- .text._ZN7cutlass13device_kernelIN5flash11enable_sm90INS1_16FlashAttnFwdSm90INS1_25CollectiveMainloopFwdSm90ILi2EN4cute5tupleIJNS5_1CILi1EEES8_S8_EEENS6_IJNS7_ILi192EEENS7_ILi128EEENS7_ILi64EEEEEELi64ENS_10bfloat16_tEfNS_4arch4Sm90ELb1ELb0ELb1ELb1ELb1ELb0ELb0ELb1ELb1ELb1ELb1ELb0EEENS1_21CollectiveEpilogueFwdINS6_IJSA_SC_SB_EEES9_SE_SG_Li384ELb1ELb1ELb1ELb0EEENS1_36VarlenDynamicPersistentTileSchedulerILi192ELi128ELi384ELi128ELb1ELb1ELb1ELb1ELb1ELb1EEEEEEEEEvNT_6ParamsE --------------------------
	.section	.text._ZN7cutlass13device_kernelIN5flash11enable_sm90INS1_16FlashAttnFwdSm90INS1_25CollectiveMainloopFwdSm90ILi2EN4cute5tupleIJNS5_1CILi1EEES8_S8_EEENS6_IJNS7_ILi192EEENS7_ILi128EEENS7_ILi64EEEEEELi64ENS_10bfloat16_tEfNS_4arch4Sm90ELb1ELb0ELb1ELb1ELb1ELb0ELb0ELb1ELb1ELb1ELb1ELb0EEENS1_21CollectiveEpilogueFwdINS6_IJSA_SC_SB_EEES9_SE_SG_Li384ELb1ELb1ELb1ELb0EEENS1_36VarlenDynamicPersistentTileSchedulerILi192ELi128ELi384ELi128ELb1ELb1ELb1ELb1ELb1ELb1EEEEEEEEEvNT_6ParamsE,"ax",@progbits
	.align	128
.text._ZN7cutlass13device_kernelIN5flash11enable_sm90INS1_16FlashAttnFwdSm90INS1_25CollectiveMainloopFwdSm90ILi2EN4cute5tupleIJNS5_1CILi1EEES8_S8_EEENS6_IJNS7_ILi192EEENS7_ILi128EEENS7_ILi64EEEEEELi64ENS_10bfloat16_tEfNS_4arch4Sm90ELb1ELb0ELb1ELb1ELb1ELb0ELb0ELb1ELb1ELb1ELb1ELb0EEENS1_21CollectiveEpilogueFwdINS6_IJSA_SC_SB_EEES9_SE_SG_Li384ELb1ELb1ELb1ELb0EEENS1_36VarlenDynamicPersistentTileSchedulerILi192ELi128ELi384ELi128ELb1ELb1ELb1ELb1ELb1ELb1EEEEEEEEEvNT_6ParamsE:
        .type           _ZN7cutlass13device_kernelIN5flash11enable_sm90INS1_16FlashAttnFwdSm90INS1_25CollectiveMainloopFwdSm90ILi2EN4cute5tupleIJNS5_1CILi1EEES8_S8_EEENS6_IJNS7_ILi192EEENS7_ILi128EEENS7_ILi64EEEEEELi64ENS_10bfloat16_tEfNS_4arch4Sm90ELb1ELb0ELb1ELb1ELb1ELb0ELb0ELb1ELb1ELb1ELb1ELb0EEENS1_21CollectiveEpilogueFwdINS6_IJSA_SC_SB_EEES9_SE_SG_Li384ELb1ELb1ELb1ELb0EEENS1_36VarlenDynamicPersistentTileSchedulerILi192ELi128ELi384ELi128ELb1ELb1ELb1ELb1ELb1ELb1EEEEEEEEEvNT_6ParamsE,@function
        .size           _ZN7cutlass13device_kernelIN5flash11enable_sm90INS1_16FlashAttnFwdSm90INS1_25CollectiveMainloopFwdSm90ILi2EN4cute5tupleIJNS5_1CILi1EEES8_S8_EEENS6_IJNS7_ILi192EEENS7_ILi128EEENS7_ILi64EEEEEELi64ENS_10bfloat16_tEfNS_4arch4Sm90ELb1ELb0ELb1ELb1ELb1ELb0ELb0ELb1ELb1ELb1ELb1ELb0EEENS1_21CollectiveEpilogueFwdINS6_IJSA_SC_SB_EEES9_SE_SG_Li384ELb1ELb1ELb1ELb0EEENS1_36VarlenDynamicPersistentTileSchedulerILi192ELi128ELi384ELi128ELb1ELb1ELb1ELb1ELb1ELb1EEEEEEEEEvNT_6ParamsE,(.L_x_88 - _ZN7cutlass13device_kernelIN5flash11enable_sm90INS1_16FlashAttnFwdSm90INS1_25CollectiveMainloopFwdSm90ILi2EN4cute5tupleIJNS5_1CILi1EEES8_S8_EEENS6_IJNS7_ILi192EEENS7_ILi128EEENS7_ILi64EEEEEELi64ENS_10bfloat16_tEfNS_4arch4Sm90ELb1ELb0ELb1ELb1ELb1ELb0ELb0ELb1ELb1ELb1ELb1ELb0EEENS1_21CollectiveEpilogueFwdINS6_IJSA_SC_SB_EEES9_SE_SG_Li384ELb1ELb1ELb1ELb0EEENS1_36VarlenDynamicPersistentTileSchedulerILi192ELi128ELi384ELi128ELb1ELb1ELb1ELb1ELb1ELb1EEEEEEEEEvNT_6ParamsE)
        .other          _ZN7cutlass13device_kernelIN5flash11enable_sm90INS1_16FlashAttnFwdSm90INS1_25CollectiveMainloopFwdSm90ILi2EN4cute5tupleIJNS5_1CILi1EEES8_S8_EEENS6_IJNS7_ILi192EEENS7_ILi128EEENS7_ILi64EEEEEELi64ENS_10bfloat16_tEfNS_4arch4Sm90ELb1ELb0ELb1ELb1ELb1ELb0ELb0ELb1ELb1ELb1ELb1ELb0EEENS1_21CollectiveEpilogueFwdINS6_IJSA_SC_SB_EEES9_SE_SG_Li384ELb1ELb1ELb1ELb0EEENS1_36VarlenDynamicPersistentTileSchedulerILi192ELi128ELi384ELi128ELb1ELb1ELb1ELb1ELb1ELb1EEEEEEEEEvNT_6ParamsE,@"STO_CUDA_ENTRY STV_DEFAULT"
_ZN7cutlass13device_kernelIN5flash11enable_sm90INS1_16FlashAttnFwdSm90INS1_25CollectiveMainloopFwdSm90ILi2EN4cute5tupleIJNS5_1CILi1EEES8_S8_EEENS6_IJNS7_ILi192EEENS7_ILi128EEENS7_ILi64EEEEEELi64ENS_10bfloat16_tEfNS_4arch4Sm90ELb1ELb0ELb1ELb1ELb1ELb0ELb0ELb1ELb1ELb1ELb1ELb0EEENS1_21CollectiveEpilogueFwdINS6_IJSA_SC_SB_EEES9_SE_SG_Li384ELb1ELb1ELb1ELb0EEENS1_36VarlenDynamicPersistentTileSchedulerILi192ELi128ELi384ELi128ELb1ELb1ELb1ELb1ELb1ELb1EEEEEEEEEvNT_6ParamsE:
[----:B------:R-:W-:Y:S01]  /*0000*/  LDC R1, c[0x0][0x37c] ;  /* 0x0000df00ff017b82 */ /* 0x000fe20000000800 */
[----:B------:R-:W-:Y:S05]  /*0010*/  EXIT ;  /* 0x000000000000794d */ /* 0x000fea0003800000 */
.L_x_43:
        /* <DEDUP_REMOVED lines=14> */
.L_x_88:


//--------------------- .text._ZN7cutlass13device_kernelIN5flash11enable_sm90INS1_16FlashAttnFwdSm90INS1_25CollectiveMainloopFwdSm90ILi2EN4cute5tupleIJNS5_1CILi1EEES8_S8_EEENS6_IJNS7_ILi192EEENS7_ILi128EEENS7_ILi64EEEEEELi64ENS_10bfloat16_tEfNS_4arch4Sm90ELb1ELb0ELb1ELb1ELb1ELb1ELb0ELb1ELb1ELb1ELb1ELb0EEENS1_21CollectiveEpilogueFwdINS6_IJSA_SC_SB_EEES9_SE_SG_Li384ELb1ELb1ELb1ELb0EEENS1_36VarlenDynamicPersistentTileSchedulerILi192ELi128ELi384ELi128ELb1ELb1ELb1ELb1ELb1ELb1EEEEEEEEEvNT_6ParamsE --------------------------
	.section	.text._ZN7cutlass13device_kernelIN5flash11enable_sm90INS1_16FlashAttnFwdSm90INS1_25CollectiveMainloopFwdSm90ILi2EN4cute5tupleIJNS5_1CILi1EEES8_S8_EEENS6_IJNS7_ILi192EEENS7_ILi128EEENS7_ILi64EEEEEELi64ENS_10bfloat16_tEfNS_4arch4Sm90ELb1ELb0ELb1ELb1ELb1ELb1ELb0ELb1ELb1ELb1ELb1ELb0EEENS1_21CollectiveEpilogueFwdINS6_IJSA_SC_SB_EEES9_SE_SG_Li384ELb1ELb1ELb1ELb0EEENS1_36VarlenDynamicPersistentTileSchedulerILi192ELi128ELi384ELi128ELb1ELb1ELb1ELb1ELb1ELb1EEEEEEEEEvNT_6ParamsE,"ax",@progbits
	.align	128
.text._ZN7cutlass13device_kernelIN5flash11enable_sm90INS1_16FlashAttnFwdSm90INS1_25CollectiveMainloopFwdSm90ILi2EN4cute5tupleIJNS5_1CILi1EEES8_S8_EEENS6_IJNS7_ILi192EEENS7_ILi128EEENS7_ILi64EEEEEELi64ENS_10bfloat16_tEfNS_4arch4Sm90ELb1ELb0ELb1ELb1ELb1ELb1ELb0ELb1ELb1ELb1ELb1ELb0EEENS1_21CollectiveEpilogueFwdINS6_IJSA_SC_SB_EEES9_SE_SG_Li384ELb1ELb1ELb1ELb0EEENS1_36VarlenDynamicPersistentTileSchedulerILi192ELi128ELi384ELi128ELb1ELb1ELb1ELb1ELb1ELb1EEEEEEEEEvNT_6ParamsE:
        .type           _ZN7cutlass13device_kernelIN5flash11enable_sm90INS1_16FlashAttnFwdSm90INS1_25CollectiveMainloopFwdSm90ILi2EN4cute5tupleIJNS5_1CILi1EEES8_S8_EEENS6_IJNS7_ILi192EEENS7_ILi128EEENS7_ILi64EEEEEELi64ENS_10bfloat16_tEfNS_4arch4Sm90ELb1ELb0ELb1ELb1ELb1ELb1ELb0ELb1ELb1ELb1ELb1ELb0EEENS1_21CollectiveEpilogueFwdINS6_IJSA_SC_SB_EEES9_SE_SG_Li384ELb1ELb1ELb1ELb0EEENS1_36VarlenDynamicPersistentTileSchedulerILi192ELi128ELi384ELi128ELb1ELb1ELb1ELb1ELb1ELb1EEEEEEEEEvNT_6ParamsE,@function
        .size           _ZN7cutlass13device_kernelIN5flash11enable_sm90INS1_16FlashAttnFwdSm90INS1_25CollectiveMainloopFwdSm90ILi2EN4cute5tupleIJNS5_1CILi1EEES8_S8_EEENS6_IJNS7_ILi192EEENS7_ILi128EEENS7_ILi64EEEEEELi64ENS_10bfloat16_tEfNS_4arch4Sm90ELb1ELb0ELb1ELb1ELb1ELb1ELb0ELb1ELb1ELb1ELb1ELb0EEENS1_21CollectiveEpilogueFwdINS6_IJSA_SC_SB_EEES9_SE_SG_Li384ELb1ELb1ELb1ELb0EEENS1_36VarlenDynamicPersistentTileSchedulerILi192ELi128ELi384ELi128ELb1ELb1ELb1ELb1ELb1ELb1EEEEEEEEEvNT_6ParamsE,(.L_x_89 - _ZN7cutlass13device_kernelIN5flash11enable_sm90INS1_16FlashAttnFwdSm90INS1_25CollectiveMainloopFwdSm90ILi2EN4cute5tupleIJNS5_1CILi1EEES8_S8_EEENS6_IJNS7_ILi192EEENS7_ILi128EEENS7_ILi64EEEEEELi64ENS_10bfloat16_tEfNS_4arch4Sm90ELb1ELb0ELb1ELb1ELb1ELb1ELb0ELb1ELb1ELb1ELb1ELb0EEENS1_21CollectiveEpilogueFwdINS6_IJSA_SC_SB_EEES9_SE_SG_Li384ELb1ELb1ELb1ELb0EEENS1_36VarlenDynamicPersistentTileSchedulerILi192ELi128ELi384ELi128ELb1ELb1ELb1ELb1ELb1ELb1EEEEEEEEEvNT_6ParamsE)
        .other          _ZN7cutlass13device_kernelIN5flash11enable_sm90INS1_16FlashAttnFwdSm90INS1_25CollectiveMainloopFwdSm90ILi2EN4cute5tupleIJNS5_1CILi1EEES8_S8_EEENS6_IJNS7_ILi192EEENS7_ILi128EEENS7_ILi64EEEEEELi64ENS_10bfloat16_tEfNS_4arch4Sm90ELb1ELb0ELb1ELb1ELb1ELb1ELb0ELb1ELb1ELb1ELb1ELb0EEENS1_21CollectiveEpilogueFwdINS6_IJSA_SC_SB_EEES9_SE_SG_Li384ELb1ELb1ELb1ELb0EEENS1_36VarlenDynamicPersistentTileSchedulerILi192ELi128ELi384ELi128ELb1ELb1ELb1ELb1ELb1ELb1EEEEEEEEEvNT_6ParamsE,@"STO_CUDA_ENTRY STV_DEFAULT"
_ZN7cutlass13device_kernelIN5flash11enable_sm90INS1_16FlashAttnFwdSm90INS1_25CollectiveMainloopFwdSm90ILi2EN4cute5tupleIJNS5_1CILi1EEES8_S8_EEENS6_IJNS7_ILi192EEENS7_ILi128EEENS7_ILi64EEEEEELi64ENS_10bfloat16_tEfNS_4arch4Sm90ELb1ELb0ELb1ELb1ELb1ELb1ELb0ELb1ELb1ELb1ELb1ELb0EEENS1_21CollectiveEpilogueFwdINS6_IJSA_SC_SB_EEES9_SE_SG_Li384ELb1ELb1ELb1ELb0EEENS1_36VarlenDynamicPersistentTileSchedulerILi192ELi128ELi384ELi128ELb1ELb1ELb1ELb1ELb1ELb1EEEEEEEEEvNT_6ParamsE:
[----:B------:R-:W-:Y:S01]  /*0000*/  LDC R1, c[0x0][0x37c] ;  /* 0x0000df00ff017b82 */ /* 0x000fe20000000800 */
[----:B------:R-:W-:Y:S05]  /*0010*/  EXIT ;  /* 0x000000000000794d */ /* 0x000fea0003800000 */
.L_x_44:
        /* <DEDUP_REMOVED lines=14> */
.L_x_89:


//--------------------- .nv.shared.reserved.0     --------------------------
	.section	.nv.shared.reserved.0,"aw",@nobits
	.weak		__nv_reservedSMEM_offset_0_alias
	.size		__nv_reservedSMEM_offset_0_alias, 0, 64
	.other		__nv_reservedSMEM_offset_0_alias,@"STO_CUDA_RESERVED_SHARED STV_DEFAULT"
__nv_reservedSMEM_offset_0_alias:
	.zero		0
	.zero		64


//--------------------- .nv.global                --------------------------
	.section	.nv.global,"aw",@nobits
.nv.global:
	.type		_ZN86_INTERNAL_0e8feed4_50_flash_fwd_hdimall_bf16_paged_split_softcap_sm90_cu_ceb34e2a_36994cute1_E,@object
	.size		_ZN86_INTERNAL_0e8feed4_50_flash_fwd_hdimall_bf16_paged_split_softcap_sm90_cu_ceb34e2a_36994cute1_E,(_ZN86_INTERNAL_0e8feed4_50_flash_fwd_hdimall_bf16_paged_split_softcap_sm90_cu_ceb34e2a_36994cuda3std3__45__cpo6cbeginE - _ZN86_INTERNAL_0e8feed4_50_flash_fwd_hdimall_bf16_paged_split_softcap_sm90_cu_ceb34e2a_36994cute1_E)
_ZN86_INTERNAL_0e8feed4_50_flash_fwd_hdimall_bf16_paged_split_softcap_sm90_cu_ceb34e2a_36994cute1_E:
	.zero		1
	.type		_ZN86_INTERNAL_0e8feed4_50_flash_fwd_hdimall_bf16_paged_split_softcap_sm90_cu_ceb34e2a_36994cuda3std3__45__cpo6cbeginE,@object
	.size		_ZN86_INTERNAL_0e8feed4_50_flash_fwd_hdimall_bf16_paged_split_softcap_sm90_cu_ceb34e2a_36994cuda3std3__45__cpo6cbeginE,(_ZN86_INTERNAL_0e8feed4_50_flash_fwd_hdimall_bf16_paged_split_softcap_sm90_cu_ceb34e2a_36994cuda3std3__48in_placeE - _ZN86_INTERNAL_0e8feed4_50_flash_fwd_hdimall_bf16_paged_split_softcap_sm90_cu_ceb34e2a_36994cuda3std3__45__cpo6cbeginE)
_ZN86_INTERNAL_0e8feed4_50_flash_fwd_hdimall_bf16_paged_split_softcap_sm90_cu_ceb34e2a_36994cuda3std3__45__cpo6cbeginE:
	.zero		1
	.type		_ZN86_INTERNAL_0e8feed4_50_flash_fwd_hdimall_bf16_paged_split_softcap_sm90_cu_ceb34e2a_36994cuda3std3__48in_placeE,@object
	.size		_ZN86_INTERNAL_0e8feed4_50_flash_fwd_hdimall_bf16_paged_split_softcap_sm90_cu_ceb34e2a_36994cuda3std3__48in_placeE,(_ZN86_INTERNAL_0e8feed4_50_flash_fwd_hdimall_bf16_paged_split_softcap_sm90_cu_ceb34e2a_36994cuda3std6ranges3__45__cpo9iter_moveE - _ZN86_INTERNAL_0e8feed4_50_flash_fwd_hdimall_bf16_paged_split_softcap_sm90_cu_ceb34e2a_36994cuda3std3__48in_placeE)
_ZN86_INTERNAL_0e8feed4_50_flash_fwd_hdimall_bf16_paged_split_softcap_sm90_cu_ceb34e2a_36994cuda3std3__48in_placeE:
	.zero		1
	.type		_ZN86_INTERNAL_0e8feed4_50_flash_fwd_hdimall_bf16_paged_split_softcap_sm90_cu_ceb34e2a_36994cuda3std6ranges3__45__cpo9iter_moveE,@object
	.size		_ZN86_INTERNAL_0e8feed4_50_flash_fwd_hdimall_bf16_paged_split_softcap_sm90_cu_ceb34e2a_36994cuda3std6ranges3__45__cpo9iter_moveE,(_ZN86_INTERNAL_0e8feed4_50_flash_fwd_hdimall_bf16_paged_split_softcap_sm90_cu_ceb34e2a_36994cuda3std3__45__cpo5beginE - _ZN86_INTERNAL_0e8feed4_50_flash_fwd_hdimall_bf16_paged_split_softcap_sm90_cu_ceb34e2a_36994cuda3std6ranges3__45__cpo9iter_moveE)
_ZN86_INTERNAL_0e8feed4_50_flash_fwd_hdimall_bf16_paged_split_softcap_sm90_cu_ceb34e2a_36994cuda3std6ranges3__45__cpo9iter_moveE:
	.zero		1
	.type		_ZN86_INTERNAL_0e8feed4_50_flash_fwd_hdimall_bf16_paged_split_softcap_sm90_cu_ceb34e2a_36994cuda3std3__45__cpo5beginE,@object
	.size		_ZN86_INTERNAL_0e8feed4_50_flash_fwd_hdimall_bf16_paged_split_softcap_sm90_cu_ceb34e2a_36994cuda3std3__45__cpo5beginE,(_ZN86_INTERNAL_0e8feed4_50_flash_fwd_hdimall_bf16_paged_split_softcap_sm90_cu_ceb34e2a_36994cuda3std3__488_GLOBAL__N__0e8feed4_50_flash_fwd_hdimall_bf16_paged_split_softcap_sm90_cu_ceb34e2a_36996ignoreE - _ZN86_INTERNAL_0e8feed4_50_flash_fwd_hdimall_bf16_paged_split_softcap_sm90_cu_ceb34e2a_36994cuda3std3__45__cpo5beginE)
_ZN86_INTERNAL_0e8feed4_50_flash_fwd_hdimall_bf16_paged_split_softcap_sm90_cu_ceb34e2a_36994cuda3std3__45__cpo5beginE:
	.zero		1
	.type		_ZN86_INTERNAL_0e8feed4_50_flash_fwd_hdimall_bf16_paged_split_softcap_sm90_cu_ceb34e2a_36994cuda3std3__488_GLOBAL__N__0e8feed4_50_flash_fwd_hdimall_bf16_paged_split_softcap_sm90_cu_ceb34e2a_36996ignoreE,@object
	.size		_ZN86_INTERNAL_0e8feed4_50_flash_fwd_hdimall_bf16_paged_split_softcap_sm90_cu_ceb34e2a_36994cuda3std3__488_GLOBAL__N__0e8feed4_50_flash_fwd_hdimall_bf16_paged_split_softcap_sm90_cu_ceb34e2a_36996ignoreE,(_ZN86_INTERNAL_0e8feed4_50_flash_fwd_hdimall_bf16_paged_split_softcap_sm90_cu_ceb34e2a_36994cute7productE - _ZN86_INTERNAL_0e8feed4_50_flash_fwd_hdimall_bf16_paged_split_softcap_sm90_cu_ceb34e2a_36994cuda3std3__488_GLOBAL__N__0e8feed4_50_flash_fwd_hdimall_bf16_paged_split_softcap_sm90_cu_ceb34e2a_36996ignoreE)
_ZN86_INTERNAL_0e8feed4_50_flash_fwd_hdimall_bf16_paged_split_softcap_sm90_cu_ceb34e2a_36994cuda3std3__488_GLOBAL__N__0e8feed4_50_flash_fwd_hdimall_bf16_paged_split_softcap_sm90_cu_ceb34e2a_36996ignoreE:
	.zero		1
	.type		_ZN86_INTERNAL_0e8feed4_50_flash_fwd_hdimall_bf16_paged_split_softcap_sm90_cu_ceb34e2a_36994cute7productE,@object
	.size		_ZN86_INTERNAL_0e8feed4_50_flash_fwd_hdimall_bf16_paged_split_softcap_sm90_cu_ceb34e2a_36994cute7productE,(_ZN86_INTERNAL_0e8feed4_50_flash_fwd_hdimall_bf16_paged_split_softcap_sm90_cu_ceb34e2a_36994cuda3std3__45__cpo3endE - _ZN86_INTERNAL_0e8feed4_50_flash_fwd_hdimall_bf16_paged_split_softcap_sm90_cu_ceb34e2a_36994cute7productE)
_ZN86_INTERNAL_0e8feed4_50_flash_fwd_hdimall_bf16_paged_split_softcap_sm90_cu_ceb34e2a_36994cute7productE:
	.zero		1
	.type		_ZN86_INTERNAL_0e8feed4_50_flash_fwd_hdimall_bf16_paged_split_softcap_sm90_cu_ceb34e2a_36994cuda3std3__45__cpo3endE,@object
	.size		_ZN86_INTERNAL_0e8feed4_50_flash_fwd_hdimall_bf16_paged_split_softcap_sm90_cu_ceb34e2a_36994cuda3std3__45__cpo3endE,(_ZN86_INTERNAL_0e8feed4_50_flash_fwd_hdimall_bf16_paged_split_softcap_sm90_cu_ceb34e2a_36994cuda3std3__419piecewise_constructE - _ZN86_INTERNAL_0e8feed4_50_flash_fwd_hdimall_bf16_paged_split_softcap_sm90_cu_ceb34e2a_36994cuda3std3__45__cpo3endE)
_ZN86_INTERNAL_0e8feed4_50_flash_fwd_hdimall_bf16_paged_split_softcap_sm90_cu_ceb34e2a_36994cuda3std3__45__cpo3endE:
	.zero		1
	.type		_ZN86_INTERNAL_0e8feed4_50_flash_fwd_hdimall_bf16_paged_split_softcap_sm90_cu_ceb34e2a_36994cuda3std3__419piecewise_constructE,@object
	.size		_ZN86_INTERNAL_0e8feed4_50_flash_fwd_hdimall_bf16_paged_split_softcap_sm90_cu_ceb34e2a_36994cuda3std3__419piecewise_constructE,(_ZN86_INTERNAL_0e8feed4_50_flash_fwd_hdimall_bf16_paged_split_softcap_sm90_cu_ceb34e2a_36994cuda3std3__45__cpo4cendE - _ZN86_INTERNAL_0e8feed4_50_flash_fwd_hdimall_bf16_paged_split_softcap_sm90_cu_ceb34e2a_36994cuda3std3__419piecewise_constructE)
_ZN86_INTERNAL_0e8feed4_50_flash_fwd_hdimall_bf16_paged_split_softcap_sm90_cu_ceb34e2a_36994cuda3std3__419piecewise_constructE:
	.zero		1
	.type		_ZN86_INTERNAL_0e8feed4_50_flash_fwd_hdimall_bf16_paged_split_softcap_sm90_cu_ceb34e2a_36994cuda3std3__45__cpo4cendE,@object
	.size		_ZN86_INTERNAL_0e8feed4_50_flash_fwd_hdimall_bf16_paged_split_softcap_sm90_cu_ceb34e2a_36994cuda3std3__45__cpo4cendE,(_ZN86_INTERNAL_0e8feed4_50_flash_fwd_hdimall_bf16_paged_split_softcap_sm90_cu_ceb34e2a_36994cuda3std6ranges3__45__cpo4swapE - _ZN86_INTERNAL_0e8feed4_50_flash_fwd_hdimall_bf16_paged_split_softcap_sm90_cu_ceb34e2a_36994cuda3std3__45__cpo4cendE)
_ZN86_INTERNAL_0e8feed4_50_flash_fwd_hdimall_bf16_paged_split_softcap_sm90_cu_ceb34e2a_36994cuda3std3__45__cpo4cendE:
	.zero		1
	.type		_ZN86_INTERNAL_0e8feed4_50_flash_fwd_hdimall_bf16_paged_split_softcap_sm90_cu_ceb34e2a_36994cuda3std6ranges3__45__cpo4swapE,@object
	.size		_ZN86_INTERNAL_0e8feed4_50_flash_fwd_hdimall_bf16_paged_split_softcap_sm90_cu_ceb34e2a_36994cuda3std6ranges3__45__cpo4swapE,(.L_7 - _ZN86_INTERNAL_0e8feed4_50_flash_fwd_hdimall_bf16_paged_split_softcap_sm90_cu_ceb34e2a_36994cuda3std6ranges3__45__cpo4swapE)
_ZN86_INTERNAL_0e8feed4_50_flash_fwd_hdimall_bf16_paged_split_softcap_sm90_cu_ceb34e2a_36994cuda3std6ranges3__45__cpo4swapE:
	.zero		1
.L_7:


//--------------------- .nv.constant0._ZN7cutlass13device_kernelIN5flash11enable_sm90INS1_16FlashAttnFwdSm90INS1_25CollectiveMainloopFwdSm90ILi2EN4cute5tupleIJNS5_1CILi1EEES8_S8_EEENS6_IJNS7_ILi128EEENS7_ILi80EEENS7_ILi256EEEEEELi256ENS_10bfloat16_tEfNS_4arch4Sm90ELb0ELb0ELb1ELb0ELb1ELb0ELb0ELb1ELb1ELb1ELb1ELb0EEENS1_21CollectiveEpilogueFwdINS6_IJSA_SC_SB_EEES9_SE_SG_Li256ELb0ELb1ELb1ELb0EEENS1_19SingleTileSchedulerILb0ELb1ELb1ELi128EEEEEEEEEvNT_6ParamsE --------------------------
	.section	.nv.constant0._ZN7cutlass13device_kernelIN5flash11enable_sm90INS1_16FlashAttnFwdSm90INS1_25CollectiveMainloopFwdSm90ILi2EN4cute5tupleIJNS5_1CILi1EEES8_S8_EEENS6_IJNS7_ILi128EEENS7_ILi80EEENS7_ILi256EEEEEELi256ENS_10bfloat16_tEfNS_4arch4Sm90ELb0ELb0ELb1ELb0ELb1ELb0ELb0ELb1ELb1ELb1ELb1ELb0EEENS1_21CollectiveEpilogueFwdINS6_IJSA_SC_SB_EEES9_SE_SG_Li256ELb0ELb1ELb1ELb0EEENS1_19SingleTileSchedulerILb0ELb1ELb1ELi128EEEEEEEEEvNT_6ParamsE,"a",@progbits
	.sectionflags	@""
	.align	4
.nv.constant0._ZN7cutlass13device_kernelIN5flash11enable_sm90INS1_16FlashAttnFwdSm90INS1_25CollectiveMainloopFwdSm90ILi2EN4cute5tupleIJNS5_1CILi1EEES8_S8_EEENS6_IJNS7_ILi128EEENS7_ILi80EEENS7_ILi256EEEEEELi256ENS_10bfloat16_tEfNS_4arch4Sm90ELb0ELb0ELb1ELb0ELb1ELb0ELb0ELb1ELb1ELb1ELb1ELb0EEENS1_21CollectiveEpilogueFwdINS6_IJSA_SC_SB_EEES9_SE_SG_Li256ELb0ELb1ELb1ELb0EEENS1_19SingleTileSchedulerILb0ELb1ELb1ELi128EEEEEEEEEvNT_6ParamsE:
	.zero		3456


//--------------------- .nv.constant0._ZN7cutlass13device_kernelIN5flash11enable_sm90INS1_16FlashAttnFwdSm90INS1_25CollectiveMainloopFwdSm90ILi2EN4cute5tupleIJNS5_1CILi1EEES8_S8_EEENS6_IJNS7_ILi128EEENS7_ILi80EEENS7_ILi256EEEEEELi256ENS_10bfloat16_tEfNS_4arch4Sm90ELb0ELb0ELb1ELb1ELb1ELb0ELb0ELb1ELb1ELb1ELb1ELb0EEENS1_21CollectiveEpilogueFwdINS6_IJSA_SC_SB_EEES9_SE_SG_Li256ELb1ELb1ELb1ELb0EEENS1_36VarlenDynamicPersistentTileSchedulerILi128ELi80ELi256ELi128ELb1ELb1ELb1ELb0ELb1ELb1EEEEEEEEEvNT_6ParamsE --------------------------
	.section	.nv.constant0._ZN7cutlass13device_kernelIN5flash11enable_sm90INS1_16FlashAttnFwdSm90INS1_25CollectiveMainloopFwdSm90ILi2EN4cute5tupleIJNS5_1CILi1EEES8_S8_EEENS6_IJNS7_ILi128EEENS7_ILi80EEENS7_ILi256EEEEEELi256ENS_10bfloat16_tEfNS_4arch4Sm90ELb0ELb0ELb1ELb1ELb1ELb0ELb0ELb1ELb1ELb1ELb1ELb0EEENS1_21CollectiveEpilogueFwdINS6_IJSA_SC_SB_EEES9_SE_SG_Li256ELb1ELb1ELb1ELb0EEENS1_36VarlenDynamicPersistentTileSchedulerILi128ELi80ELi256ELi128ELb1ELb1ELb1ELb0ELb1ELb1EEEEEEEEEvNT_6ParamsE,"a",@progbits
	.sectionflags	@""
	.align	4
.nv.constant0._ZN7cutlass13device_kernelIN5flash11enable_sm90INS1_16FlashAttnFwdSm90INS1_25CollectiveMainloopFwdSm90ILi2EN4cute5tupleIJNS5_1CILi1EEES8_S8_EEENS6_IJNS7_ILi128EEENS7_ILi80EEENS7_ILi256EEEEEELi256ENS_10bfloat16_tEfNS_4arch4Sm90ELb0ELb0ELb1ELb1ELb1ELb0ELb0ELb1ELb1ELb1ELb1ELb0EEENS1_21CollectiveEpilogueFwdINS6_IJSA_SC_SB_EEES9_SE_SG_Li256ELb1ELb1ELb1ELb0EEENS1_36VarlenDynamicPersistentTileSchedulerILi128ELi80ELi256ELi128ELb1ELb1ELb1ELb0ELb1ELb1EEEEEEEEEvNT_6ParamsE:
	.zero		3584


//--------------------- .nv.constant0._ZN7cutlass13device_kernelIN5flash11enable_sm90INS1_16FlashAttnFwdSm90INS1_25CollectiveMainloopFwdSm90ILi2EN4cute5tupleIJNS5_1CILi1EEES8_S8_EEENS6_IJNS7_ILi128EEENS7_ILi80EEENS7_ILi256EEEEEELi256ENS_10bfloat16_tEfNS_4arch4Sm90ELb0ELb0ELb1ELb1ELb1ELb1ELb0ELb1ELb1ELb1ELb1ELb0EEENS1_21CollectiveEpilogueFwdINS6_IJSA_SC_SB_EEES9_SE_SG_Li256ELb1ELb1ELb1ELb0EEENS1_36VarlenDynamicPersistentTileSchedulerILi128ELi80ELi256ELi128ELb1ELb1ELb1ELb0ELb1ELb1EEEEEEEEEvNT_6ParamsE --------------------------
	.section	.nv.constant0._ZN7cutlass13device_kernelIN5flash11enable_sm90INS1_16FlashAttnFwdSm90INS1_25CollectiveMainloopFwdSm90ILi2EN4cute5tupleIJNS5_1CILi1EEES8_S8_EEENS6_IJNS7_ILi128EEENS7_ILi80EEENS7_ILi256EEEEEELi256ENS_10bfloat16_tEfNS_4arch4Sm90ELb0ELb0ELb1ELb1ELb1ELb1ELb0ELb1ELb1ELb1ELb1ELb0EEENS1_21CollectiveEpilogueFwdINS6_IJSA_SC_SB_EEES9_SE_SG_Li256ELb1ELb1ELb1ELb0EEENS1_36VarlenDynamicPersistentTileSchedulerILi128ELi80ELi256ELi128ELb1ELb1ELb1ELb0ELb1ELb1EEEEEEEEEvNT_6ParamsE,"a",@progbits
	.sectionflags	@""
	.align	4
.nv.constant0._ZN7cutlass13device_kernelIN5flash11enable_sm90INS1_16FlashAttnFwdSm90INS1_25CollectiveMainloopFwdSm90ILi2EN4cute5tupleIJNS5_1CILi1EEES8_S8_EEENS6_IJNS7_ILi128EEENS7_ILi80EEENS7_ILi256EEEEEELi256ENS_10bfloat16_tEfNS_4arch4Sm90ELb0ELb0ELb1ELb1ELb1ELb1ELb0ELb1ELb1ELb1ELb1ELb0EEENS1_21CollectiveEpilogueFwdINS6_IJSA_SC_SB_EEES9_SE_SG_Li256ELb1ELb1ELb1ELb0EEENS1_36VarlenDynamicPersistentTileSchedulerILi128ELi80ELi256ELi128ELb1ELb1ELb1ELb0ELb1ELb1EEEEEEEEEvNT_6ParamsE:
	.zero		3584


//--------------------- .nv.constant0._ZN7cutlass13device_kernelIN5flash11enable_sm90INS1_16FlashAttnFwdSm90INS1_25CollectiveMainloopFwdSm90ILi2EN4cute5tupleIJNS5_1CILi1EEES8_S8_EEENS6_IJNS7_ILi128EEENS7_ILi64EEENS7_ILi256EEEEEELi256ENS_10bfloat16_tEfNS_4arch4Sm90ELb0ELb1ELb1ELb0ELb1ELb0ELb0ELb1ELb1ELb1ELb1ELb0EEENS1_21CollectiveEpilogueFwdINS6_IJSA_SC_SB_EEES9_SE_SG_Li256ELb0ELb1ELb1ELb0EEENS1_19SingleTileSchedulerILb0ELb1ELb1ELi128EEEEEEEEEvNT_6ParamsE --------------------------
	.section	.nv.constant0._ZN7cutlass13device_kernelIN5flash11enable_sm90INS1_16FlashAttnFwdSm90INS1_25CollectiveMainloopFwdSm90ILi2EN4cute5tupleIJNS5_1CILi1EEES8_S8_EEENS6_IJNS7_ILi128EEENS7_ILi64EEENS7_ILi256EEEEEELi256ENS_10bfloat16_tEfNS_4arch4Sm90ELb0ELb1ELb1ELb0ELb1ELb0ELb0ELb1ELb1ELb1ELb1ELb0EEENS1_21CollectiveEpilogueFwdINS6_IJSA_SC_SB_EEES9_SE_SG_Li256ELb0ELb1ELb1ELb0EEENS1_19SingleTileSchedulerILb0ELb1ELb1ELi128EEEEEEEEEvNT_6ParamsE,"a",@progbits
	.sectionflags	@""
	.align	4
.nv.constant0._ZN7cutlass13device_kernelIN5flash11enable_sm90INS1_16FlashAttnFwdSm90INS1_25CollectiveMainloopFwdSm90ILi2EN4cute5tupleIJNS5_1CILi1EEES8_S8_EEENS6_IJNS7_ILi128EEENS7_ILi64EEENS7_ILi256EEEEEELi256ENS_10bfloat16_tEfNS_4arch4Sm90ELb0ELb1ELb1ELb0ELb1ELb0ELb0ELb1ELb1ELb1ELb1ELb0EEENS1_21CollectiveEpilogueFwdINS6_IJSA_SC_SB_EEES9_SE_SG_Li256ELb0ELb1ELb1ELb0EEENS1_19SingleTileSchedulerILb0ELb1ELb1ELi128EEEEEEEEEvNT_6ParamsE:
	.zero		3456


//--------------------- .nv.constant0._ZN7cutlass13device_kernelIN5flash11enable_sm90INS1_16FlashAttnFwdSm90INS1_25CollectiveMainloopFwdSm90ILi2EN4cute5tupleIJNS5_1CILi1EEES8_S8_EEENS6_IJNS7_ILi128EEENS7_ILi64EEENS7_ILi256EEEEEELi256ENS_10bfloat16_tEfNS_4arch4Sm90ELb0ELb1ELb1ELb1ELb1ELb0ELb0ELb1ELb1ELb1ELb1ELb0EEENS1_21CollectiveEpilogueFwdINS6_IJSA_SC_SB_EEES9_SE_SG_Li256ELb1ELb1ELb1ELb0EEENS1_36VarlenDynamicPersistentTileSchedulerILi128ELi64ELi256ELi128ELb1ELb1ELb1ELb1ELb0ELb1EEEEEEEEEvNT_6ParamsE --------------------------
	.section	.nv.constant0._ZN7cutlass13device_kernelIN5flash11enable_sm90INS1_16FlashAttnFwdSm90INS1_25CollectiveMainloopFwdSm90ILi2EN4cute5tupleIJNS5_1CILi1EEES8_S8_EEENS6_IJNS7_ILi128EEENS7_ILi64EEENS7_ILi256EEEEEELi256ENS_10bfloat16_tEfNS_4arch4Sm90ELb0ELb1ELb1ELb1ELb1ELb0ELb0ELb1ELb1ELb1ELb1ELb0EEENS1_21CollectiveEpilogueFwdINS6_IJSA_SC_SB_EEES9_SE_SG_Li256ELb1ELb1ELb1ELb0EEENS1_36VarlenDynamicPersistentTileSchedulerILi128ELi64ELi256ELi128ELb1ELb1ELb1ELb1ELb0ELb1EEEEEEEEEvNT_6ParamsE,"a",@progbits
	.sectionflags	@""
	.align	4
.nv.constant0._ZN7cutlass13device_kernelIN5flash11enable_sm90INS1_16FlashAttnFwdSm90INS1_25CollectiveMainloopFwdSm90ILi2EN4cute5tupleIJNS5_1CILi1EEES8_S8_EEENS6_IJNS7_ILi128EEENS7_ILi64EEENS7_ILi256EEEEEELi256ENS_10bfloat16_tEfNS_4arch4Sm90ELb0ELb1ELb1ELb1ELb1ELb0ELb0ELb1ELb1ELb1ELb1ELb0EEENS1_21CollectiveEpilogueFwdINS6_IJSA_SC_SB_EEES9_SE_SG_Li256ELb1ELb1ELb1ELb0EEENS1_36VarlenDynamicPersistentTileSchedulerILi128ELi64ELi256ELi128ELb1ELb1ELb1ELb1ELb0ELb1EEEEEEEEEvNT_6ParamsE:
	.zero		3584


//--------------------- .nv.constant0._ZN7cutlass13device_kernelIN5flash11enable_sm90INS1_16FlashAttnFwdSm90INS1_25CollectiveMainloopFwdSm90ILi2EN4cute5tupleIJNS5_1CILi1EEES8_S8_EEENS6_IJNS7_ILi128EEENS7_ILi64EEENS7_ILi256EEEEEELi256ENS_10bfloat16_tEfNS_4arch4Sm90ELb0ELb1ELb1ELb1ELb1ELb1ELb0ELb1ELb1ELb1ELb1ELb0EEENS1_21CollectiveEpilogueFwdINS6_IJSA_SC_SB_EEES9_SE_SG_Li256ELb1ELb1ELb1ELb0EEENS1_36VarlenDynamicPersistentTileSchedulerILi128ELi64ELi256ELi128ELb1ELb1ELb1ELb1ELb0ELb1EEEEEEEEEvNT_6ParamsE --------------------------
	.section	.nv.constant0._ZN7cutlass13device_kernelIN5flash11enable_sm90INS1_16FlashAttnFwdSm90INS1_25CollectiveMainloopFwdSm90ILi2EN4cute5tupleIJNS5_1CILi1EEES8_S8_EEENS6_IJNS7_ILi128EEENS7_ILi64EEENS7_ILi256EEEEEELi256ENS_10bfloat16_tEfNS_4arch4Sm90ELb0ELb1ELb1ELb1ELb1ELb1ELb0ELb1ELb1ELb1ELb1ELb0EEENS1_21CollectiveEpilogueFwdINS6_IJSA_SC_SB_EEES9_SE_SG_Li256ELb1ELb1ELb1ELb0EEENS1_36VarlenDynamicPersistentTileSchedulerILi128ELi64ELi256ELi128ELb1ELb1ELb1ELb1ELb0ELb1EEEEEEEEEvNT_6ParamsE,"a",@progbits
	.sectionflags	@""
	.align	4
.nv.constant0._ZN7cutlass13device_kernelIN5flash11enable_sm90INS1_16FlashAttnFwdSm90INS1_25CollectiveMainloopFwdSm90ILi2EN4cute5tupleIJNS5_1CILi1EEES8_S8_EEENS6_IJNS7_ILi128EEENS7_ILi64EEENS7_ILi256EEEEEELi256ENS_10bfloat16_tEfNS_4arch4Sm90ELb0ELb1ELb1ELb1ELb1ELb1ELb0ELb1ELb1ELb1ELb1ELb0EEENS1_21CollectiveEpilogueFwdINS6_IJSA_SC_SB_EEES9_SE_SG_Li256ELb1ELb1ELb1ELb0EEENS1_36VarlenDynamicPersistentTileSchedulerILi128ELi64ELi256ELi128ELb1ELb1ELb1ELb1ELb0ELb1EEEEEEEEEvNT_6ParamsE:
	.zero		3584


//--------------------- .nv.constant0._ZN7cutlass13device_kernelIN5flash11enable_sm90INS1_16FlashAttnFwdSm90INS1_25CollectiveMainloopFwdSm90ILi2EN4cute5tupleIJNS5_1CILi1EEES8_S8_EEENS6_IJNS7_ILi128EEENS7_ILi80EEENS7_ILi256EEEEEELi256ENS_10bfloat16_tEfNS_4arch4Sm90ELb1ELb0ELb1ELb0ELb1ELb0ELb0ELb1ELb1ELb1ELb1ELb0EEENS1_21CollectiveEpilogueFwdINS6_IJSA_SC_SB_EEES9_SE_SG_Li256ELb0ELb1ELb1ELb0EEENS1_19SingleTileSchedulerILb0ELb1ELb1ELi128EEEEEEEEEvNT_6ParamsE --------------------------
	.section	.nv.constant0._ZN7cutlass13device_kernelIN5flash11enable_sm90INS1_16FlashAttnFwdSm90INS1_25CollectiveMainloopFwdSm90ILi2EN4cute5tupleIJNS5_1CILi1EEES8_S8_EEENS6_IJNS7_ILi128EEENS7_ILi80EEENS7_ILi256EEEEEELi256ENS_10bfloat16_tEfNS_4arch4Sm90ELb1ELb0ELb1ELb0ELb1ELb0ELb0ELb1ELb1ELb1ELb1ELb0EEENS1_21CollectiveEpilogueFwdINS6_IJSA_SC_SB_EEES9_SE_SG_Li256ELb0ELb1ELb1ELb0EEENS1_19SingleTileSchedulerILb0ELb1ELb1ELi128EEEEEEEEEvNT_6ParamsE,"a",@progbits
	.sectionflags	@""
	.align	4
.nv.constant0._ZN7cutlass13device_kernelIN5flash11enable_sm90INS1_16FlashAttnFwdSm90INS1_25CollectiveMainloopFwdSm90ILi2EN4cute5tupleIJNS5_1CILi1EEES8_S8_EEENS6_IJNS7_ILi128EEENS7_ILi80EEENS7_ILi256EEEEEELi256ENS_10bfloat16_tEfNS_4arch4Sm90ELb1ELb0ELb1ELb0ELb1ELb0ELb0ELb1ELb1ELb1ELb1ELb0EEENS1_21CollectiveEpilogueFwdINS6_IJSA_SC_SB_EEES9_SE_SG_Li256ELb0ELb1ELb1ELb0EEENS1_19SingleTileSchedulerILb0ELb1ELb1ELi128EEEEEEEEEvNT_6ParamsE:
	.zero		3456


//--------------------- .nv.constant0._ZN7cutlass13device_kernelIN5flash11enable_sm90INS1_16FlashAttnFwdSm90INS1_25CollectiveMainloopFwdSm90ILi2EN4cute5tupleIJNS5_1CILi1EEES8_S8_EEENS6_IJNS7_ILi128EEENS7_ILi80EEENS7_ILi256EEEEEELi256ENS_10bfloat16_tEfNS_4arch4Sm90ELb1ELb0ELb1ELb1ELb1ELb0ELb0ELb1ELb1ELb1ELb1ELb0EEENS1_21CollectiveEpilogueFwdINS6_IJSA_SC_SB_EEES9_SE_SG_Li256ELb1ELb1ELb1ELb0EEENS1_36VarlenDynamicPersistentTileSchedulerILi128ELi80ELi256ELi128ELb1ELb1ELb1ELb1ELb1ELb1EEEEEEEEEvNT_6ParamsE --------------------------
	.section	.nv.constant0._ZN7cutlass13device_kernelIN5flash11enable_sm90INS1_16FlashAttnFwdSm90INS1_25CollectiveMainloopFwdSm90ILi2EN4cute5tupleIJNS5_1CILi1EEES8_S8_EEENS6_IJNS7_ILi128EEENS7_ILi80EEENS7_ILi256EEEEEELi256ENS_10bfloat16_tEfNS_4arch4Sm90ELb1ELb0ELb1ELb1ELb1ELb0ELb0ELb1ELb1ELb1ELb1ELb0EEENS1_21CollectiveEpilogueFwdINS6_IJSA_SC_SB_EEES9_SE_SG_Li256ELb1ELb1ELb1ELb0EEENS1_36VarlenDynamicPersistentTileSchedulerILi128ELi80ELi256ELi128ELb1ELb1ELb1ELb1ELb1ELb1EEEEEEEEEvNT_6ParamsE,"a",@progbits
	.sectionflags	@""
	.align	4
.nv.constant0._ZN7cutlass13device_kernelIN5flash11enable_sm90INS1_16FlashAttnFwdSm90INS1_25CollectiveMainloopFwdSm90ILi2EN4cute5tupleIJNS5_1CILi1EEES8_S8_EEENS6_IJNS7_ILi128EEENS7_ILi80EEENS7_ILi256EEEEEELi256ENS_10bfloat16_tEfNS_4arch4Sm90ELb1ELb0ELb1ELb1ELb1ELb0ELb0ELb1ELb1ELb1ELb1ELb0EEENS1_21CollectiveEpilogueFwdINS6_IJSA_SC_SB_EEES9_SE_SG_Li256ELb1ELb1ELb1ELb0EEENS1_36VarlenDynamicPersistentTileSchedulerILi128ELi80ELi256ELi128ELb1ELb1ELb1ELb1ELb1ELb1EEEEEEEEEvNT_6ParamsE:
	.zero		3584


//--------------------- .nv.constant0._ZN7cutlass13device_kernelIN5flash11enable_sm90INS1_16FlashAttnFwdSm90INS1_25CollectiveMainloopFwdSm90ILi2EN4cute5tupleIJNS5_1CILi1EEES8_S8_EEENS6_IJNS7_ILi128EEENS7_ILi80EEENS7_ILi256EEEEEELi256ENS_10bfloat16_tEfNS_4arch4Sm90ELb1ELb0ELb1ELb1ELb1ELb1ELb0ELb1ELb1ELb1ELb1ELb0EEENS1_21CollectiveEpilogueFwdINS6_IJSA_SC_SB_EEES9_SE_SG_Li256ELb1ELb1ELb1ELb0EEENS1_36VarlenDynamicPersistentTileSchedulerILi128ELi80ELi256ELi128ELb1ELb1ELb1ELb1ELb1ELb1EEEEEEEEEvNT_6ParamsE --------------------------
	.section	.nv.constant0._ZN7cutlass13device_kernelIN5flash11enable_sm90INS1_16FlashAttnFwdSm90INS1_25CollectiveMainloopFwdSm90ILi2EN4cute5tupleIJNS5_1CILi1EEES8_S8_EEENS6_IJNS7_ILi128EEENS7_ILi80EEENS7_ILi256EEEEEELi256ENS_10bfloat16_tEfNS_4arch4Sm90ELb1ELb0ELb1ELb1ELb1ELb1ELb0ELb1ELb1ELb1ELb1ELb0EEENS1_21CollectiveEpilogueFwdINS6_IJSA_SC_SB_EEES9_SE_SG_Li256ELb1ELb1ELb1ELb0EEENS1_36VarlenDynamicPersistentTileSchedulerILi128ELi80ELi256ELi128ELb1ELb1ELb1ELb1ELb1ELb1EEEEEEEEEvNT_6ParamsE,"a",@progbits
	.sectionflags	@""
	.align	4
.nv.constant0._ZN7cutlass13device_kernelIN5flash11enable_sm90INS1_16FlashAttnFwdSm90INS1_25CollectiveMainloopFwdSm90ILi2EN4cute5tupleIJNS5_1CILi1EEES8_S8_EEENS6_IJNS7_ILi128EEENS7_ILi80EEENS7_ILi256EEEEEELi256ENS_10bfloat16_tEfNS_4arch4Sm90ELb1ELb0ELb1ELb1ELb1ELb1ELb0ELb1ELb1ELb1ELb1ELb0EEENS1_21CollectiveEpilogueFwdINS6_IJSA_SC_SB_EEES9_SE_SG_Li256ELb1ELb1ELb1ELb0EEENS1_36VarlenDynamicPersistentTileSchedulerILi128ELi80ELi256ELi128ELb1ELb1ELb1ELb1ELb1ELb1EEEEEEEEEvNT_6ParamsE:
	.zero		3584


//--------------------- .nv.constant0._ZN7cutlass13device_kernelIN5flash11enable_sm90INS1_16FlashAttnFwdSm90INS1_25CollectiveMainloopFwdSm90ILi2EN4cute5tupleIJNS5_1CILi1EEES8_S8_EEENS6_IJNS7_ILi128EEENS7_ILi96EEENS7_ILi192EEEEEELi192ENS_10bfloat16_tEfNS_4arch4Sm90ELb0ELb0ELb1ELb0ELb1ELb0ELb0ELb1ELb1ELb1ELb1ELb0EEENS1_21CollectiveEpilogueFwdINS6_IJSA_SC_SB_EEES9_SE_SG_Li256ELb0ELb1ELb1ELb0EEENS1_19SingleTileSchedulerILb0ELb1ELb1ELi128EEEEEEEEEvNT_6ParamsE --------------------------
	.section	.nv.constant0._ZN7cutlass13device_kernelIN5flash11enable_sm90INS1_16FlashAttnFwdSm90INS1_25CollectiveMainloopFwdSm90ILi2EN4cute5tupleIJNS5_1CILi1EEES8_S8_EEENS6_IJNS7_ILi128EEENS7_ILi96EEENS7_ILi192EEEEEELi192ENS_10bfloat16_tEfNS_4arch4Sm90ELb0ELb0ELb1ELb0ELb1ELb0ELb0ELb1ELb1ELb1ELb1ELb0EEENS1_21CollectiveEpilogueFwdINS6_IJSA_SC_SB_EEES9_SE_SG_Li256ELb0ELb1ELb1ELb0EEENS1_19SingleTileSchedulerILb0ELb1ELb1ELi128EEEEEEEEEvNT_6ParamsE,"a",@progbits
	.sectionflags	@""
	.align	4
.nv.constant0._ZN7cutlass13device_kernelIN5flash11enable_sm90INS1_16FlashAttnFwdSm90INS1_25CollectiveMainloopFwdSm90ILi2EN4cute5tupleIJNS5_1CILi1EEES8_S8_EEENS6_IJNS7_ILi128EEENS7_ILi96EEENS7_ILi192EEEEEELi192ENS_10bfloat16_tEfNS_4arch4Sm90ELb0ELb0ELb1ELb0ELb1ELb0ELb0ELb1ELb1ELb1ELb1ELb0EEENS1_21CollectiveEpilogueFwdINS6_IJSA_SC_SB_EEES9_SE_SG_Li256ELb0ELb1ELb1ELb0EEENS1_19SingleTileSchedulerILb0ELb1ELb1ELi128EEEEEEEEEvNT_6ParamsE:
	.zero		3456


//--------------------- .nv.constant0._ZN7cutlass13device_kernelIN5flash11enable_sm90INS1_16FlashAttnFwdSm90INS1_25CollectiveMainloopFwdSm90ILi2EN4cute5tupleIJNS5_1CILi1EEES8_S8_EEENS6_IJNS7_ILi128EEENS7_ILi96EEENS7_ILi192EEEEEELi192ENS_10bfloat16_tEfNS_4arch4Sm90ELb0ELb0ELb1ELb1ELb1ELb0ELb0ELb1ELb1ELb1ELb1ELb0EEENS1_21CollectiveEpilogueFwdINS6_IJSA_SC_SB_EEES9_SE_SG_Li256ELb1ELb1ELb1ELb0EEENS1_36VarlenDynamicPersistentTileSchedulerILi128ELi96ELi256ELi128ELb1ELb1ELb1ELb0ELb1ELb1EEEEEEEEEvNT_6ParamsE --------------------------
	.section	.nv.constant0._ZN7cutlass13device_kernelIN5flash11enable_sm90INS1_16FlashAttnFwdSm90INS1_25CollectiveMainloopFwdSm90ILi2EN4cute5tupleIJNS5_1CILi1EEES8_S8_EEENS6_IJNS7_ILi128EEENS7_ILi96EEENS7_ILi192EEEEEELi192ENS_10bfloat16_tEfNS_4arch4Sm90ELb0ELb0ELb1ELb1ELb1ELb0ELb0ELb1ELb1ELb1ELb1ELb0EEENS1_21CollectiveEpilogueFwdINS6_IJSA_SC_SB_EEES9_SE_SG_Li256ELb1ELb1ELb1ELb0EEENS1_36VarlenDynamicPersistentTileSchedulerILi128ELi96ELi256ELi128ELb1ELb1ELb1ELb0ELb1ELb1EEEEEEEEEvNT_6ParamsE,"a",@progbits
	.sectionflags	@""
	.align	4
.nv.constant0._ZN7cutlass13device_kernelIN5flash11enable_sm90INS1_16FlashAttnFwdSm90INS1_25CollectiveMainloopFwdSm90ILi2EN4cute5tupleIJNS5_1CILi1EEES8_S8_EEENS6_IJNS7_ILi128EEENS7_ILi96EEENS7_ILi192EEEEEELi192ENS_10bfloat16_tEfNS_4arch4Sm90ELb0ELb0ELb1ELb1ELb1ELb0ELb0ELb1ELb1ELb1ELb1ELb0EEENS1_21CollectiveEpilogueFwdINS6_IJSA_SC_SB_EEES9_SE_SG_Li256ELb1ELb1ELb1ELb0EEENS1_36VarlenDynamicPersistentTileSchedulerILi128ELi96ELi256ELi128ELb1ELb1ELb1ELb0ELb1ELb1EEEEEEEEEvNT_6ParamsE:
	.zero		3584


//--------------------- .nv.constant0._ZN7cutlass13device_kernelIN5flash11enable_sm90INS1_16FlashAttnFwdSm90INS1_25CollectiveMainloopFwdSm90ILi2EN4cute5tupleIJNS5_1CILi1EEES8_S8_EEENS6_IJNS7_ILi128EEENS7_ILi96EEENS7_ILi192EEEEEELi192ENS_10bfloat16_tEfNS_4arch4Sm90ELb0ELb0ELb1ELb1ELb1ELb1ELb0ELb1ELb1ELb1ELb1ELb0EEENS1_21CollectiveEpilogueFwdINS6_IJSA_SC_SB_EEES9_SE_SG_Li256ELb1ELb1ELb1ELb0EEENS1_36VarlenDynamicPersistentTileSchedulerILi128ELi96ELi256ELi128ELb1ELb1ELb1ELb0ELb1ELb1EEEEEEEEEvNT_6ParamsE --------------------------
	.section	.nv.constant0._ZN7cutlass13device_kernelIN5flash11enable_sm90INS1_16FlashAttnFwdSm90INS1_25CollectiveMainloopFwdSm90ILi2EN4cute5tupleIJNS5_1CILi1EEES8_S8_EEENS6_IJNS7_ILi128EEENS7_ILi96EEENS7_ILi192EEEEEELi192ENS_10bfloat16_tEfNS_4arch4Sm90ELb0ELb0ELb1ELb1ELb1ELb1ELb0ELb1ELb1ELb1ELb1ELb0EEENS1_21CollectiveEpilogueFwdINS6_IJSA_SC_SB_EEES9_SE_SG_Li256ELb1ELb1ELb1ELb0EEENS1_36VarlenDynamicPersistentTileSchedulerILi128ELi96ELi256ELi128ELb1ELb1ELb1ELb0ELb1ELb1EEEEEEEEEvNT_6ParamsE,"a",@progbits
	.sectionflags	@""
	.align	4
.nv.constant0._ZN7cutlass13device_kernelIN5flash11enable_sm90INS1_16FlashAttnFwdSm90INS1_25CollectiveMainloopFwdSm90ILi2EN4cute5tupleIJNS5_1CILi1EEES8_S8_EEENS6_IJNS7_ILi128EEENS7_ILi96EEENS7_ILi192EEEEEELi192ENS_10bfloat16_tEfNS_4arch4Sm90ELb0ELb0ELb1ELb1ELb1ELb1ELb0ELb1ELb1ELb1ELb1ELb0EEENS1_21CollectiveEpilogueFwdINS6_IJSA_SC_SB_EEES9_SE_SG_Li256ELb1ELb1ELb1ELb0EEENS1_36VarlenDynamicPersistentTileSchedulerILi128ELi96ELi256ELi128ELb1ELb1ELb1ELb0ELb1ELb1EEEEEEEEEvNT_6ParamsE:
	.zero		3584


//--------------------- .nv.constant0._ZN7cutlass13device_kernelIN5flash11enable_sm90INS1_16FlashAttnFwdSm90INS1_25CollectiveMainloopFwdSm90ILi2EN4cute5tupleIJNS5_1CILi1EEES8_S8_EEENS6_IJNS7_ILi128EEENS7_ILi96EEENS7_ILi192EEEEEELi192ENS_10bfloat16_tEfNS_4arch4Sm90ELb0ELb1ELb1ELb0ELb1ELb0ELb0ELb1ELb1ELb1ELb1ELb0EEENS1_21CollectiveEpilogueFwdINS6_IJSA_SC_SB_EEES9_SE_SG_Li256ELb0ELb1ELb1ELb0EEENS1_19SingleTileSchedulerILb0ELb1ELb1ELi128EEEEEEEEEvNT_6ParamsE --------------------------
	.section	.nv.constant0._ZN7cutlass13device_kernelIN5flash11enable_sm90INS1_16FlashAttnFwdSm90INS1_25CollectiveMainloopFwdSm90ILi2EN4cute5tupleIJNS5_1CILi1EEES8_S8_EEENS6_IJNS7_ILi128EEENS7_ILi96EEENS7_ILi192EEEEEELi192ENS_10bfloat16_tEfNS_4arch4Sm90ELb0ELb1ELb1ELb0ELb1ELb0ELb0ELb1ELb1ELb1ELb1ELb0EEENS1_21CollectiveEpilogueFwdINS6_IJSA_SC_SB_EEES9_SE_SG_Li256ELb0ELb1ELb1ELb0EEENS1_19SingleTileSchedulerILb0ELb1ELb1ELi128EEEEEEEEEvNT_6ParamsE,"a",@progbits
	.sectionflags	@""
	.align	4
.nv.constant0._ZN7cutlass13device_kernelIN5flash11enable_sm90INS1_16FlashAttnFwdSm90INS1_25CollectiveMainloopFwdSm90ILi2EN4cute5tupleIJNS5_1CILi1EEES8_S8_EEENS6_IJNS7_ILi128EEENS7_ILi96EEENS7_ILi192EEEEEELi192ENS_10bfloat16_tEfNS_4arch4Sm90ELb0ELb1ELb1ELb0ELb1ELb0ELb0ELb1ELb1ELb1ELb1ELb0EEENS1_21CollectiveEpilogueFwdINS6_IJSA_SC_SB_EEES9_SE_SG_Li256ELb0ELb1ELb1ELb0EEENS1_19SingleTileSchedulerILb0ELb1ELb1ELi128EEEEEEEEEvNT_6ParamsE:
	.zero		3456


//--------------------- .nv.constant0._ZN7cutlass13device_kernelIN5flash11enable_sm90INS1_16FlashAttnFwdSm90INS1_25CollectiveMainloopFwdSm90ILi2EN4cute5tupleIJNS5_1CILi1EEES8_S8_EEENS6_IJNS7_ILi128EEENS7_ILi96EEENS7_ILi192EEEEEELi192ENS_10bfloat16_tEfNS_4arch4Sm90ELb0ELb1ELb1ELb1ELb1ELb0ELb0ELb1ELb1ELb1ELb1ELb0EEENS1_21CollectiveEpilogueFwdINS6_IJSA_SC_SB_EEES9_SE_SG_Li256ELb1ELb1ELb1ELb0EEENS1_36VarlenDynamicPersistentTileSchedulerILi128ELi96ELi256ELi128ELb1ELb1ELb1ELb1ELb0ELb1EEEEEEEEEvNT_6ParamsE --------------------------
	.section	.nv.constant0._ZN7cutlass13device_kernelIN5flash11enable_sm90INS1_16FlashAttnFwdSm90INS1_25CollectiveMainloopFwdSm90ILi2EN4cute5tupleIJNS5_1CILi1EEES8_S8_EEENS6_IJNS7_ILi128EEENS7_ILi96EEENS7_ILi192EEEEEELi192ENS_10bfloat16_tEfNS_4arch4Sm90ELb0ELb1ELb1ELb1ELb1ELb0ELb0ELb1ELb1ELb1ELb1ELb0EEENS1_21CollectiveEpilogueFwdINS6_IJSA_SC_SB_EEES9_SE_SG_Li256ELb1ELb1ELb1ELb0EEENS1_36VarlenDynamicPersistentTileSchedulerILi128ELi96ELi256ELi128ELb1ELb1ELb1ELb1ELb0ELb1EEEEEEEEEvNT_6ParamsE,"a",@progbits
	.sectionflags	@""
	.align	4
.nv.constant0._ZN7cutlass13device_kernelIN5flash11enable_sm90INS1_16FlashAttnFwdSm90INS1_25CollectiveMainloopFwdSm90ILi2EN4cute5tupleIJNS5_1CILi1EEES8_S8_EEENS6_IJNS7_ILi128EEENS7_ILi96EEENS7_ILi192EEEEEELi192ENS_10bfloat16_tEfNS_4arch4Sm90ELb0ELb1ELb1ELb1ELb1ELb0ELb0ELb1ELb1ELb1ELb1ELb0EEENS1_21CollectiveEpilogueFwdINS6_IJSA_SC_SB_EEES9_SE_SG_Li256ELb1ELb1ELb1ELb0EEENS1_36VarlenDynamicPersistentTileSchedulerILi128ELi96ELi256ELi128ELb1ELb1ELb1ELb1ELb0ELb1EEEEEEEEEvNT_6ParamsE:
	.zero		3584


//--------------------- .nv.constant0._ZN7cutlass13device_kernelIN5flash11enable_sm90INS1_16FlashAttnFwdSm90INS1_25CollectiveMainloopFwdSm90ILi2EN4cute5tupleIJNS5_1CILi1EEES8_S8_EEENS6_IJNS7_ILi128EEENS7_ILi96EEENS7_ILi192EEEEEELi192ENS_10bfloat16_tEfNS_4arch4Sm90ELb0ELb1ELb1ELb1ELb1ELb1ELb0ELb1ELb1ELb1ELb1ELb0EEENS1_21CollectiveEpilogueFwdINS6_IJSA_SC_SB_EEES9_SE_SG_Li256ELb1ELb1ELb1ELb0EEENS1_36VarlenDynamicPersistentTileSchedulerILi128ELi96ELi256ELi128ELb1ELb1ELb1ELb1ELb0ELb1EEEEEEEEEvNT_6ParamsE --------------------------
	.section	.nv.constant0._ZN7cutlass13device_kernelIN5flash11enable_sm90INS1_16FlashAttnFwdSm90INS1_25CollectiveMainloopFwdSm90ILi2EN4cute5tupleIJNS5_1CILi1EEES8_S8_EEENS6_IJNS7_ILi128EEENS7_ILi96EEENS7_ILi192EEEEEELi192ENS_10bfloat16_tEfNS_4arch4Sm90ELb0ELb1ELb1ELb1ELb1ELb1ELb0ELb1ELb1ELb1ELb1ELb0EEENS1_21CollectiveEpilogueFwdINS6_IJSA_SC_SB_EEES9_SE_SG_Li256ELb1ELb1ELb1ELb0EEENS1_36VarlenDynamicPersistentTileSchedulerILi128ELi96ELi256ELi128ELb1ELb1ELb1ELb1ELb0ELb1EEEEEEEEEvNT_6ParamsE,"a",@progbits
	.sectionflags	@""
	.align	4
.nv.constant0._ZN7cutlass13device_kernelIN5flash11enable_sm90INS1_16FlashAttnFwdSm90INS1_25CollectiveMainloopFwdSm90ILi2EN4cute5tupleIJNS5_1CILi1EEES8_S8_EEENS6_IJNS7_ILi128EEENS7_ILi96EEENS7_ILi192EEEEEELi192ENS_10bfloat16_tEfNS_4arch4Sm90ELb0ELb1ELb1ELb1ELb1ELb1ELb0ELb1ELb1ELb1ELb1ELb0EEENS1_21CollectiveEpilogueFwdINS6_IJSA_SC_SB_EEES9_SE_SG_Li256ELb1ELb1ELb1ELb0EEENS1_36VarlenDynamicPersistentTileSchedulerILi128ELi96ELi256ELi128ELb1ELb1ELb1ELb1ELb0ELb1EEEEEEEEEvNT_6ParamsE:
	.zero		3584


//--------------------- .nv.constant0._ZN7cutlass13device_kernelIN5flash11enable_sm90INS1_16FlashAttnFwdSm90INS1_25CollectiveMainloopFwdSm90ILi2EN4cute5tupleIJNS5_1CILi1EEES8_S8_EEENS6_IJNS7_ILi128EEENS7_ILi96EEENS7_ILi192EEEEEELi192ENS_10bfloat16_tEfNS_4arch4Sm90ELb1ELb0ELb1ELb0ELb1ELb0ELb0ELb1ELb1ELb1ELb1ELb0EEENS1_21CollectiveEpilogueFwdINS6_IJSA_SC_SB_EEES9_SE_SG_Li256ELb0ELb1ELb1ELb0EEENS1_19SingleTileSchedulerILb0ELb1ELb1ELi128EEEEEEEEEvNT_6ParamsE --------------------------
	.section	.nv.constant0._ZN7cutlass13device_kernelIN5flash11enable_sm90INS1_16FlashAttnFwdSm90INS1_25CollectiveMainloopFwdSm90ILi2EN4cute5tupleIJNS5_1CILi1EEES8_S8_EEENS6_IJNS7_ILi128EEENS7_ILi96EEENS7_ILi192EEEEEELi192ENS_10bfloat16_tEfNS_4arch4Sm90ELb1ELb0ELb1ELb0ELb1ELb0ELb0ELb1ELb1ELb1ELb1ELb0EEENS1_21CollectiveEpilogueFwdINS6_IJSA_SC_SB_EEES9_SE_SG_Li256ELb0ELb1ELb1ELb0EEENS1_19SingleTileSchedulerILb0ELb1ELb1ELi128EEEEEEEEEvNT_6ParamsE,"a",@progbits
	.sectionflags	@""
	.align	4
.nv.constant0._ZN7cutlass13device_kernelIN5flash11enable_sm90INS1_16FlashAttnFwdSm90INS1_25CollectiveMainloopFwdSm90ILi2EN4cute5tupleIJNS5_1CILi1EEES8_S8_EEENS6_IJNS7_ILi128EEENS7_ILi96EEENS7_ILi192EEEEEELi192ENS_10bfloat16_tEfNS_4arch4Sm90ELb1ELb0ELb1ELb0ELb1ELb0ELb0ELb1ELb1ELb1ELb1ELb0EEENS1_21CollectiveEpilogueFwdINS6_IJSA_SC_SB_EEES9_SE_SG_Li256ELb0ELb1ELb1ELb0EEENS1_19SingleTileSchedulerILb0ELb1ELb1ELi128EEEEEEEEEvNT_6ParamsE:
	.zero		3456


//--------------------- .nv.constant0._ZN7cutlass13device_kernelIN5flash11enable_sm90INS1_16FlashAttnFwdSm90INS1_25CollectiveMainloopFwdSm90ILi2EN4cute5tupleIJNS5_1CILi1EEES8_S8_EEENS6_IJNS7_ILi128EEENS7_ILi96EEENS7_ILi192EEEEEELi192ENS_10bfloat16_tEfNS_4arch4Sm90ELb1ELb0ELb1ELb1ELb1ELb0ELb0ELb1ELb1ELb1ELb1ELb0EEENS1_21CollectiveEpilogueFwdINS6_IJSA_SC_SB_EEES9_SE_SG_Li256ELb1ELb1ELb1ELb0EEENS1_36VarlenDynamicPersistentTileSchedulerILi128ELi96ELi256ELi128ELb1ELb1ELb1ELb1ELb1ELb1EEEEEEEEEvNT_6ParamsE --------------------------
	.section	.nv.constant0._ZN7cutlass13device_kernelIN5flash11enable_sm90INS1_16FlashAttnFwdSm90INS1_25CollectiveMainloopFwdSm90ILi2EN4cute5tupleIJNS5_1CILi1EEES8_S8_EEENS6_IJNS7_ILi128EEENS7_ILi96EEENS7_ILi192EEEEEELi192ENS_10bfloat16_tEfNS_4arch4Sm90ELb1ELb0ELb1ELb1ELb1ELb0ELb0ELb1ELb1ELb1ELb1ELb0EEENS1_21CollectiveEpilogueFwdINS6_IJSA_SC_SB_EEES9_SE_SG_Li256ELb1ELb1ELb1ELb0EEENS1_36VarlenDynamicPersistentTileSchedulerILi128ELi96ELi256ELi128ELb1ELb1ELb1ELb1ELb1ELb1EEEEEEEEEvNT_6ParamsE,"a",@progbits
	.sectionflags	@""
	.align	4
.nv.constant0._ZN7cutlass13device_kernelIN5flash11enable_sm90INS1_16FlashAttnFwdSm90INS1_25CollectiveMainloopFwdSm90ILi2EN4cute5tupleIJNS5_1CILi1EEES8_S8_EEENS6_IJNS7_ILi128EEENS7_ILi96EEENS7_ILi192EEEEEELi192ENS_10bfloat16_tEfNS_4arch4Sm90ELb1ELb0ELb1ELb1ELb1ELb0ELb0ELb1ELb1ELb1ELb1ELb0EEENS1_21CollectiveEpilogueFwdINS6_IJSA_SC_SB_EEES9_SE_SG_Li256ELb1ELb1ELb1ELb0EEENS1_36VarlenDynamicPersistentTileSchedulerILi128ELi96ELi256ELi128ELb1ELb1ELb1ELb1ELb1ELb1EEEEEEEEEvNT_6ParamsE:
	.zero		3584


//--------------------- .nv.constant0._ZN7cutlass13device_kernelIN5flash11enable_sm90INS1_16FlashAttnFwdSm90INS1_25CollectiveMainloopFwdSm90ILi2EN4cute5tupleIJNS5_1CILi1EEES8_S8_EEENS6_IJNS7_ILi128EEENS7_ILi96EEENS7_ILi192EEEEEELi192ENS_10bfloat16_tEfNS_4arch4Sm90ELb1ELb0ELb1ELb1ELb1ELb1ELb0ELb1ELb1ELb1ELb1ELb0EEENS1_21CollectiveEpilogueFwdINS6_IJSA_SC_SB_EEES9_SE_SG_Li256ELb1ELb1ELb1ELb0EEENS1_36VarlenDynamicPersistentTileSchedulerILi128ELi96ELi256ELi128ELb1ELb1ELb1ELb1ELb1ELb1EEEEEEEEEvNT_6ParamsE --------------------------
	.section	.nv.constant0._ZN7cutlass13device_kernelIN5flash11enable_sm90INS1_16FlashAttnFwdSm90INS1_25CollectiveMainloopFwdSm90ILi2EN4cute5tupleIJNS5_1CILi1EEES8_S8_EEENS6_IJNS7_ILi128EEENS7_ILi96EEENS7_ILi192EEEEEELi192ENS_10bfloat16_tEfNS_4arch4Sm90ELb1ELb0ELb1ELb1ELb1ELb1ELb0ELb1ELb1ELb1ELb1ELb0EEENS1_21CollectiveEpilogueFwdINS6_IJSA_SC_SB_EEES9_SE_SG_Li256ELb1ELb1ELb1ELb0EEENS1_36VarlenDynamicPersistentTileSchedulerILi128ELi96ELi256ELi128ELb1ELb1ELb1ELb1ELb1ELb1EEEEEEEEEvNT_6ParamsE,"a",@progbits
	.sectionflags	@""
	.align	4
.nv.constant0._ZN7cutlass13device_kernelIN5flash11enable_sm90INS1_16FlashAttnFwdSm90INS1_25CollectiveMainloopFwdSm90ILi2EN4cute5tupleIJNS5_1CILi1EEES8_S8_EEENS6_IJNS7_ILi128EEENS7_ILi96EEENS7_ILi192EEEEEELi192ENS_10bfloat16_tEfNS_4arch4Sm90ELb1ELb0ELb1ELb1ELb1ELb1ELb0ELb1ELb1ELb1ELb1ELb0EEENS1_21CollectiveEpilogueFwdINS6_IJSA_SC_SB_EEES9_SE_SG_Li256ELb1ELb1ELb1ELb0EEENS1_36VarlenDynamicPersistentTileSchedulerILi128ELi96ELi256ELi128ELb1ELb1ELb1ELb1ELb1ELb1EEEEEEEEEvNT_6ParamsE:
	.zero		3584


//--------------------- .nv.constant0._ZN7cutlass13device_kernelIN5flash11enable_sm90INS1_16FlashAttnFwdSm90INS1_25CollectiveMainloopFwdSm90ILi2EN4cute5tupleIJNS5_1CILi1EEES8_S8_EEENS6_IJNS7_ILi128EEESA_SA_EEELi128ENS_10bfloat16_tEfNS_4arch4Sm90ELb0ELb0ELb1ELb0ELb1ELb0ELb0ELb1ELb1ELb1ELb1ELb0EEENS1_21CollectiveEpilogueFwdISB_S9_SC_SE_Li256ELb0ELb1ELb1ELb0EEENS1_19SingleTileSchedulerILb0ELb1ELb1ELi128EEEEEEEEEvNT_6ParamsE --------------------------
	.section	.nv.constant0._ZN7cutlass13device_kernelIN5flash11enable_sm90INS1_16FlashAttnFwdSm90INS1_25CollectiveMainloopFwdSm90ILi2EN4cute5tupleIJNS5_1CILi1EEES8_S8_EEENS6_IJNS7_ILi128EEESA_SA_EEELi128ENS_10bfloat16_tEfNS_4arch4Sm90ELb0ELb0ELb1ELb0ELb1ELb0ELb0ELb1ELb1ELb1ELb1ELb0EEENS1_21CollectiveEpilogueFwdISB_S9_SC_SE_Li256ELb0ELb1ELb1ELb0EEENS1_19SingleTileSchedulerILb0ELb1ELb1ELi128EEEEEEEEEvNT_6ParamsE,"a",@progbits
	.sectionflags	@""
	.align	4
.nv.constant0._ZN7cutlass13device_kernelIN5flash11enable_sm90INS1_16FlashAttnFwdSm90INS1_25CollectiveMainloopFwdSm90ILi2EN4cute5tupleIJNS5_1CILi1EEES8_S8_EEENS6_IJNS7_ILi128EEESA_SA_EEELi128ENS_10bfloat16_tEfNS_4arch4Sm90ELb0ELb0ELb1ELb0ELb1ELb0ELb0ELb1ELb1ELb1ELb1ELb0EEENS1_21CollectiveEpilogueFwdISB_S9_SC_SE_Li256ELb0ELb1ELb1ELb0EEENS1_19SingleTileSchedulerILb0ELb1ELb1ELi128EEEEEEEEEvNT_6ParamsE:
	.zero		3456


//--------------------- .nv.constant0._ZN7cutlass13device_kernelIN5flash11enable_sm90INS1_16FlashAttnFwdSm90INS1_25CollectiveMainloopFwdSm90ILi2EN4cute5tupleIJNS5_1CILi1EEES8_S8_EEENS6_IJNS7_ILi128EEESA_SA_EEELi128ENS_10bfloat16_tEfNS_4arch4Sm90ELb0ELb0ELb1ELb1ELb1ELb0ELb0ELb1ELb1ELb1ELb1ELb0EEENS1_21CollectiveEpilogueFwdISB_S9_SC_SE_Li256ELb1ELb1ELb1ELb0EEENS1_36VarlenDynamicPersistentTileSchedulerILi128ELi128ELi256ELi128ELb1ELb1ELb1ELb0ELb1ELb1EEEEEEEEEvNT_6ParamsE --------------------------
	.section	.nv.constant0._ZN7cutlass13device_kernelIN5flash11enable_sm90INS1_16FlashAttnFwdSm90INS1_25CollectiveMainloopFwdSm90ILi2EN4cute5tupleIJNS5_1CILi1EEES8_S8_EEENS6_IJNS7_ILi128EEESA_SA_EEELi128ENS_10bfloat16_tEfNS_4arch4Sm90ELb0ELb0ELb1ELb1ELb1ELb0ELb0ELb1ELb1ELb1ELb1ELb0EEENS1_21CollectiveEpilogueFwdISB_S9_SC_SE_Li256ELb1ELb1ELb1ELb0EEENS1_36VarlenDynamicPersistentTileSchedulerILi128ELi128ELi256ELi128ELb1ELb1ELb1ELb0ELb1ELb1EEEEEEEEEvNT_6ParamsE,"a",@progbits
	.sectionflags	@""
	.align	4
.nv.constant0._ZN7cutlass13device_kernelIN5flash11enable_sm90INS1_16FlashAttnFwdSm90INS1_25CollectiveMainloopFwdSm90ILi2EN4cute5tupleIJNS5_1CILi1EEES8_S8_EEENS6_IJNS7_ILi128EEESA_SA_EEELi128ENS_10bfloat16_tEfNS_4arch4Sm90ELb0ELb0ELb1ELb1ELb1ELb0ELb0ELb1ELb1ELb1ELb1ELb0EEENS1_21CollectiveEpilogueFwdISB_S9_SC_SE_Li256ELb1ELb1ELb1ELb0EEENS1_36VarlenDynamicPersistentTileSchedulerILi128ELi128ELi256ELi128ELb1ELb1ELb1ELb0ELb1ELb1EEEEEEEEEvNT_6ParamsE:
	.zero		3584


//--------------------- .nv.constant0._ZN7cutlass13device_kernelIN5flash11enable_sm90INS1_16FlashAttnFwdSm90INS1_25CollectiveMainloopFwdSm90ILi2EN4cute5tupleIJNS5_1CILi1EEES8_S8_EEENS6_IJNS7_ILi128EEESA_SA_EEELi128ENS_10bfloat16_tEfNS_4arch4Sm90ELb0ELb0ELb1ELb1ELb1ELb1ELb0ELb1ELb1ELb1ELb1ELb0EEENS1_21CollectiveEpilogueFwdISB_S9_SC_SE_Li256ELb1ELb1ELb1ELb0EEENS1_36VarlenDynamicPersistentTileSchedulerILi128ELi128ELi256ELi128ELb1ELb1ELb1ELb0ELb1ELb1EEEEEEEEEvNT_6ParamsE --------------------------
	.section	.nv.constant0._ZN7cutlass13device_kernelIN5flash11enable_sm90INS1_16FlashAttnFwdSm90INS1_25CollectiveMainloopFwdSm90ILi2EN4cute5tupleIJNS5_1CILi1EEES8_S8_EEENS6_IJNS7_ILi128EEESA_SA_EEELi128ENS_10bfloat16_tEfNS_4arch4Sm90ELb0ELb0ELb1ELb1ELb1ELb1ELb0ELb1ELb1ELb1ELb1ELb0EEENS1_21CollectiveEpilogueFwdISB_S9_SC_SE_Li256ELb1ELb1ELb1ELb0EEENS1_36VarlenDynamicPersistentTileSchedulerILi128ELi128ELi256ELi128ELb1ELb1ELb1ELb0ELb1ELb1EEEEEEEEEvNT_6ParamsE,"a",@progbits
	.sectionflags	@""
	.align	4
.nv.constant0._ZN7cutlass13device_kernelIN5flash11enable_sm90INS1_16FlashAttnFwdSm90INS1_25CollectiveMainloopFwdSm90ILi2EN4cute5tupleIJNS5_1CILi1EEES8_S8_EEENS6_IJNS7_ILi128EEESA_SA_EEELi128ENS_10bfloat16_tEfNS_4arch4Sm90ELb0ELb0ELb1ELb1ELb1ELb1ELb0ELb1ELb1ELb1ELb1ELb0EEENS1_21CollectiveEpilogueFwdISB_S9_SC_SE_Li256ELb1ELb1ELb1ELb0EEENS1_36VarlenDynamicPersistentTileSchedulerILi128ELi128ELi256ELi128ELb1ELb1ELb1ELb0ELb1ELb1EEEEEEEEEvNT_6ParamsE:
	.zero		3584


//--------------------- .nv.constant0._ZN7cutlass13device_kernelIN5flash11enable_sm90INS1_16FlashAttnFwdSm90INS1_25CollectiveMainloopFwdSm90ILi2EN4cute5tupleIJNS5_1CILi1EEES8_S8_EEENS6_IJNS7_ILi128EEESA_SA_EEELi128ENS_10bfloat16_tEfNS_4arch4Sm90ELb0ELb1ELb1ELb0ELb1ELb0ELb0ELb1ELb1ELb1ELb1ELb0EEENS1_21CollectiveEpilogueFwdISB_S9_SC_SE_Li256ELb0ELb1ELb1ELb0EEENS1_19SingleTileSchedulerILb0ELb1ELb1ELi128EEEEEEEEEvNT_6ParamsE --------------------------
	.section	.nv.constant0._ZN7cutlass13device_kernelIN5flash11enable_sm90INS1_16FlashAttnFwdSm90INS1_25CollectiveMainloopFwdSm90ILi2EN4cute5tupleIJNS5_1CILi1EEES8_S8_EEENS6_IJNS7_ILi128EEESA_SA_EEELi128ENS_10bfloat16_tEfNS_4arch4Sm90ELb0ELb1ELb1ELb0ELb1ELb0ELb0ELb1ELb1ELb1ELb1ELb0EEENS1_21CollectiveEpilogueFwdISB_S9_SC_SE_Li256ELb0ELb1ELb1ELb0EEENS1_19SingleTileSchedulerILb0ELb1ELb1ELi128EEEEEEEEEvNT_6ParamsE,"a",@progbits
	.sectionflags	@""
	.align	4
.nv.constant0._ZN7cutlass13device_kernelIN5flash11enable_sm90INS1_16FlashAttnFwdSm90INS1_25CollectiveMainloopFwdSm90ILi2EN4cute5tupleIJNS5_1CILi1EEES8_S8_EEENS6_IJNS7_ILi128EEESA_SA_EEELi128ENS_10bfloat16_tEfNS_4arch4Sm90ELb0ELb1ELb1ELb0ELb1ELb0ELb0ELb1ELb1ELb1ELb1ELb0EEENS1_21CollectiveEpilogueFwdISB_S9_SC_SE_Li256ELb0ELb1ELb1ELb0EEENS1_19SingleTileSchedulerILb0ELb1ELb1ELi128EEEEEEEEEvNT_6ParamsE:
	.zero		3456


//--------------------- .nv.constant0._ZN7cutlass13device_kernelIN5flash11enable_sm90INS1_16FlashAttnFwdSm90INS1_25CollectiveMainloopFwdSm90ILi2EN4cute5tupleIJNS5_1CILi1EEES8_S8_EEENS6_IJNS7_ILi128EEESA_SA_EEELi128ENS_10bfloat16_tEfNS_4arch4Sm90ELb0ELb1ELb1ELb1ELb1ELb0ELb0ELb1ELb1ELb1ELb1ELb0EEENS1_21CollectiveEpilogueFwdISB_S9_SC_SE_Li256ELb1ELb1ELb1ELb0EEENS1_36VarlenDynamicPersistentTileSchedulerILi128ELi128ELi256ELi128ELb1ELb1ELb1ELb1ELb0ELb1EEEEEEEEEvNT_6ParamsE --------------------------
	.section	.nv.constant0._ZN7cutlass13device_kernelIN5flash11enable_sm90INS1_16FlashAttnFwdSm90INS1_25CollectiveMainloopFwdSm90ILi2EN4cute5tupleIJNS5_1CILi1EEES8_S8_EEENS6_IJNS7_ILi128EEESA_SA_EEELi128ENS_10bfloat16_tEfNS_4arch4Sm90ELb0ELb1ELb1ELb1ELb1ELb0ELb0ELb1ELb1ELb1ELb1ELb0EEENS1_21CollectiveEpilogueFwdISB_S9_SC_SE_Li256ELb1ELb1ELb1ELb0EEENS1_36VarlenDynamicPersistentTileSchedulerILi128ELi128ELi256ELi128ELb1ELb1ELb1ELb1ELb0ELb1EEEEEEEEEvNT_6ParamsE,"a",@progbits
	.sectionflags	@""
	.align	4
.nv.constant0._ZN7cutlass13device_kernelIN5flash11enable_sm90INS1_16FlashAttnFwdSm90INS1_25CollectiveMainloopFwdSm90ILi2EN4cute5tupleIJNS5_1CILi1EEES8_S8_EEENS6_IJNS7_ILi128EEESA_SA_EEELi128ENS_10bfloat16_tEfNS_4arch4Sm90ELb0ELb1ELb1ELb1ELb1ELb0ELb0ELb1ELb1ELb1ELb1ELb0EEENS1_21CollectiveEpilogueFwdISB_S9_SC_SE_Li256ELb1ELb1ELb1ELb0EEENS1_36VarlenDynamicPersistentTileSchedulerILi128ELi128ELi256ELi128ELb1ELb1ELb1ELb1ELb0ELb1EEEEEEEEEvNT_6ParamsE:
	.zero		3584


//--------------------- .nv.constant0._ZN7cutlass13device_kernelIN5flash11enable_sm90INS1_16FlashAttnFwdSm90INS1_25CollectiveMainloopFwdSm90ILi2EN4cute5tupleIJNS5_1CILi1EEES8_S8_EEENS6_IJNS7_ILi128EEESA_SA_EEELi128ENS_10bfloat16_tEfNS_4arch4Sm90ELb0ELb1ELb1ELb1ELb1ELb1ELb0ELb1ELb1ELb1ELb1ELb0EEENS1_21CollectiveEpilogueFwdISB_S9_SC_SE_Li256ELb1ELb1ELb1ELb0EEENS1_36VarlenDynamicPersistentTileSchedulerILi128ELi128ELi256ELi128ELb1ELb1ELb1ELb1ELb0ELb1EEEEEEEEEvNT_6ParamsE --------------------------
	.section	.nv.constant0._ZN7cutlass13device_kernelIN5flash11enable_sm90INS1_16FlashAttnFwdSm90INS1_25CollectiveMainloopFwdSm90ILi2EN4cute5tupleIJNS5_1CILi1EEES8_S8_EEENS6_IJNS7_ILi128EEESA_SA_EEELi128ENS_10bfloat16_tEfNS_4arch4Sm90ELb0ELb1ELb1ELb1ELb1ELb1ELb0ELb1ELb1ELb1ELb1ELb0EEENS1_21CollectiveEpilogueFwdISB_S9_SC_SE_Li256ELb1ELb1ELb1ELb0EEENS1_36VarlenDynamicPersistentTileSchedulerILi128ELi128ELi256ELi128ELb1ELb1ELb1ELb1ELb0ELb1EEEEEEEEEvNT_6ParamsE,"a",@progbits
	.sectionflags	@""
	.align	4
.nv.constant0._ZN7cutlass13device_kernelIN5flash11enable_sm90INS1_16FlashAttnFwdSm90INS1_25CollectiveMainloopFwdSm90ILi2EN4cute5tupleIJNS5_1CILi1EEES8_S8_EEENS6_IJNS7_ILi128EEESA_SA_EEELi128ENS_10bfloat16_tEfNS_4arch4Sm90ELb0ELb1ELb1ELb1ELb1ELb1ELb0ELb1ELb1ELb1ELb1ELb0EEENS1_21CollectiveEpilogueFwdISB_S9_SC_SE_Li256ELb1ELb1ELb1ELb0EEENS1_36VarlenDynamicPersistentTileSchedulerILi128ELi128ELi256ELi128ELb1ELb1ELb1ELb1ELb0ELb1EEEEEEEEEvNT_6ParamsE:
	.zero		3584


//--------------------- .nv.constant0._ZN7cutlass13device_kernelIN5flash11enable_sm90INS1_16FlashAttnFwdSm90INS1_25CollectiveMainloopFwdSm90ILi2EN4cute5tupleIJNS5_1CILi1EEES8_S8_EEENS6_IJNS7_ILi128EEESA_SA_EEELi128ENS_10bfloat16_tEfNS_4arch4Sm90ELb1ELb0ELb1ELb0ELb1ELb0ELb0ELb1ELb1ELb1ELb1ELb0EEENS1_21CollectiveEpilogueFwdISB_S9_SC_SE_Li256ELb0ELb1ELb1ELb0EEENS1_19SingleTileSchedulerILb0ELb1ELb1ELi128EEEEEEEEEvNT_6ParamsE --------------------------
	.section	.nv.constant0._ZN7cutlass13device_kernelIN5flash11enable_sm90INS1_16FlashAttnFwdSm90INS1_25CollectiveMainloopFwdSm90ILi2EN4cute5tupleIJNS5_1CILi1EEES8_S8_EEENS6_IJNS7_ILi128EEESA_SA_EEELi128ENS_10bfloat16_tEfNS_4arch4Sm90ELb1ELb0ELb1ELb0ELb1ELb0ELb0ELb1ELb1ELb1ELb1ELb0EEENS1_21CollectiveEpilogueFwdISB_S9_SC_SE_Li256ELb0ELb1ELb1ELb0EEENS1_19SingleTileSchedulerILb0ELb1ELb1ELi128EEEEEEEEEvNT_6ParamsE,"a",@progbits
	.sectionflags	@""
	.align	4
.nv.constant0._ZN7cutlass13device_kernelIN5flash11enable_sm90INS1_16FlashAttnFwdSm90INS1_25CollectiveMainloopFwdSm90ILi2EN4cute5tupleIJNS5_1CILi1EEES8_S8_EEENS6_IJNS7_ILi128EEESA_SA_EEELi128ENS_10bfloat16_tEfNS_4arch4Sm90ELb1ELb0ELb1ELb0ELb1ELb0ELb0ELb1ELb1ELb1ELb1ELb0EEENS1_21CollectiveEpilogueFwdISB_S9_SC_SE_Li256ELb0ELb1ELb1ELb0EEENS1_19SingleTileSchedulerILb0ELb1ELb1ELi128EEEEEEEEEvNT_6ParamsE:
	.zero		3456


//--------------------- .nv.constant0._ZN7cutlass13device_kernelIN5flash11enable_sm90INS1_16FlashAttnFwdSm90INS1_25CollectiveMainloopFwdSm90ILi2EN4cute5tupleIJNS5_1CILi1EEES8_S8_EEENS6_IJNS7_ILi128EEESA_SA_EEELi128ENS_10bfloat16_tEfNS_4arch4Sm90ELb1ELb0ELb1ELb1ELb1ELb0ELb0ELb1ELb1ELb1ELb1ELb0EEENS1_21CollectiveEpilogueFwdISB_S9_SC_SE_Li256ELb1ELb1ELb1ELb0EEENS1_36VarlenDynamicPersistentTileSchedulerILi128ELi128ELi256ELi128ELb1ELb1ELb1ELb1ELb1ELb1EEEEEEEEEvNT_6ParamsE --------------------------
	.section	.nv.constant0._ZN7cutlass13device_kernelIN5flash11enable_sm90INS1_16FlashAttnFwdSm90INS1_25CollectiveMainloopFwdSm90ILi2EN4cute5tupleIJNS5_1CILi1EEES8_S8_EEENS6_IJNS7_ILi128EEESA_SA_EEELi128ENS_10bfloat16_tEfNS_4arch4Sm90ELb1ELb0ELb1ELb1ELb1ELb0ELb0ELb1ELb1ELb1ELb1ELb0EEENS1_21CollectiveEpilogueFwdISB_S9_SC_SE_Li256ELb1ELb1ELb1ELb0EEENS1_36VarlenDynamicPersistentTileSchedulerILi128ELi128ELi256ELi128ELb1ELb1ELb1ELb1ELb1ELb1EEEEEEEEEvNT_6ParamsE,"a",@progbits
	.sectionflags	@""
	.align	4
.nv.constant0._ZN7cutlass13device_kernelIN5flash11enable_sm90INS1_16FlashAttnFwdSm90INS1_25CollectiveMainloopFwdSm90ILi2EN4cute5tupleIJNS5_1CILi1EEES8_S8_EEENS6_IJNS7_ILi128EEESA_SA_EEELi128ENS_10bfloat16_tEfNS_4arch4Sm90ELb1ELb0ELb1ELb1ELb1ELb0ELb0ELb1ELb1ELb1ELb1ELb0EEENS1_21CollectiveEpilogueFwdISB_S9_SC_SE_Li256ELb1ELb1ELb1ELb0EEENS1_36VarlenDynamicPersistentTileSchedulerILi128ELi128ELi256ELi128ELb1ELb1ELb1ELb1ELb1ELb1EEEEEEEEEvNT_6ParamsE:
	.zero		3584


//--------------------- .nv.constant0._ZN7cutlass13device_kernelIN5flash11enable_sm90INS1_16FlashAttnFwdSm90INS1_25CollectiveMainloopFwdSm90ILi2EN4cute5tupleIJNS5_1CILi1EEES8_S8_EEENS6_IJNS7_ILi128EEESA_SA_EEELi128ENS_10bfloat16_tEfNS_4arch4Sm90ELb1ELb0ELb1ELb1ELb1ELb1ELb0ELb1ELb1ELb1ELb1ELb0EEENS1_21CollectiveEpilogueFwdISB_S9_SC_SE_Li256ELb1ELb1ELb1ELb0EEENS1_36VarlenDynamicPersistentTileSchedulerILi128ELi128ELi256ELi128ELb1ELb1ELb1ELb1ELb1ELb1EEEEEEEEEvNT_6ParamsE --------------------------
	.section	.nv.constant0._ZN7cutlass13device_kernelIN5flash11enable_sm90INS1_16FlashAttnFwdSm90INS1_25CollectiveMainloopFwdSm90ILi2EN4cute5tupleIJNS5_1CILi1EEES8_S8_EEENS6_IJNS7_ILi128EEESA_SA_EEELi128ENS_10bfloat16_tEfNS_4arch4Sm90ELb1ELb0ELb1ELb1ELb1ELb1ELb0ELb1ELb1ELb1ELb1ELb0EEENS1_21CollectiveEpilogueFwdISB_S9_SC_SE_Li256ELb1ELb1ELb1ELb0EEENS1_36VarlenDynamicPersistentTileSchedulerILi128ELi128ELi256ELi128ELb1ELb1ELb1ELb1ELb1ELb1EEEEEEEEEvNT_6ParamsE,"a",@progbits
	.sectionflags	@""
	.align	4
.nv.constant0._ZN7cutlass13device_kernelIN5flash11enable_sm90INS1_16FlashAttnFwdSm90INS1_25CollectiveMainloopFwdSm90ILi2EN4cute5tupleIJNS5_1CILi1EEES8_S8_EEENS6_IJNS7_ILi128EEESA_SA_EEELi128ENS_10bfloat16_tEfNS_4arch4Sm90ELb1ELb0ELb1ELb1ELb1ELb1ELb0ELb1ELb1ELb1ELb1ELb0EEENS1_21CollectiveEpilogueFwdISB_S9_SC_SE_Li256ELb1ELb1ELb1ELb0EEENS1_36VarlenDynamicPersistentTileSchedulerILi128ELi128ELi256ELi128ELb1ELb1ELb1ELb1ELb1ELb1EEEEEEEEEvNT_6ParamsE:
	.zero		3584


//--------------------- .nv.constant0._ZN7cutlass13device_kernelIN5flash11enable_sm90INS1_16FlashAttnFwdSm90INS1_25CollectiveMainloopFwdSm90ILi2EN4cute5tupleIJNS5_1CILi1EEES8_S8_EEENS6_IJNS7_ILi192EEENS7_ILi128EEENS7_ILi96EEEEEELi96ENS_10bfloat16_tEfNS_4arch4Sm90ELb0ELb0ELb1ELb0ELb1ELb0ELb0ELb0ELb1ELb1ELb1ELb0EEENS1_21CollectiveEpilogueFwdINS6_IJSA_SC_SB_EEES9_SE_SG_Li384ELb0ELb1ELb1ELb0EEENS1_19SingleTileSchedulerILb0ELb1ELb1ELi192EEEEEEEEEvNT_6ParamsE --------------------------
	.section	.nv.constant0._ZN7cutlass13device_kernelIN5flash11enable_sm90INS1_16FlashAttnFwdSm90INS1_25CollectiveMainloopFwdSm90ILi2EN4cute5tupleIJNS5_1CILi1EEES8_S8_EEENS6_IJNS7_ILi192EEENS7_ILi128EEENS7_ILi96EEEEEELi96ENS_10bfloat16_tEfNS_4arch4Sm90ELb0ELb0ELb1ELb0ELb1ELb0ELb0ELb0ELb1ELb1ELb1ELb0EEENS1_21CollectiveEpilogueFwdINS6_IJSA_SC_SB_EEES9_SE_SG_Li384ELb0ELb1ELb1ELb0EEENS1_19SingleTileSchedulerILb0ELb1ELb1ELi192EEEEEEEEEvNT_6ParamsE,"a",@progbits
	.sectionflags	@""
	.align	4
.nv.constant0._ZN7cutlass13device_kernelIN5flash11enable_sm90INS1_16FlashAttnFwdSm90INS1_25CollectiveMainloopFwdSm90ILi2EN4cute5tupleIJNS5_1CILi1EEES8_S8_EEENS6_IJNS7_ILi192EEENS7_ILi128EEENS7_ILi96EEEEEELi96ENS_10bfloat16_tEfNS_4arch4Sm90ELb0ELb0ELb1ELb0ELb1ELb0ELb0ELb0ELb1ELb1ELb1ELb0EEENS1_21CollectiveEpilogueFwdINS6_IJSA_SC_SB_EEES9_SE_SG_Li384ELb0ELb1ELb1ELb0EEENS1_19SingleTileSchedulerILb0ELb1ELb1ELi192EEEEEEEEEvNT_6ParamsE:
	.zero		3456


//--------------------- .nv.constant0._ZN7cutlass13device_kernelIN5flash11enable_sm90INS1_16FlashAttnFwdSm90INS1_25CollectiveMainloopFwdSm90ILi2EN4cute5tupleIJNS5_1CILi1EEES8_S8_EEENS6_IJNS7_ILi192EEENS7_ILi128EEENS7_ILi96EEEEEELi96ENS_10bfloat16_tEfNS_4arch4Sm90ELb0ELb0ELb1ELb1ELb1ELb0ELb0ELb0ELb1ELb1ELb1ELb0EEENS1_21CollectiveEpilogueFwdINS6_IJSA_SC_SB_EEES9_SE_SG_Li384ELb1ELb1ELb1ELb0EEENS1_36VarlenDynamicPersistentTileSchedulerILi192ELi128ELi384ELi128ELb1ELb1ELb1ELb0ELb1ELb1EEEEEEEEEvNT_6ParamsE --------------------------
	.section	.nv.constant0._ZN7cutlass13device_kernelIN5flash11enable_sm90INS1_16FlashAttnFwdSm90INS1_25CollectiveMainloopFwdSm90ILi2EN4cute5tupleIJNS5_1CILi1EEES8_S8_EEENS6_IJNS7_ILi192EEENS7_ILi128EEENS7_ILi96EEEEEELi96ENS_10bfloat16_tEfNS_4arch4Sm90ELb0ELb0ELb1ELb1ELb1ELb0ELb0ELb0ELb1ELb1ELb1ELb0EEENS1_21CollectiveEpilogueFwdINS6_IJSA_SC_SB_EEES9_SE_SG_Li384ELb1ELb1ELb1ELb0EEENS1_36VarlenDynamicPersistentTileSchedulerILi192ELi128ELi384ELi128ELb1ELb1ELb1ELb0ELb1ELb1EEEEEEEEEvNT_6ParamsE,"a",@progbits
	.sectionflags	@""
	.align	4
.nv.constant0._ZN7cutlass13device_kernelIN5flash11enable_sm90INS1_16FlashAttnFwdSm90INS1_25CollectiveMainloopFwdSm90ILi2EN4cute5tupleIJNS5_1CILi1EEES8_S8_EEENS6_IJNS7_ILi192EEENS7_ILi128EEENS7_ILi96EEEEEELi96ENS_10bfloat16_tEfNS_4arch4Sm90ELb0ELb0ELb1ELb1ELb1ELb0ELb0ELb0ELb1ELb1ELb1ELb0EEENS1_21CollectiveEpilogueFwdINS6_IJSA_SC_SB_EEES9_SE_SG_Li384ELb1ELb1ELb1ELb0EEENS1_36VarlenDynamicPersistentTileSchedulerILi192ELi128ELi384ELi128ELb1ELb1ELb1ELb0ELb1ELb1EEEEEEEEEvNT_6ParamsE:
	.zero		3584


//--------------------- .nv.constant0._ZN7cutlass13device_kernelIN5flash11enable_sm90INS1_16FlashAttnFwdSm90INS1_25CollectiveMainloopFwdSm90ILi2EN4cute5tupleIJNS5_1CILi1EEES8_S8_EEENS6_IJNS7_ILi192EEENS7_ILi128EEENS7_ILi96EEEEEELi96ENS_10bfloat16_tEfNS_4arch4Sm90ELb0ELb0ELb1ELb1ELb1ELb1ELb0ELb0ELb1ELb1ELb1ELb0EEENS1_21CollectiveEpilogueFwdINS6_IJSA_SC_SB_EEES9_SE_SG_Li384ELb1ELb1ELb1ELb0EEENS1_36VarlenDynamicPersistentTileSchedulerILi192ELi128ELi384ELi128ELb1ELb1ELb1ELb0ELb1ELb1EEEEEEEEEvNT_6ParamsE --------------------------
	.section	.nv.constant0._ZN7cutlass13device_kernelIN5flash11enable_sm90INS1_16FlashAttnFwdSm90INS1_25CollectiveMainloopFwdSm90ILi2EN4cute5tupleIJNS5_1CILi1EEES8_S8_EEENS6_IJNS7_ILi192EEENS7_ILi128EEENS7_ILi96EEEEEELi96ENS_10bfloat16_tEfNS_4arch4Sm90ELb0ELb0ELb1ELb1ELb1ELb1ELb0ELb0ELb1ELb1ELb1ELb0EEENS1_21CollectiveEpilogueFwdINS6_IJSA_SC_SB_EEES9_SE_SG_Li384ELb1ELb1ELb1ELb0EEENS1_36VarlenDynamicPersistentTileSchedulerILi192ELi128ELi384ELi128ELb1ELb1ELb1ELb0ELb1ELb1EEEEEEEEEvNT_6ParamsE,"a",@progbits
	.sectionflags	@""
	.align	4
.nv.constant0._ZN7cutlass13device_kernelIN5flash11enable_sm90INS1_16FlashAttnFwdSm90INS1_25CollectiveMainloopFwdSm90ILi2EN4cute5tupleIJNS5_1CILi1EEES8_S8_EEENS6_IJNS7_ILi192EEENS7_ILi128EEENS7_ILi96EEEEEELi96ENS_10bfloat16_tEfNS_4arch4Sm90ELb0ELb0ELb1ELb1ELb1ELb1ELb0ELb0ELb1ELb1ELb1ELb0EEENS1_21CollectiveEpilogueFwdINS6_IJSA_SC_SB_EEES9_SE_SG_Li384ELb1ELb1ELb1ELb0EEENS1_36VarlenDynamicPersistentTileSchedulerILi192ELi128ELi384ELi128ELb1ELb1ELb1ELb0ELb1ELb1EEEEEEEEEvNT_6ParamsE:
	.zero		3584


//--------------------- .nv.constant0._ZN7cutlass13device_kernelIN5flash11enable_sm90INS1_16FlashAttnFwdSm90INS1_25CollectiveMainloopFwdSm90ILi2EN4cute5tupleIJNS5_1CILi1EEES8_S8_EEENS6_IJNS7_ILi192EEENS7_ILi128EEENS7_ILi96EEEEEELi96ENS_10bfloat16_tEfNS_4arch4Sm90ELb0ELb1ELb1ELb0ELb1ELb0ELb0ELb0ELb1ELb1ELb1ELb0EEENS1_21CollectiveEpilogueFwdINS6_IJSA_SC_SB_EEES9_SE_SG_Li384ELb0ELb1ELb1ELb0EEENS1_19SingleTileSchedulerILb0ELb1ELb1ELi192EEEEEEEEEvNT_6ParamsE --------------------------
	.section	.nv.constant0._ZN7cutlass13device_kernelIN5flash11enable_sm90INS1_16FlashAttnFwdSm90INS1_25CollectiveMainloopFwdSm90ILi2EN4cute5tupleIJNS5_1CILi1EEES8_S8_EEENS6_IJNS7_ILi192EEENS7_ILi128EEENS7_ILi96EEEEEELi96ENS_10bfloat16_tEfNS_4arch4Sm90ELb0ELb1ELb1ELb0ELb1ELb0ELb0ELb0ELb1ELb1ELb1ELb0EEENS1_21CollectiveEpilogueFwdINS6_IJSA_SC_SB_EEES9_SE_SG_Li384ELb0ELb1ELb1ELb0EEENS1_19SingleTileSchedulerILb0ELb1ELb1ELi192EEEEEEEEEvNT_6ParamsE,"a",@progbits
	.sectionflags	@""
	.align	4
.nv.constant0._ZN7cutlass13device_kernelIN5flash11enable_sm90INS1_16FlashAttnFwdSm90INS1_25CollectiveMainloopFwdSm90ILi2EN4cute5tupleIJNS5_1CILi1EEES8_S8_EEENS6_IJNS7_ILi192EEENS7_ILi128EEENS7_ILi96EEEEEELi96ENS_10bfloat16_tEfNS_4arch4Sm90ELb0ELb1ELb1ELb0ELb1ELb0ELb0ELb0ELb1ELb1ELb1ELb0EEENS1_21CollectiveEpilogueFwdINS6_IJSA_SC_SB_EEES9_SE_SG_Li384ELb0ELb1ELb1ELb0EEENS1_19SingleTileSchedulerILb0ELb1ELb1ELi192EEEEEEEEEvNT_6ParamsE:
	.zero		3456


//--------------------- .nv.constant0._ZN7cutlass13device_kernelIN5flash11enable_sm90INS1_16FlashAttnFwdSm90INS1_25CollectiveMainloopFwdSm90ILi2EN4cute5tupleIJNS5_1CILi1EEES8_S8_EEENS6_IJNS7_ILi192EEENS7_ILi128EEENS7_ILi96EEEEEELi96ENS_10bfloat16_tEfNS_4arch4Sm90ELb0ELb1ELb1ELb1ELb1ELb0ELb0ELb0ELb1ELb1ELb1ELb0EEENS1_21CollectiveEpilogueFwdINS6_IJSA_SC_SB_EEES9_SE_SG_Li384ELb1ELb1ELb1ELb0EEENS1_36VarlenDynamicPersistentTileSchedulerILi192ELi128ELi384ELi128ELb1ELb1ELb1ELb1ELb0ELb1EEEEEEEEEvNT_6ParamsE --------------------------
	.section	.nv.constant0._ZN7cutlass13device_kernelIN5flash11enable_sm90INS1_16FlashAttnFwdSm90INS1_25CollectiveMainloopFwdSm90ILi2EN4cute5tupleIJNS5_1CILi1EEES8_S8_EEENS6_IJNS7_ILi192EEENS7_ILi128EEENS7_ILi96EEEEEELi96ENS_10bfloat16_tEfNS_4arch4Sm90ELb0ELb1ELb1ELb1ELb1ELb0ELb0ELb0ELb1ELb1ELb1ELb0EEENS1_21CollectiveEpilogueFwdINS6_IJSA_SC_SB_EEES9_SE_SG_Li384ELb1ELb1ELb1ELb0EEENS1_36VarlenDynamicPersistentTileSchedulerILi192ELi128ELi384ELi128ELb1ELb1ELb1ELb1ELb0ELb1EEEEEEEEEvNT_6ParamsE,"a",@progbits
	.sectionflags	@""
	.align	4
.nv.constant0._ZN7cutlass13device_kernelIN5flash11enable_sm90INS1_16FlashAttnFwdSm90INS1_25CollectiveMainloopFwdSm90ILi2EN4cute5tupleIJNS5_1CILi1EEES8_S8_EEENS6_IJNS7_ILi192EEENS7_ILi128EEENS7_ILi96EEEEEELi96ENS_10bfloat16_tEfNS_4arch4Sm90ELb0ELb1ELb1ELb1ELb1ELb0ELb0ELb0ELb1ELb1ELb1ELb0EEENS1_21CollectiveEpilogueFwdINS6_IJSA_SC_SB_EEES9_SE_SG_Li384ELb1ELb1ELb1ELb0EEENS1_36VarlenDynamicPersistentTileSchedulerILi192ELi128ELi384ELi128ELb1ELb1ELb1ELb1ELb0ELb1EEEEEEEEEvNT_6ParamsE:
	.zero		3584


//--------------------- .nv.constant0._ZN7cutlass13device_kernelIN5flash11enable_sm90INS1_16FlashAttnFwdSm90INS1_25CollectiveMainloopFwdSm90ILi2EN4cute5tupleIJNS5_1CILi1EEES8_S8_EEENS6_IJNS7_ILi192EEENS7_ILi128EEENS7_ILi96EEEEEELi96ENS_10bfloat16_tEfNS_4arch4Sm90ELb0ELb1ELb1ELb1ELb1ELb1ELb0ELb0ELb1ELb1ELb1ELb0EEENS1_21CollectiveEpilogueFwdINS6_IJSA_SC_SB_EEES9_SE_SG_Li384ELb1ELb1ELb1ELb0EEENS1_36VarlenDynamicPersistentTileSchedulerILi192ELi128ELi384ELi128ELb1ELb1ELb1ELb1ELb0ELb1EEEEEEEEEvNT_6ParamsE --------------------------
	.section	.nv.constant0._ZN7cutlass13device_kernelIN5flash11enable_sm90INS1_16FlashAttnFwdSm90INS1_25CollectiveMainloopFwdSm90ILi2EN4cute5tupleIJNS5_1CILi1EEES8_S8_EEENS6_IJNS7_ILi192EEENS7_ILi128EEENS7_ILi96EEEEEELi96ENS_10bfloat16_tEfNS_4arch4Sm90ELb0ELb1ELb1ELb1ELb1ELb1ELb0ELb0ELb1ELb1ELb1ELb0EEENS1_21CollectiveEpilogueFwdINS6_IJSA_SC_SB_EEES9_SE_SG_Li384ELb1ELb1ELb1ELb0EEENS1_36VarlenDynamicPersistentTileSchedulerILi192ELi128ELi384ELi128ELb1ELb1ELb1ELb1ELb0ELb1EEEEEEEEEvNT_6ParamsE,"a",@progbits
	.sectionflags	@""
	.align	4
.nv.constant0._ZN7cutlass13device_kernelIN5flash11enable_sm90INS1_16FlashAttnFwdSm90INS1_25CollectiveMainloopFwdSm90ILi2EN4cute5tupleIJNS5_1CILi1EEES8_S8_EEENS6_IJNS7_ILi192EEENS7_ILi128EEENS7_ILi96EEEEEELi96ENS_10bfloat16_tEfNS_4arch4Sm90ELb0ELb1ELb1ELb1ELb1ELb1ELb0ELb0ELb1ELb1ELb1ELb0EEENS1_21CollectiveEpilogueFwdINS6_IJSA_SC_SB_EEES9_SE_SG_Li384ELb1ELb1ELb1ELb0EEENS1_36VarlenDynamicPersistentTileSchedulerILi192ELi128ELi384ELi128ELb1ELb1ELb1ELb1ELb0ELb1EEEEEEEEEvNT_6ParamsE:
	.zero		3584


//--------------------- .nv.constant0._ZN7cutlass13device_kernelIN5flash11enable_sm90INS1_16FlashAttnFwdSm90INS1_25CollectiveMainloopFwdSm90ILi2EN4cute5tupleIJNS5_1CILi1EEES8_S8_EEENS6_IJNS7_ILi192EEENS7_ILi128EEENS7_ILi96EEEEEELi96ENS_10bfloat16_tEfNS_4arch4Sm90ELb1ELb0ELb1ELb0ELb1ELb0ELb0ELb0ELb1ELb1ELb1ELb0EEENS1_21CollectiveEpilogueFwdINS6_IJSA_SC_SB_EEES9_SE_SG_Li384ELb0ELb1ELb1ELb0EEENS1_19SingleTileSchedulerILb0ELb1ELb1ELi192EEEEEEEEEvNT_6ParamsE --------------------------
	.section	.nv.constant0._ZN7cutlass13device_kernelIN5flash11enable_sm90INS1_16FlashAttnFwdSm90INS1_25CollectiveMainloopFwdSm90ILi2EN4cute5tupleIJNS5_1CILi1EEES8_S8_EEENS6_IJNS7_ILi192EEENS7_ILi128EEENS7_ILi96EEEEEELi96ENS_10bfloat16_tEfNS_4arch4Sm90ELb1ELb0ELb1ELb0ELb1ELb0ELb0ELb0ELb1ELb1ELb1ELb0EEENS1_21CollectiveEpilogueFwdINS6_IJSA_SC_SB_EEES9_SE_SG_Li384ELb0ELb1ELb1ELb0EEENS1_19SingleTileSchedulerILb0ELb1ELb1ELi192EEEEEEEEEvNT_6ParamsE,"a",@progbits
	.sectionflags	@""
	.align	4
.nv.constant0._ZN7cutlass13device_kernelIN5flash11enable_sm90INS1_16FlashAttnFwdSm90INS1_25CollectiveMainloopFwdSm90ILi2EN4cute5tupleIJNS5_1CILi1EEES8_S8_EEENS6_IJNS7_ILi192EEENS7_ILi128EEENS7_ILi96EEEEEELi96ENS_10bfloat16_tEfNS_4arch4Sm90ELb1ELb0ELb1ELb0ELb1ELb0ELb0ELb0ELb1ELb1ELb1ELb0EEENS1_21CollectiveEpilogueFwdINS6_IJSA_SC_SB_EEES9_SE_SG_Li384ELb0ELb1ELb1ELb0EEENS1_19SingleTileSchedulerILb0ELb1ELb1ELi192EEEEEEEEEvNT_6ParamsE:
	.zero		3456


//--------------------- .nv.constant0._ZN7cutlass13device_kernelIN5flash11enable_sm90INS1_16FlashAttnFwdSm90INS1_25CollectiveMainloopFwdSm90ILi2EN4cute5tupleIJNS5_1CILi1EEES8_S8_EEENS6_IJNS7_ILi192EEENS7_ILi128EEENS7_ILi96EEEEEELi96ENS_10bfloat16_tEfNS_4arch4Sm90ELb1ELb0ELb1ELb1ELb1ELb0ELb0ELb0ELb1ELb1ELb1ELb0EEENS1_21CollectiveEpilogueFwdINS6_IJSA_SC_SB_EEES9_SE_SG_Li384ELb1ELb1ELb1ELb0EEENS1_36VarlenDynamicPersistentTileSchedulerILi192ELi128ELi384ELi128ELb1ELb1ELb1ELb1ELb1ELb1EEEEEEEEEvNT_6ParamsE --------------------------
	.section	.nv.constant0._ZN7cutlass13device_kernelIN5flash11enable_sm90INS1_16FlashAttnFwdSm90INS1_25CollectiveMainloopFwdSm90ILi2EN4cute5tupleIJNS5_1CILi1EEES8_S8_EEENS6_IJNS7_ILi192EEENS7_ILi128EEENS7_ILi96EEEEEELi96ENS_10bfloat16_tEfNS_4arch4Sm90ELb1ELb0ELb1ELb1ELb1ELb0ELb0ELb0ELb1ELb1ELb1ELb0EEENS1_21CollectiveEpilogueFwdINS6_IJSA_SC_SB_EEES9_SE_SG_Li384ELb1ELb1ELb1ELb0EEENS1_36VarlenDynamicPersistentTileSchedulerILi192ELi128ELi384ELi128ELb1ELb1ELb1ELb1ELb1ELb1EEEEEEEEEvNT_6ParamsE,"a",@progbits
	.sectionflags	@""
	.align	4
.nv.constant0._ZN7cutlass13device_kernelIN5flash11enable_sm90INS1_16FlashAttnFwdSm90INS1_25CollectiveMainloopFwdSm90ILi2EN4cute5tupleIJNS5_1CILi1EEES8_S8_EEENS6_IJNS7_ILi192EEENS7_ILi128EEENS7_ILi96EEEEEELi96ENS_10bfloat16_tEfNS_4arch4Sm90ELb1ELb0ELb1ELb1ELb1ELb0ELb0ELb0ELb1ELb1ELb1ELb0EEENS1_21CollectiveEpilogueFwdINS6_IJSA_SC_SB_EEES9_SE_SG_Li384ELb1ELb1ELb1ELb0EEENS1_36VarlenDynamicPersistentTileSchedulerILi192ELi128ELi384ELi128ELb1ELb1ELb1ELb1ELb1ELb1EEEEEEEEEvNT_6ParamsE:
	.zero		3584


//--------------------- .nv.constant0._ZN7cutlass13device_kernelIN5flash11enable_sm90INS1_16FlashAttnFwdSm90INS1_25CollectiveMainloopFwdSm90ILi2EN4cute5tupleIJNS5_1CILi1EEES8_S8_EEENS6_IJNS7_ILi192EEENS7_ILi128EEENS7_ILi96EEEEEELi96ENS_10bfloat16_tEfNS_4arch4Sm90ELb1ELb0ELb1ELb1ELb1ELb1ELb0ELb0ELb1ELb1ELb1ELb0EEENS1_21CollectiveEpilogueFwdINS6_IJSA_SC_SB_EEES9_SE_SG_Li384ELb1ELb1ELb1ELb0EEENS1_36VarlenDynamicPersistentTileSchedulerILi192ELi128ELi384ELi128ELb1ELb1ELb1ELb1ELb1ELb1EEEEEEEEEvNT_6ParamsE --------------------------
	.section	.nv.constant0._ZN7cutlass13device_kernelIN5flash11enable_sm90INS1_16FlashAttnFwdSm90INS1_25CollectiveMainloopFwdSm90ILi2EN4cute5tupleIJNS5_1CILi1EEES8_S8_EEENS6_IJNS7_ILi192EEENS7_ILi128EEENS7_ILi96EEEEEELi96ENS_10bfloat16_tEfNS_4arch4Sm90ELb1ELb0ELb1ELb1ELb1ELb1ELb0ELb0ELb1ELb1ELb1ELb0EEENS1_21CollectiveEpilogueFwdINS6_IJSA_SC_SB_EEES9_SE_SG_Li384ELb1ELb1ELb1ELb0EEENS1_36VarlenDynamicPersistentTileSchedulerILi192ELi128ELi384ELi128ELb1ELb1ELb1ELb1ELb1ELb1EEEEEEEEEvNT_6ParamsE,"a",@progbits
	.sectionflags	@""
	.align	4
.nv.constant0._ZN7cutlass13device_kernelIN5flash11enable_sm90INS1_16FlashAttnFwdSm90INS1_25CollectiveMainloopFwdSm90ILi2EN4cute5tupleIJNS5_1CILi1EEES8_S8_EEENS6_IJNS7_ILi192EEENS7_ILi128EEENS7_ILi96EEEEEELi96ENS_10bfloat16_tEfNS_4arch4Sm90ELb1ELb0ELb1ELb1ELb1ELb1ELb0ELb0ELb1ELb1ELb1ELb0EEENS1_21CollectiveEpilogueFwdINS6_IJSA_SC_SB_EEES9_SE_SG_Li384ELb1ELb1ELb1ELb0EEENS1_36VarlenDynamicPersistentTileSchedulerILi192ELi128ELi384ELi128ELb1ELb1ELb1ELb1ELb1ELb1EEEEEEEEEvNT_6ParamsE:
	.zero		3584


//--------------------- .nv.constant0._ZN7cutlass13device_kernelIN5flash11enable_sm90INS1_16FlashAttnFwdSm90INS1_25CollectiveMainloopFwdSm90ILi2EN4cute5tupleIJNS5_1CILi1EEES8_S8_EEENS6_IJNS7_ILi192EEENS7_ILi128EEENS7_ILi64EEEEEELi64ENS_10bfloat16_tEfNS_4arch4Sm90ELb0ELb0ELb1ELb0ELb1ELb0ELb0ELb1ELb1ELb1ELb1ELb0EEENS1_21CollectiveEpilogueFwdINS6_IJSA_SC_SB_EEES9_SE_SG_Li384ELb0ELb1ELb1ELb0EEENS1_19SingleTileSchedulerILb0ELb1ELb1ELi192EEEEEEEEEvNT_6ParamsE --------------------------
	.section	.nv.constant0._ZN7cutlass13device_kernelIN5flash11enable_sm90INS1_16FlashAttnFwdSm90INS1_25CollectiveMainloopFwdSm90ILi2EN4cute5tupleIJNS5_1CILi1EEES8_S8_EEENS6_IJNS7_ILi192EEENS7_ILi128EEENS7_ILi64EEEEEELi64ENS_10bfloat16_tEfNS_4arch4Sm90ELb0ELb0ELb1ELb0ELb1ELb0ELb0ELb1ELb1ELb1ELb1ELb0EEENS1_21CollectiveEpilogueFwdINS6_IJSA_SC_SB_EEES9_SE_SG_Li384ELb0ELb1ELb1ELb0EEENS1_19SingleTileSchedulerILb0ELb1ELb1ELi192EEEEEEEEEvNT_6ParamsE,"a",@progbits
	.sectionflags	@""
	.align	4
.nv.constant0._ZN7cutlass13device_kernelIN5flash11enable_sm90INS1_16FlashAttnFwdSm90INS1_25CollectiveMainloopFwdSm90ILi2EN4cute5tupleIJNS5_1CILi1EEES8_S8_EEENS6_IJNS7_ILi192EEENS7_ILi128EEENS7_ILi64EEEEEELi64ENS_10bfloat16_tEfNS_4arch4Sm90ELb0ELb0ELb1ELb0ELb1ELb0ELb0ELb1ELb1ELb1ELb1ELb0EEENS1_21CollectiveEpilogueFwdINS6_IJSA_SC_SB_EEES9_SE_SG_Li384ELb0ELb1ELb1ELb0EEENS1_19SingleTileSchedulerILb0ELb1ELb1ELi192EEEEEEEEEvNT_6ParamsE:
	.zero		3456


//--------------------- .nv.constant0._ZN7cutlass13device_kernelIN5flash11enable_sm90INS1_16FlashAttnFwdSm90INS1_25CollectiveMainloopFwdSm90ILi2EN4cute5tupleIJNS5_1CILi1EEES8_S8_EEENS6_IJNS7_ILi192EEENS7_ILi128EEENS7_ILi64EEEEEELi64ENS_10bfloat16_tEfNS_4arch4Sm90ELb0ELb0ELb1ELb1ELb1ELb0ELb0ELb1ELb1ELb1ELb1ELb0EEENS1_21CollectiveEpilogueFwdINS6_IJSA_SC_SB_EEES9_SE_SG_Li384ELb1ELb1ELb1ELb0EEENS1_36VarlenDynamicPersistentTileSchedulerILi192ELi128ELi384ELi128ELb1ELb1ELb1ELb0ELb1ELb1EEEEEEEEEvNT_6ParamsE --------------------------
	.section	.nv.constant0._ZN7cutlass13device_kernelIN5flash11enable_sm90INS1_16FlashAttnFwdSm90INS1_25CollectiveMainloopFwdSm90ILi2EN4cute5tupleIJNS5_1CILi1EEES8_S8_EEENS6_IJNS7_ILi192EEENS7_ILi128EEENS7_ILi64EEEEEELi64ENS_10bfloat16_tEfNS_4arch4Sm90ELb0ELb0ELb1ELb1ELb1ELb0ELb0ELb1ELb1ELb1ELb1ELb0EEENS1_21CollectiveEpilogueFwdINS6_IJSA_SC_SB_EEES9_SE_SG_Li384ELb1ELb1ELb1ELb0EEENS1_36VarlenDynamicPersistentTileSchedulerILi192ELi128ELi384ELi128ELb1ELb1ELb1ELb0ELb1ELb1EEEEEEEEEvNT_6ParamsE,"a",@progbits
	.sectionflags	@""
	.align	4
.nv.constant0._ZN7cutlass13device_kernelIN5flash11enable_sm90INS1_16FlashAttnFwdSm90INS1_25CollectiveMainloopFwdSm90ILi2EN4cute5tupleIJNS5_1CILi1EEES8_S8_EEENS6_IJNS7_ILi192EEENS7_ILi128EEENS7_ILi64EEEEEELi64ENS_10bfloat16_tEfNS_4arch4Sm90ELb0ELb0ELb1ELb1ELb1ELb0ELb0ELb1ELb1ELb1ELb1ELb0EEENS1_21CollectiveEpilogueFwdINS6_IJSA_SC_SB_EEES9_SE_SG_Li384ELb1ELb1ELb1ELb0EEENS1_36VarlenDynamicPersistentTileSchedulerILi192ELi128ELi384ELi128ELb1ELb1ELb1ELb0ELb1ELb1EEEEEEEEEvNT_6ParamsE:
	.zero		3584


//--------------------- .nv.constant0._ZN7cutlass13device_kernelIN5flash11enable_sm90INS1_16FlashAttnFwdSm90INS1_25CollectiveMainloopFwdSm90ILi2EN4cute5tupleIJNS5_1CILi1EEES8_S8_EEENS6_IJNS7_ILi192EEENS7_ILi128EEENS7_ILi64EEEEEELi64ENS_10bfloat16_tEfNS_4arch4Sm90ELb0ELb0ELb1ELb1ELb1ELb1ELb0ELb1ELb1ELb1ELb1ELb0EEENS1_21CollectiveEpilogueFwdINS6_IJSA_SC_SB_EEES9_SE_SG_Li384ELb1ELb1ELb1ELb0EEENS1_36VarlenDynamicPersistentTileSchedulerILi192ELi128ELi384ELi128ELb1ELb1ELb1ELb0ELb1ELb1EEEEEEEEEvNT_6ParamsE --------------------------
	.section	.nv.constant0._ZN7cutlass13device_kernelIN5flash11enable_sm90INS1_16FlashAttnFwdSm90INS1_25CollectiveMainloopFwdSm90ILi2EN4cute5tupleIJNS5_1CILi1EEES8_S8_EEENS6_IJNS7_ILi192EEENS7_ILi128EEENS7_ILi64EEEEEELi64ENS_10bfloat16_tEfNS_4arch4Sm90ELb0ELb0ELb1ELb1ELb1ELb1ELb0ELb1ELb1ELb1ELb1ELb0EEENS1_21CollectiveEpilogueFwdINS6_IJSA_SC_SB_EEES9_SE_SG_Li384ELb1ELb1ELb1ELb0EEENS1_36VarlenDynamicPersistentTileSchedulerILi192ELi128ELi384ELi128ELb1ELb1ELb1ELb0ELb1ELb1EEEEEEEEEvNT_6ParamsE,"a",@progbits
	.sectionflags	@""
	.align	4
.nv.constant0._ZN7cutlass13device_kernelIN5flash11enable_sm90INS1_16FlashAttnFwdSm90INS1_25CollectiveMainloopFwdSm90ILi2EN4cute5tupleIJNS5_1CILi1EEES8_S8_EEENS6_IJNS7_ILi192EEENS7_ILi128EEENS7_ILi64EEEEEELi64ENS_10bfloat16_tEfNS_4arch4Sm90ELb0ELb0ELb1ELb1ELb1ELb1ELb0ELb1ELb1ELb1ELb1ELb0EEENS1_21CollectiveEpilogueFwdINS6_IJSA_SC_SB_EEES9_SE_SG_Li384ELb1ELb1ELb1ELb0EEENS1_36VarlenDynamicPersistentTileSchedulerILi192ELi128ELi384ELi128ELb1ELb1ELb1ELb0ELb1ELb1EEEEEEEEEvNT_6ParamsE:
	.zero		3584


//--------------------- .nv.constant0._ZN7cutlass13device_kernelIN5flash11enable_sm90INS1_16FlashAttnFwdSm90INS1_25CollectiveMainloopFwdSm90ILi2EN4cute5tupleIJNS5_1CILi1EEES8_S8_EEENS6_IJNS7_ILi192EEENS7_ILi128EEENS7_ILi64EEEEEELi64ENS_10bfloat16_tEfNS_4arch4Sm90ELb0ELb1ELb1ELb0ELb1ELb0ELb0ELb1ELb1ELb1ELb1ELb0EEENS1_21CollectiveEpilogueFwdINS6_IJSA_SC_SB_EEES9_SE_SG_Li384ELb0ELb1ELb1ELb0EEENS1_19SingleTileSchedulerILb0ELb1ELb1ELi192EEEEEEEEEvNT_6ParamsE --------------------------
	.section	.nv.constant0._ZN7cutlass13device_kernelIN5flash11enable_sm90INS1_16FlashAttnFwdSm90INS1_25CollectiveMainloopFwdSm90ILi2EN4cute5tupleIJNS5_1CILi1EEES8_S8_EEENS6_IJNS7_ILi192EEENS7_ILi128EEENS7_ILi64EEEEEELi64ENS_10bfloat16_tEfNS_4arch4Sm90ELb0ELb1ELb1ELb0ELb1ELb0ELb0ELb1ELb1ELb1ELb1ELb0EEENS1_21CollectiveEpilogueFwdINS6_IJSA_SC_SB_EEES9_SE_SG_Li384ELb0ELb1ELb1ELb0EEENS1_19SingleTileSchedulerILb0ELb1ELb1ELi192EEEEEEEEEvNT_6ParamsE,"a",@progbits
	.sectionflags	@""
	.align	4
.nv.constant0._ZN7cutlass13device_kernelIN5flash11enable_sm90INS1_16FlashAttnFwdSm90INS1_25CollectiveMainloopFwdSm90ILi2EN4cute5tupleIJNS5_1CILi1EEES8_S8_EEENS6_IJNS7_ILi192EEENS7_ILi128EEENS7_ILi64EEEEEELi64ENS_10bfloat16_tEfNS_4arch4Sm90ELb0ELb1ELb1ELb0ELb1ELb0ELb0ELb1ELb1ELb1ELb1ELb0EEENS1_21CollectiveEpilogueFwdINS6_IJSA_SC_SB_EEES9_SE_SG_Li384ELb0ELb1ELb1ELb0EEENS1_19SingleTileSchedulerILb0ELb1ELb1ELi192EEEEEEEEEvNT_6ParamsE:
	.zero		3456


//--------------------- .nv.constant0._ZN7cutlass13device_kernelIN5flash11enable_sm90INS1_16FlashAttnFwdSm90INS1_25CollectiveMainloopFwdSm90ILi2EN4cute5tupleIJNS5_1CILi1EEES8_S8_EEENS6_IJNS7_ILi192EEENS7_ILi128EEENS7_ILi64EEEEEELi64ENS_10bfloat16_tEfNS_4arch4Sm90ELb0ELb1ELb1ELb1ELb1ELb0ELb0ELb1ELb1ELb1ELb1ELb0EEENS1_21CollectiveEpilogueFwdINS6_IJSA_SC_SB_EEES9_SE_SG_Li384ELb1ELb1ELb1ELb0EEENS1_36VarlenDynamicPersistentTileSchedulerILi192ELi128ELi384ELi128ELb1ELb1ELb1ELb1ELb0ELb1EEEEEEEEEvNT_6ParamsE --------------------------
	.section	.nv.constant0._ZN7cutlass13device_kernelIN5flash11enable_sm90INS1_16FlashAttnFwdSm90INS1_25CollectiveMainloopFwdSm90ILi2EN4cute5tupleIJNS5_1CILi1EEES8_S8_EEENS6_IJNS7_ILi192EEENS7_ILi128EEENS7_ILi64EEEEEELi64ENS_10bfloat16_tEfNS_4arch4Sm90ELb0ELb1ELb1ELb1ELb1ELb0ELb0ELb1ELb1ELb1ELb1ELb0EEENS1_21CollectiveEpilogueFwdINS6_IJSA_SC_SB_EEES9_SE_SG_Li384ELb1ELb1ELb1ELb0EEENS1_36VarlenDynamicPersistentTileSchedulerILi192ELi128ELi384ELi128ELb1ELb1ELb1ELb1ELb0ELb1EEEEEEEEEvNT_6ParamsE,"a",@progbits
	.sectionflags	@""
	.align	4
.nv.constant0._ZN7cutlass13device_kernelIN5flash11enable_sm90INS1_16FlashAttnFwdSm90INS1_25CollectiveMainloopFwdSm90ILi2EN4cute5tupleIJNS5_1CILi1EEES8_S8_EEENS6_IJNS7_ILi192EEENS7_ILi128EEENS7_ILi64EEEEEELi64ENS_10bfloat16_tEfNS_4arch4Sm90ELb0ELb1ELb1ELb1ELb1ELb0ELb0ELb1ELb1ELb1ELb1ELb0EEENS1_21CollectiveEpilogueFwdINS6_IJSA_SC_SB_EEES9_SE_SG_Li384ELb1ELb1ELb1ELb0EEENS1_36VarlenDynamicPersistentTileSchedulerILi192ELi128ELi384ELi128ELb1ELb1ELb1ELb1ELb0ELb1EEEEEEEEEvNT_6ParamsE:
	.zero		3584


//--------------------- .nv.constant0._ZN7cutlass13device_kernelIN5flash11enable_sm90INS1_16FlashAttnFwdSm90INS1_25CollectiveMainloopFwdSm90ILi2EN4cute5tupleIJNS5_1CILi1EEES8_S8_EEENS6_IJNS7_ILi192EEENS7_ILi128EEENS7_ILi64EEEEEELi64ENS_10bfloat16_tEfNS_4arch4Sm90ELb0ELb1ELb1ELb1ELb1ELb1ELb0ELb1ELb1ELb1ELb1ELb0EEENS1_21CollectiveEpilogueFwdINS6_IJSA_SC_SB_EEES9_SE_SG_Li384ELb1ELb1ELb1ELb0EEENS1_36VarlenDynamicPersistentTileSchedulerILi192ELi128ELi384ELi128ELb1ELb1ELb1ELb1ELb0ELb1EEEEEEEEEvNT_6ParamsE --------------------------
	.section	.nv.constant0._ZN7cutlass13device_kernelIN5flash11enable_sm90INS1_16FlashAttnFwdSm90INS1_25CollectiveMainloopFwdSm90ILi2EN4cute5tupleIJNS5_1CILi1EEES8_S8_EEENS6_IJNS7_ILi192EEENS7_ILi128EEENS7_ILi64EEEEEELi64ENS_10bfloat16_tEfNS_4arch4Sm90ELb0ELb1ELb1ELb1ELb1ELb1ELb0ELb1ELb1ELb1ELb1ELb0EEENS1_21CollectiveEpilogueFwdINS6_IJSA_SC_SB_EEES9_SE_SG_Li384ELb1ELb1ELb1ELb0EEENS1_36VarlenDynamicPersistentTileSchedulerILi192ELi128ELi384ELi128ELb1ELb1ELb1ELb1ELb0ELb1EEEEEEEEEvNT_6ParamsE,"a",@progbits
	.sectionflags	@""
	.align	4
.nv.constant0._ZN7cutlass13device_kernelIN5flash11enable_sm90INS1_16FlashAttnFwdSm90INS1_25CollectiveMainloopFwdSm90ILi2EN4cute5tupleIJNS5_1CILi1EEES8_S8_EEENS6_IJNS7_ILi192EEENS7_ILi128EEENS7_ILi64EEEEEELi64ENS_10bfloat16_tEfNS_4arch4Sm90ELb0ELb1ELb1ELb1ELb1ELb1ELb0ELb1ELb1ELb1ELb1ELb0EEENS1_21CollectiveEpilogueFwdINS6_IJSA_SC_SB_EEES9_SE_SG_Li384ELb1ELb1ELb1ELb0EEENS1_36VarlenDynamicPersistentTileSchedulerILi192ELi128ELi384ELi128ELb1ELb1ELb1ELb1ELb0ELb1EEEEEEEEEvNT_6ParamsE:
	.zero		3584


//--------------------- .nv.constant0._ZN7cutlass13device_kernelIN5flash11enable_sm90INS1_16FlashAttnFwdSm90INS1_25CollectiveMainloopFwdSm90ILi2EN4cute5tupleIJNS5_1CILi1EEES8_S8_EEENS6_IJNS7_ILi192EEENS7_ILi128EEENS7_ILi64EEEEEELi64ENS_10bfloat16_tEfNS_4arch4Sm90ELb1ELb0ELb1ELb0ELb1ELb0ELb0ELb1ELb1ELb1ELb1ELb0EEENS1_21CollectiveEpilogueFwdINS6_IJSA_SC_SB_EEES9_SE_SG_Li384ELb0ELb1ELb1ELb0EEENS1_19SingleTileSchedulerILb0ELb1ELb1ELi192EEEEEEEEEvNT_6ParamsE --------------------------
	.section	.nv.constant0._ZN7cutlass13device_kernelIN5flash11enable_sm90INS1_16FlashAttnFwdSm90INS1_25CollectiveMainloopFwdSm90ILi2EN4cute5tupleIJNS5_1CILi1EEES8_S8_EEENS6_IJNS7_ILi192EEENS7_ILi128EEENS7_ILi64EEEEEELi64ENS_10bfloat16_tEfNS_4arch4Sm90ELb1ELb0ELb1ELb0ELb1ELb0ELb0ELb1ELb1ELb1ELb1ELb0EEENS1_21CollectiveEpilogueFwdINS6_IJSA_SC_SB_EEES9_SE_SG_Li384ELb0ELb1ELb1ELb0EEENS1_19SingleTileSchedulerILb0ELb1ELb1ELi192EEEEEEEEEvNT_6ParamsE,"a",@progbits
	.sectionflags	@""
	.align	4
.nv.constant0._ZN7cutlass13device_kernelIN5flash11enable_sm90INS1_16FlashAttnFwdSm90INS1_25CollectiveMainloopFwdSm90ILi2EN4cute5tupleIJNS5_1CILi1EEES8_S8_EEENS6_IJNS7_ILi192EEENS7_ILi128EEENS7_ILi64EEEEEELi64ENS_10bfloat16_tEfNS_4arch4Sm90ELb1ELb0ELb1ELb0ELb1ELb0ELb0ELb1ELb1ELb1ELb1ELb0EEENS1_21CollectiveEpilogueFwdINS6_IJSA_SC_SB_EEES9_SE_SG_Li384ELb0ELb1ELb1ELb0EEENS1_19SingleTileSchedulerILb0ELb1ELb1ELi192EEEEEEEEEvNT_6ParamsE:
	.zero		3456


//--------------------- .nv.constant0._ZN7cutlass13device_kernelIN5flash11enable_sm90INS1_16FlashAttnFwdSm90INS1_25CollectiveMainloopFwdSm90ILi2EN4cute5tupleIJNS5_1CILi1EEES8_S8_EEENS6_IJNS7_ILi192EEENS7_ILi128EEENS7_ILi64EEEEEELi64ENS_10bfloat16_tEfNS_4arch4Sm90ELb1ELb0ELb1ELb1ELb1ELb0ELb0ELb1ELb1ELb1ELb1ELb0EEENS1_21CollectiveEpilogueFwdINS6_IJSA_SC_SB_EEES9_SE_SG_Li384ELb1ELb1ELb1ELb0EEENS1_36VarlenDynamicPersistentTileSchedulerILi192ELi128ELi384ELi128ELb1ELb1ELb1ELb1ELb1ELb1EEEEEEEEEvNT_6ParamsE --------------------------
	.section	.nv.constant0._ZN7cutlass13device_kernelIN5flash11enable_sm90INS1_16FlashAttnFwdSm90INS1_25CollectiveMainloopFwdSm90ILi2EN4cute5tupleIJNS5_1CILi1EEES8_S8_EEENS6_IJNS7_ILi192EEENS7_ILi128EEENS7_ILi64EEEEEELi64ENS_10bfloat16_tEfNS_4arch4Sm90ELb1ELb0ELb1ELb1ELb1ELb0ELb0ELb1ELb1ELb1ELb1ELb0EEENS1_21CollectiveEpilogueFwdINS6_IJSA_SC_SB_EEES9_SE_SG_Li384ELb1ELb1ELb1ELb0EEENS1_36VarlenDynamicPersistentTileSchedulerILi192ELi128ELi384ELi128ELb1ELb1ELb1ELb1ELb1ELb1EEEEEEEEEvNT_6ParamsE,"a",@progbits
	.sectionflags	@""
	.align	4
.nv.constant0._ZN7cutlass13device_kernelIN5flash11enable_sm90INS1_16FlashAttnFwdSm90INS1_25CollectiveMainloopFwdSm90ILi2EN4cute5tupleIJNS5_1CILi1EEES8_S8_EEENS6_IJNS7_ILi192EEENS7_ILi128EEENS7_ILi64EEEEEELi64ENS_10bfloat16_tEfNS_4arch4Sm90ELb1ELb0ELb1ELb1ELb1ELb0ELb0ELb1ELb1ELb1ELb1ELb0EEENS1_21CollectiveEpilogueFwdINS6_IJSA_SC_SB_EEES9_SE_SG_Li384ELb1ELb1ELb1ELb0EEENS1_36VarlenDynamicPersistentTileSchedulerILi192ELi128ELi384ELi128ELb1ELb1ELb1ELb1ELb1ELb1EEEEEEEEEvNT_6ParamsE:
	.zero		3584


//--------------------- .nv.constant0._ZN7cutlass13device_kernelIN5flash11enable_sm90INS1_16FlashAttnFwdSm90INS1_25CollectiveMainloopFwdSm90ILi2EN4cute5tupleIJNS5_1CILi1EEES8_S8_EEENS6_IJNS7_ILi192EEENS7_ILi128EEENS7_ILi64EEEEEELi64ENS_10bfloat16_tEfNS_4arch4Sm90ELb1ELb0ELb1ELb1ELb1ELb1ELb0ELb1ELb1ELb1ELb1ELb0EEENS1_21CollectiveEpilogueFwdINS6_IJSA_SC_SB_EEES9_SE_SG_Li384ELb1ELb1ELb1ELb0EEENS1_36VarlenDynamicPersistentTileSchedulerILi192ELi128ELi384ELi128ELb1ELb1ELb1ELb1ELb1ELb1EEEEEEEEEvNT_6ParamsE --------------------------
	.section	.nv.constant0._ZN7cutlass13device_kernelIN5flash11enable_sm90INS1_16FlashAttnFwdSm90INS1_25CollectiveMainloopFwdSm90ILi2EN4cute5tupleIJNS5_1CILi1EEES8_S8_EEENS6_IJNS7_ILi192EEENS7_ILi128EEENS7_ILi64EEEEEELi64ENS_10bfloat16_tEfNS_4arch4Sm90ELb1ELb0ELb1ELb1ELb1ELb1ELb0ELb1ELb1ELb1ELb1ELb0EEENS1_21CollectiveEpilogueFwdINS6_IJSA_SC_SB_EEES9_SE_SG_Li384ELb1ELb1ELb1ELb0EEENS1_36VarlenDynamicPersistentTileSchedulerILi192ELi128ELi384ELi128ELb1ELb1ELb1ELb1ELb1ELb1EEEEEEEEEvNT_6ParamsE,"a",@progbits
	.sectionflags	@""
	.align	4
.nv.constant0._ZN7cutlass13device_kernelIN5flash11enable_sm90INS1_16FlashAttnFwdSm90INS1_25CollectiveMainloopFwdSm90ILi2EN4cute5tupleIJNS5_1CILi1EEES8_S8_EEENS6_IJNS7_ILi192EEENS7_ILi128EEENS7_ILi64EEEEEELi64ENS_10bfloat16_tEfNS_4arch4Sm90ELb1ELb0ELb1ELb1ELb1ELb1ELb0ELb1ELb1ELb1ELb1ELb0EEENS1_21CollectiveEpilogueFwdINS6_IJSA_SC_SB_EEES9_SE_SG_Li384ELb1ELb1ELb1ELb0EEENS1_36VarlenDynamicPersistentTileSchedulerILi192ELi128ELi384ELi128ELb1ELb1ELb1ELb1ELb1ELb1EEEEEEEEEvNT_6ParamsE:
	.zero		3584


//--------------------- SYMBOLS --------------------------

	.type		.nv.reservedSmem.offset0,@object
	.size		.nv.reservedSmem.offset0,0x4
